	.target	sm_100a

	.elftype	@"ET_EXEC"


//--------------------- .note.nv.tkinfo           --------------------------
	.section	.note.nv.tkinfo,"",@"SHT_NOTE"
	.sectionflags	@"SHF_NOTE_NV_TKINFO"
	.tkinfo
        /*0018*/ 	.word	0x00000002
        /*0030*/ 	.string	""
        /*0030*/ 	.string	"ptxas"
        /*0030*/ 	.string	"Cuda compilation tools, release 13.0, V13.0.88"
        /*0030*/ 	.string	"Build cuda_13.0.r13.0/compiler.36424714_0"
        /*0030*/ 	.string	"-arch sm_100a -m 64 "



//--------------------- .note.nv.cuinfo           --------------------------
	.section	.note.nv.cuinfo,"",@"SHT_NOTE"
	.sectionflags	@"SHF_NOTE_NV_CUINFO"
        /*0018*/ 	.short	0x0002
        /*001a*/ 	.short	0x0064
        /*001c*/ 	.short	0x0082
	.zero		2


//--------------------- .nv.info                  --------------------------
	.section	.nv.info,"",@"SHT_CUDA_INFO"
	.align	4


	//----- nvinfo : EIATTR_REGCOUNT
	.align		4
        /*0000*/ 	.byte	0x04, 0x2f
        /*0002*/ 	.short	(.L_19 - .L_18)
	.align		4
.L_18:
        /*0004*/ 	.word	index@(_ZN7cutlass13device_kernelINS_4gemm6kernel13GemmUniversalIN4cute5tupleIJiiiiEEENS1_10collective13CollectiveMmaINS1_46MainloopSm100TmaUmmaWarpSpecializedBlockScaledILi1ELi2ELi1ENS5_IJNS4_1CILi2EEESB_NSA_ILi1EEEEEEEENS5_IJNSA_ILi128EEENSA_ILi256EEESG_EEENS5_IJNS_12float_e4m3_tENS_13float_ue8m0_tEEEENS5_IJNS5_IJlSC_lEEENS4_6LayoutINS5_IJNS5_IJNS5_IJNSA_ILi32EEENSA_ILi4EEEEEEiEEESQ_NS5_IJSC_iEEEEEENS5_IJNS5_IJNS5_IJNSA_ILi16EEESO_EEEiEEENS5_IJNS5_IJNSA_ILi0EEESC_EEENSA_ILi512EEEEEENS5_IJSW_iEEEEEEEEEEESK_S13_NS4_8TiledMMAINS4_8MMA_AtomIJNS4_21SM100_MMA_MXF8F6F4_SSISI_SI_fSJ_Li128ELi256ELNS4_4UMMA5MajorE0ELS18_0ELNS17_7ScaleInE0ELS19_0EEEEEENSM_INS5_IJSC_SC_SC_EEENS5_IJSW_SW_SW_EEEEENS5_IJNS4_10UnderscoreES1F_S1F_EEEEENS5_IJNS4_23SM90_TMA_LOAD_MULTICASTES1I_EEENS5_IJNS4_14ComposedLayoutINS4_7SwizzleILi3ELi4ELi3EEENS4_18smem_ptr_flag_bitsILi8EEENSM_INS5_IJNSA_ILi8EEESF_EEENS5_IJSF_SC_EEEEEEENSM_INS5_IJNS5_IJNS5_IJSP_SC_EEENS5_IJSN_SC_EEEEEESC_NS5_IJSO_SB_EEEEEENS5_IJNS5_IJNS5_IJSU_SY_EEESX_EEESW_NS5_IJSC_SY_EEEEEEEEEEEvNS4_8identityES1J_NS5_IJS1T_NSM_INS5_IJNS5_IJNS5_IJSP_SB_EEES1V_EEESC_S1X_EEENS5_IJS20_SW_NS5_IJSC_NSA_ILi1024EEEEEEEEEEEEEEvS25_EENS_8epilogue10collective18CollectiveEpilogueINS2F_23Sm100TmaWarpSpecializedILi4ELi2ELi32ELb1ELb0EEEJNS5_IJNSA_ILi64EEESG_SG_EEENS5_IJNSM_IS2K_SC_EENSM_INS5_IJSN_SB_EEENS5_IJSC_SF_EEEEEEEENS_10bfloat16_tESL_S2R_SL_NS2F_6fusion15FusionCallbacksIS2J_NS2S_17LinearCombinationIS2R_fS2R_fLNS_15FloatRoundStyleE2EEES2L_S2Q_JEEENS4_5SM1004TMEM4LOAD26SM100_TMEM_LOAD_32dp32b32xENS4_13SM90_TMA_LOADENS1K_INS1L_ILi2ELi4ELi3EEENS1N_ILi16EEENSM_INS5_IJS1P_SN_EEES1V_EEEENS4_39AutoVectorizingCopyWithAssumedAlignmentILi128EEENS4_14SM90_TMA_STOREES37_S39_S39_EEEvvEEEEvNT_6ParamsE)
        /*0008*/ 	.word	0x000000de


	//----- nvinfo : EIATTR_FRAME_SIZE
	.align		4
.L_19:
        /*000c*/ 	.byte	0x04, 0x11
        /*000e*/ 	.short	(.L_21 - .L_20)
	.align		4
.L_20:
        /*0010*/ 	.word	index@($__internal_2_$__cuda_sm10x_tcgen05_guardrail_trap_unallocated_columns_being_dealloced)
        /*0014*/ 	.word	0x00000000


	//----- nvinfo : EIATTR_FRAME_SIZE
	.align		4
.L_21:
        /*0018*/ 	.byte	0x04, 0x11
        /*001a*/ 	.short	(.L_23 - .L_22)
	.align		4
.L_22:
        /*001c*/ 	.word	index@($__internal_1_$__cuda_sm10x_tcgen05_guardrail_trap_phase_invalid_during_alloc)
        /*0020*/ 	.word	0x00000000


	//----- nvinfo : EIATTR_FRAME_SIZE
	.align		4
.L_23:
        /*0024*/ 	.byte	0x04, 0x11
        /*0026*/ 	.short	(.L_25 - .L_24)
	.align		4
.L_24:
        /*0028*/ 	.word	index@($__internal_0_$__cuda_sm10x_tcgen05_guardrail_trap_col_being_dealloced_not_returned_by_alloc)
        /*002c*/ 	.word	0x00000000


	//----- nvinfo : EIATTR_FRAME_SIZE
	.align		4
.L_25:
        /*0030*/ 	.byte	0x04, 0x11
        /*0032*/ 	.short	(.L_27 - .L_26)
	.align		4
.L_26:
        /*0034*/ 	.word	index@(_ZN7cutlass13device_kernelINS_4gemm6kernel13GemmUniversalIN4cute5tupleIJiiiiEEENS1_10collective13CollectiveMmaINS1_46MainloopSm100TmaUmmaWarpSpecializedBlockScaledILi1ELi2ELi1ENS5_IJNS4_1CILi2EEESB_NSA_ILi1EEEEEEEENS5_IJNSA_ILi128EEENSA_ILi256EEESG_EEENS5_IJNS_12float_e4m3_tENS_13float_ue8m0_tEEEENS5_IJNS5_IJlSC_lEEENS4_6LayoutINS5_IJNS5_IJNS5_IJNSA_ILi32EEENSA_ILi4EEEEEEiEEESQ_NS5_IJSC_iEEEEEENS5_IJNS5_IJNS5_IJNSA_ILi16EEESO_EEEiEEENS5_IJNS5_IJNSA_ILi0EEESC_EEENSA_ILi512EEEEEENS5_IJSW_iEEEEEEEEEEESK_S13_NS4_8TiledMMAINS4_8MMA_AtomIJNS4_21SM100_MMA_MXF8F6F4_SSISI_SI_fSJ_Li128ELi256ELNS4_4UMMA5MajorE0ELS18_0ELNS17_7ScaleInE0ELS19_0EEEEEENSM_INS5_IJSC_SC_SC_EEENS5_IJSW_SW_SW_EEEEENS5_IJNS4_10UnderscoreES1F_S1F_EEEEENS5_IJNS4_23SM90_TMA_LOAD_MULTICASTES1I_EEENS5_IJNS4_14ComposedLayoutINS4_7SwizzleILi3ELi4ELi3EEENS4_18smem_ptr_flag_bitsILi8EEENSM_INS5_IJNSA_ILi8EEESF_EEENS5_IJSF_SC_EEEEEEENSM_INS5_IJNS5_IJNS5_IJSP_SC_EEENS5_IJSN_SC_EEEEEESC_NS5_IJSO_SB_EEEEEENS5_IJNS5_IJNS5_IJSU_SY_EEESX_EEESW_NS5_IJSC_SY_EEEEEEEEEEEvNS4_8identityES1J_NS5_IJS1T_NSM_INS5_IJNS5_IJNS5_IJSP_SB_EEES1V_EEESC_S1X_EEENS5_IJS20_SW_NS5_IJSC_NSA_ILi1024EEEEEEEEEEEEEEvS25_EENS_8epilogue10collective18CollectiveEpilogueINS2F_23Sm100TmaWarpSpecializedILi4ELi2ELi32ELb1ELb0EEEJNS5_IJNSA_ILi64EEESG_SG_EEENS5_IJNSM_IS2K_SC_EENSM_INS5_IJSN_SB_EEENS5_IJSC_SF_EEEEEEEENS_10bfloat16_tESL_S2R_SL_NS2F_6fusion15FusionCallbacksIS2J_NS2S_17LinearCombinationIS2R_fS2R_fLNS_15FloatRoundStyleE2EEES2L_S2Q_JEEENS4_5SM1004TMEM4LOAD26SM100_TMEM_LOAD_32dp32b32xENS4_13SM90_TMA_LOADENS1K_INS1L_ILi2ELi4ELi3EEENS1N_ILi16EEENSM_INS5_IJS1P_SN_EEES1V_EEEENS4_39AutoVectorizingCopyWithAssumedAlignmentILi128EEENS4_14SM90_TMA_STOREES37_S39_S39_EEEvvEEEEvNT_6ParamsE)
        /*0038*/ 	.word	0x00000000


	//----- nvinfo : EIATTR_MIN_STACK_SIZE
	.align		4
.L_27:
        /*003c*/ 	.byte	0x04, 0x12
        /*003e*/ 	.short	(.L_29 - .L_28)
	.align		4
.L_28:
        /*0040*/ 	.word	index@(_ZN7cutlass13device_kernelINS_4gemm6kernel13GemmUniversalIN4cute5tupleIJiiiiEEENS1_10collective13CollectiveMmaINS1_46MainloopSm100TmaUmmaWarpSpecializedBlockScaledILi1ELi2ELi1ENS5_IJNS4_1CILi2EEESB_NSA_ILi1EEEEEEEENS5_IJNSA_ILi128EEENSA_ILi256EEESG_EEENS5_IJNS_12float_e4m3_tENS_13float_ue8m0_tEEEENS5_IJNS5_IJlSC_lEEENS4_6LayoutINS5_IJNS5_IJNS5_IJNSA_ILi32EEENSA_ILi4EEEEEEiEEESQ_NS5_IJSC_iEEEEEENS5_IJNS5_IJNS5_IJNSA_ILi16EEESO_EEEiEEENS5_IJNS5_IJNSA_ILi0EEESC_EEENSA_ILi512EEEEEENS5_IJSW_iEEEEEEEEEEESK_S13_NS4_8TiledMMAINS4_8MMA_AtomIJNS4_21SM100_MMA_MXF8F6F4_SSISI_SI_fSJ_Li128ELi256ELNS4_4UMMA5MajorE0ELS18_0ELNS17_7ScaleInE0ELS19_0EEEEEENSM_INS5_IJSC_SC_SC_EEENS5_IJSW_SW_SW_EEEEENS5_IJNS4_10UnderscoreES1F_S1F_EEEEENS5_IJNS4_23SM90_TMA_LOAD_MULTICASTES1I_EEENS5_IJNS4_14ComposedLayoutINS4_7SwizzleILi3ELi4ELi3EEENS4_18smem_ptr_flag_bitsILi8EEENSM_INS5_IJNSA_ILi8EEESF_EEENS5_IJSF_SC_EEEEEEENSM_INS5_IJNS5_IJNS5_IJSP_SC_EEENS5_IJSN_SC_EEEEEESC_NS5_IJSO_SB_EEEEEENS5_IJNS5_IJNS5_IJSU_SY_EEESX_EEESW_NS5_IJSC_SY_EEEEEEEEEEEvNS4_8identityES1J_NS5_IJS1T_NSM_INS5_IJNS5_IJNS5_IJSP_SB_EEES1V_EEESC_S1X_EEENS5_IJS20_SW_NS5_IJSC_NSA_ILi1024EEEEEEEEEEEEEEvS25_EENS_8epilogue10collective18CollectiveEpilogueINS2F_23Sm100TmaWarpSpecializedILi4ELi2ELi32ELb1ELb0EEEJNS5_IJNSA_ILi64EEESG_SG_EEENS5_IJNSM_IS2K_SC_EENSM_INS5_IJSN_SB_EEENS5_IJSC_SF_EEEEEEEENS_10bfloat16_tESL_S2R_SL_NS2F_6fusion15FusionCallbacksIS2J_NS2S_17LinearCombinationIS2R_fS2R_fLNS_15FloatRoundStyleE2EEES2L_S2Q_JEEENS4_5SM1004TMEM4LOAD26SM100_TMEM_LOAD_32dp32b32xENS4_13SM90_TMA_LOADENS1K_INS1L_ILi2ELi4ELi3EEENS1N_ILi16EEENSM_INS5_IJS1P_SN_EEES1V_EEEENS4_39AutoVectorizingCopyWithAssumedAlignmentILi128EEENS4_14SM90_TMA_STOREES37_S39_S39_EEEvvEEEEvNT_6ParamsE)
        /*0044*/ 	.word	0x00000000
.L_29:


//--------------------- .nv.compat                --------------------------
	.section	.nv.compat,"",@"SHT_CUDA_COMPAT_INFO"
	.align	4
        /*0000*/ 	.byte	0x02, 0x09, 0x01, 0x00, 0x02, 0x02, 0x02, 0x00, 0x02, 0x05, 0x05, 0x00, 0x03, 0x07, 0x01, 0x01
        /*0010*/ 	.byte	0x02, 0x03, 0x01, 0x00, 0x02, 0x06, 0x01, 0x00, 0x04, 0x0b, 0x08, 0x00, 0x09, 0x00, 0x00, 0x00
        /*0020*/ 	.byte	0x00, 0x00, 0x00, 0x00


//--------------------- .nv.info._ZN7cutlass13device_kernelINS_4gemm6kernel13GemmUniversalIN4cute5tupleIJiiiiEEENS1_10collective13CollectiveMmaINS1_46MainloopSm100TmaUmmaWarpSpecializedBlockScaledILi1ELi2ELi1ENS5_IJNS4_1CILi2EEESB_NSA_ILi1EEEEEEEENS5_IJNSA_ILi128EEENSA_ILi256EEESG_EEENS5_IJNS_12float_e4m3_tENS_13float_ue8m0_tEEEENS5_IJNS5_IJlSC_lEEENS4_6LayoutINS5_IJNS5_IJNS5_IJNSA_ILi32EEENSA_ILi4EEEEEEiEEESQ_NS5_IJSC_iEEEEEENS5_IJNS5_IJNS5_IJNSA_ILi16EEESO_EEEiEEENS5_IJNS5_IJNSA_ILi0EEESC_EEENSA_ILi512EEEEEENS5_IJSW_iEEEEEEEEEEESK_S13_NS4_8TiledMMAINS4_8MMA_AtomIJNS4_21SM100_MMA_MXF8F6F4_SSISI_SI_fSJ_Li128ELi256ELNS4_4UMMA5MajorE0ELS18_0ELNS17_7ScaleInE0ELS19_0EEEEEENSM_INS5_IJSC_SC_SC_EEENS5_IJSW_SW_SW_EEEEENS5_IJNS4_10UnderscoreES1F_S1F_EEEEENS5_IJNS4_23SM90_TMA_LOAD_MULTICASTES1I_EEENS5_IJNS4_14ComposedLayoutINS4_7SwizzleILi3ELi4ELi3EEENS4_18smem_ptr_flag_bitsILi8EEENSM_INS5_IJNSA_ILi8EEESF_EEENS5_IJSF_SC_EEEEEEENSM_INS5_IJNS5_IJNS5_IJSP_SC_EEENS5_IJSN_SC_EEEEEESC_NS5_IJSO_SB_EEEEEENS5_IJNS5_IJNS5_IJSU_SY_EEESX_EEESW_NS5_IJSC_SY_EEEEEEEEEEEvNS4_8identityES1J_NS5_IJS1T_NSM_INS5_IJNS5_IJNS5_IJSP_SB_EEES1V_EEESC_S1X_EEENS5_IJS20_SW_NS5_IJSC_NSA_ILi1024EEEEEEEEEEEEEEvS25_EENS_8epilogue10collective18CollectiveEpilogueINS2F_23Sm100TmaWarpSpecializedILi4ELi2ELi32ELb1ELb0EEEJNS5_IJNSA_ILi64EEESG_SG_EEENS5_IJNSM_IS2K_SC_EENSM_INS5_IJSN_SB_EEENS5_IJSC_SF_EEEEEEEENS_10bfloat16_tESL_S2R_SL_NS2F_6fusion15FusionCallbacksIS2J_NS2S_17LinearCombinationIS2R_fS2R_fLNS_15FloatRoundStyleE2EEES2L_S2Q_JEEENS4_5SM1004TMEM4LOAD26SM100_TMEM_LOAD_32dp32b32xENS4_13SM90_TMA_LOADENS1K_INS1L_ILi2ELi4ELi3EEENS1N_ILi16EEENSM_INS5_IJS1P_SN_EEES1V_EEEENS4_39AutoVectorizingCopyWithAssumedAlignmentILi128EEENS4_14SM90_TMA_STOREES37_S39_S39_EEEvvEEEEvNT_6ParamsE --------------------------
	.section	.nv.info._ZN7cutlass13device_kernelINS_4gemm6kernel13GemmUniversalIN4cute5tupleIJiiiiEEENS1_10collective13CollectiveMmaINS1_46MainloopSm100TmaUmmaWarpSpecializedBlockScaledILi1ELi2ELi1ENS5_IJNS4_1CILi2EEESB_NSA_ILi1EEEEEEEENS5_IJNSA_ILi128EEENSA_ILi256EEESG_EEENS5_IJNS_12float_e4m3_tENS_13float_ue8m0_tEEEENS5_IJNS5_IJlSC_lEEENS4_6LayoutINS5_IJNS5_IJNS5_IJNSA_ILi32EEENSA_ILi4EEEEEEiEEESQ_NS5_IJSC_iEEEEEENS5_IJNS5_IJNS5_IJNSA_ILi16EEESO_EEEiEEENS5_IJNS5_IJNSA_ILi0EEESC_EEENSA_ILi512EEEEEENS5_IJSW_iEEEEEEEEEEESK_S13_NS4_8TiledMMAINS4_8MMA_AtomIJNS4_21SM100_MMA_MXF8F6F4_SSISI_SI_fSJ_Li128ELi256ELNS4_4UMMA5MajorE0ELS18_0ELNS17_7ScaleInE0ELS19_0EEEEEENSM_INS5_IJSC_SC_SC_EEENS5_IJSW_SW_SW_EEEEENS5_IJNS4_10UnderscoreES1F_S1F_EEEEENS5_IJNS4_23SM90_TMA_LOAD_MULTICASTES1I_EEENS5_IJNS4_14ComposedLayoutINS4_7SwizzleILi3ELi4ELi3EEENS4_18smem_ptr_flag_bitsILi8EEENSM_INS5_IJNSA_ILi8EEESF_EEENS5_IJSF_SC_EEEEEEENSM_INS5_IJNS5_IJNS5_IJSP_SC_EEENS5_IJSN_SC_EEEEEESC_NS5_IJSO_SB_EEEEEENS5_IJNS5_IJNS5_IJSU_SY_EEESX_EEESW_NS5_IJSC_SY_EEEEEEEEEEEvNS4_8identityES1J_NS5_IJS1T_NSM_INS5_IJNS5_IJNS5_IJSP_SB_EEES1V_EEESC_S1X_EEENS5_IJS20_SW_NS5_IJSC_NSA_ILi1024EEEEEEEEEEEEEEvS25_EENS_8epilogue10collective18CollectiveEpilogueINS2F_23Sm100TmaWarpSpecializedILi4ELi2ELi32ELb1ELb0EEEJNS5_IJNSA_ILi64EEESG_SG_EEENS5_IJNSM_IS2K_SC_EENSM_INS5_IJSN_SB_EEENS5_IJSC_SF_EEEEEEEENS_10bfloat16_tESL_S2R_SL_NS2F_6fusion15FusionCallbacksIS2J_NS2S_17LinearCombinationIS2R_fS2R_fLNS_15FloatRoundStyleE2EEES2L_S2Q_JEEENS4_5SM1004TMEM4LOAD26SM100_TMEM_LOAD_32dp32b32xENS4_13SM90_TMA_LOADENS1K_INS1L_ILi2ELi4ELi3EEENS1N_ILi16EEENSM_INS5_IJS1P_SN_EEES1V_EEEENS4_39AutoVectorizingCopyWithAssumedAlignmentILi128EEENS4_14SM90_TMA_STOREES37_S39_S39_EEEvvEEEEvNT_6ParamsE,"",@"SHT_CUDA_INFO"
	.sectionflags	@""
	.align	4


	//----- nvinfo : EIATTR_CUDA_API_VERSION
	.align		4
        /*0000*/ 	.byte	0x04, 0x37
        /*0002*/ 	.short	(.L_31 - .L_30)
.L_30:
        /*0004*/ 	.word	0x00000082


	//----- nvinfo : EIATTR_KPARAM_INFO
	.align		4
.L_31:
        /*0008*/ 	.byte	0x04, 0x17
        /*000a*/ 	.short	(.L_33 - .L_32)
.L_32:
        /*000c*/ 	.word	0x00000000
        /*0010*/ 	.short	0x0000
        /*0012*/ 	.short	0x0000
        /*0014*/ 	.byte	0x00, 0xf0, 0x01, 0x30


	//----- nvinfo : EIATTR_AT_ENTRY_FRAGMENTS
	.align		4
.L_33:
        /*0018*/ 	.byte	0x04, 0x4f
        /*001a*/ 	.short	(.L_35 - .L_34)


	//   ....[0]....
.L_34:
        /*001c*/ 	.word	0x00000006


	//----- nvinfo : EIATTR_RESERVED_SMEM_USED
	.align		4
.L_35:
        /*0020*/ 	.byte	0x01, 0x41
	.zero		2


	//----- nvinfo : EIATTR_SPARSE_MMA_MASK
	.align		4
        /*0024*/ 	.byte	0x03, 0x50
        /*0026*/ 	.short	0x0000


	//----- nvinfo : EIATTR_TCGEN05_1CTA_USED
	.align		4
        /*0028*/ 	.byte	0x01, 0x51
	.zero		2


	//----- nvinfo : EIATTR_MAXREG_COUNT
	.align		4
        /*002c*/ 	.byte	0x03, 0x1b
        /*002e*/ 	.short	0x00ff


	//----- nvinfo : EIATTR_NUM_BARRIERS
	.align		4
        /*0030*/ 	.byte	0x02, 0x4c
        /*0032*/ 	.byte	0x07
	.zero		1


	//----- nvinfo : EIATTR_EXTERNS
	.align		4
        /*0034*/ 	.byte	0x04, 0x0f
        /*0036*/ 	.short	(.L_37 - .L_36)


	//   ....[0]....
	.align		4
.L_36:
        /*0038*/ 	.word	index@(__assertfail)


	//----- nvinfo : EIATTR_MERCURY_ISA_VERSION
	.align		4
.L_37:
        /*003c*/ 	.byte	0x03, 0x5f
        /*003e*/ 	.short	0x0101


	//----- nvinfo : EIATTR_INT_WARP_WIDE_INSTR_OFFSETS
	.align		4
        /*0040*/ 	.byte	0x04, 0x31
        /*0042*/ 	.short	(.L_39 - .L_38)


	//   ....[0]....
.L_38:
        /*0044*/ 	.word	0x00000d30


	//   ....[1]....
        /*0048*/ 	.word	0x00000df0


	//   ....[2]....
        /*004c*/ 	.word	0x00004ca0


	//   ....[3]....
        /*0050*/ 	.word	0x00004cc0


	//   ....[4]....
        /*0054*/ 	.word	0x00004cf0


	//   ....[5]....
        /*0058*/ 	.word	0x000058a0


	//   ....[6]....
        /*005c*/ 	.word	0x00005930


	//   ....[7]....
        /*0060*/ 	.word	0x000059d0


	//   ....[8]....
        /*0064*/ 	.word	0x00005a50


	//   ....[9]....
        /*0068*/ 	.word	0x00005b10


	//   ....[10]....
        /*006c*/ 	.word	0x00005bb0


	//   ....[11]....
        /*0070*/ 	.word	0x00005c50


	//   ....[12]....
        /*0074*/ 	.word	0x00005d80


	//   ....[13]....
        /*0078*/ 	.word	0x00005da0


	//   ....[14]....
        /*007c*/ 	.word	0x00005e20


	//   ....[15]....
        /*0080*/ 	.word	0x00005ee0


	//   ....[16]....
        /*0084*/ 	.word	0x00005f90


	//   ....[17]....
        /*0088*/ 	.word	0x00006010


	//   ....[18]....
        /*008c*/ 	.word	0x000060a0


	//   ....[19]....
        /*0090*/ 	.word	0x00006180


	//   ....[20]....
        /*0094*/ 	.word	0x000061f0


	//   ....[21]....
        /*0098*/ 	.word	0x000062b0


	//   ....[22]....
        /*009c*/ 	.word	0x00006350


	//   ....[23]....
        /*00a0*/ 	.word	0x000063e0


	//   ....[24]....
        /*00a4*/ 	.word	0x00006480


	//   ....[25]....
        /*00a8*/ 	.word	0x00006540


	//   ....[26]....
        /*00ac*/ 	.word	0x000065e0


	//   ....[27]....
        /*00b0*/ 	.word	0x000066a0


	//   ....[28]....
        /*00b4*/ 	.word	0x000067a0


	//----- nvinfo : EIATTR_COOP_GROUP_MASK_REGIDS
	.align		4
.L_39:
        /*00b8*/ 	.byte	0x04, 0x29
        /*00ba*/ 	.short	(.L_41 - .L_40)


	//   ....[0]....
.L_40:
        /*00bc*/ 	.word	0xffffffff


	//   ....[1]....
        /*00c0*/ 	.word	0xffffffff


	//   ....[2]....
        /*00c4*/ 	.word	0xffffffff


	//   ....[3]....
        /*00c8*/ 	.word	0xffffffff


	//   ....[4]....
        /*00cc*/ 	.word	0xffffffff


	//   ....[5]....
        /*00d0*/ 	.word	0xffffffff


	//   ....[6]....
        /*00d4*/ 	.word	0xffffffff


	//   ....[7]....
        /*00d8*/ 	.word	0xffffffff


	//   ....[8]....
        /*00dc*/ 	.word	0xffffffff


	//   ....[9]....
        /*00e0*/ 	.word	0xffffffff


	//   ....[10]....
        /*00e4*/ 	.word	0xffffffff


	//   ....[11]....
        /*00e8*/ 	.word	0xffffffff


	//   ....[12]....
        /*00ec*/ 	.word	0xffffffff


	//   ....[13]....
        /*00f0*/ 	.word	0xffffffff


	//----- nvinfo : EIATTR_COOP_GROUP_INSTR_OFFSETS
	.align		4
.L_41:
        /*00f4*/ 	.byte	0x04, 0x28
        /*00f6*/ 	.short	(.L_43 - .L_42)


	//   ....[0]....
.L_42:
        /*00f8*/ 	.word	0x00000080


	//   ....[1]....
        /*00fc*/ 	.word	0x00000550


	//   ....[2]....
        /*0100*/ 	.word	0x000006a0


	//   ....[3]....
        /*0104*/ 	.word	0x00000840


	//   ....[4]....
        /*0108*/ 	.word	0x00000940


	//   ....[5]....
        /*010c*/ 	.word	0x00000ab0


	//   ....[6]....
        /*0110*/ 	.word	0x00000bf0


	//   ....[7]....
        /*0114*/ 	.word	0x00000e60


	//   ....[8]....
        /*0118*/ 	.word	0x00002440


	//   ....[9]....
        /*011c*/ 	.word	0x00003160


	//   ....[10]....
        /*0120*/ 	.word	0x00003370


	//   ....[11]....
        /*0124*/ 	.word	0x000033a0


	//   ....[12]....
        /*0128*/ 	.word	0x00004b80


	//   ....[13]....
        /*012c*/ 	.word	0x00004db0


	//----- nvinfo : EIATTR_VRC_CTA_INIT_COUNT
	.align		4
.L_43:
        /*0130*/ 	.byte	0x02, 0x4a
        /*0132*/ 	.byte	0x80
	.zero		1


	//----- nvinfo : EIATTR_SYSCALL_OFFSETS
	.align		4
        /*0134*/ 	.byte	0x04, 0x46
        /*0136*/ 	.short	(.L_45 - .L_44)


	//   ....[0]....
.L_44:
        /*0138*/ 	.word	0x00007390


	//   ....[1]....
        /*013c*/ 	.word	0x00007480


	//   ....[2]....
        /*0140*/ 	.word	0x00008050


	//   ....[3]....
        /*0144*/ 	.word	0x000081c0


	//   ....[4]....
        /*0148*/ 	.word	0x00009680


	//   ....[5]....
        /*014c*/ 	.word	0x000097f0


	//   ....[6]....
        /*0150*/ 	.word	0x0000ad10


	//   ....[7]....
        /*0154*/ 	.word	0x0000ae80


	//   ....[8]....
        /*0158*/ 	.word	0x0000c330


	//   ....[9]....
        /*015c*/ 	.word	0x0000c4a0


	//   ....[10]....
        /*0160*/ 	.word	0x0000d9b0


	//   ....[11]....
        /*0164*/ 	.word	0x0000db20


	//   ....[12]....
        /*0168*/ 	.word	0x0000eff0


	//   ....[13]....
        /*016c*/ 	.word	0x0000f160


	//   ....[14]....
        /*0170*/ 	.word	0x00010660


	//   ....[15]....
        /*0174*/ 	.word	0x000107d0


	//   ....[16]....
        /*0178*/ 	.word	0x00011c30


	//   ....[17]....
        /*017c*/ 	.word	0x00011da0


	//----- nvinfo : EIATTR_MBARRIER_INSTR_OFFSETS
	.align		4
.L_45:
        /*0180*/ 	.byte	0x04, 0x39
        /*0182*/ 	.short	(.L_47 - .L_46)


	//   ....[0]....
.L_46:
        /*0184*/ 	.word	0x00000670
        /*0188*/ 	.word	0x000000ff
        /*018c*/ 	.word	0x00000000
        /*0190*/ 	.short	0x0100
        /*0192*/ 	.byte	0x04
	.zero		1


	//   ....[1]....
        /*0194*/ 	.word	0x00000680
        /*0198*/ 	.word	0x000000ff
        /*019c*/ 	.word	0x00000008
        /*01a0*/ 	.short	0x0100
        /*01a2*/ 	.byte	0x04
	.zero		1


	//   ....[2]....
        /*01a4*/ 	.word	0x000007b0
        /*01a8*/ 	.word	0x000000ff
        /*01ac*/ 	.word	0x00000010
        /*01b0*/ 	.short	0x0100
        /*01b2*/ 	.byte	0x04
	.zero		1


	//   ....[3]....
        /*01b4*/ 	.word	0x000007c0
        /*01b8*/ 	.word	0x000000ff
        /*01bc*/ 	.word	0x00000030
        /*01c0*/ 	.short	0x0100
        /*01c2*/ 	.byte	0x04
	.zero		1


	//   ....[4]....
        /*01c4*/ 	.word	0x000007d0
        /*01c8*/ 	.word	0x000000ff
        /*01cc*/ 	.word	0x00000018
        /*01d0*/ 	.short	0x0100
        /*01d2*/ 	.byte	0x04
	.zero		1


	//   ....[5]....
        /*01d4*/ 	.word	0x000007e0
        /*01d8*/ 	.word	0x000000ff
        /*01dc*/ 	.word	0x00000038
        /*01e0*/ 	.short	0x0100
        /*01e2*/ 	.byte	0x04
	.zero		1


	//   ....[6]....
        /*01e4*/ 	.word	0x000007f0
        /*01e8*/ 	.word	0x000000ff
        /*01ec*/ 	.word	0x00000020
        /*01f0*/ 	.short	0x0100
        /*01f2*/ 	.byte	0x04
	.zero		1


	//   ....[7]....
        /*01f4*/ 	.word	0x00000800
        /*01f8*/ 	.word	0x000000ff
        /*01fc*/ 	.word	0x00000040
        /*0200*/ 	.short	0x0100
        /*0202*/ 	.byte	0x04
	.zero		1


	//   ....[8]....
        /*0204*/ 	.word	0x00000810
        /*0208*/ 	.word	0x000000ff
        /*020c*/ 	.word	0x00000028
        /*0210*/ 	.short	0x0100
        /*0212*/ 	.byte	0x04
	.zero		1


	//   ....[9]....
        /*0214*/ 	.word	0x00000820
        /*0218*/ 	.word	0x000000ff
        /*021c*/ 	.word	0x00000048
        /*0220*/ 	.short	0x0100
        /*0222*/ 	.byte	0x04
	.zero		1


	//   ....[10]....
        /*0224*/ 	.word	0x00000910
        /*0228*/ 	.word	0x000000ff
        /*022c*/ 	.word	0x00000050
        /*0230*/ 	.short	0x0100
        /*0232*/ 	.byte	0x06
	.zero		1


	//   ....[11]....
        /*0234*/ 	.word	0x00000920
        /*0238*/ 	.word	0x000000ff
        /*023c*/ 	.word	0x00000058
        /*0240*/ 	.short	0x0100
        /*0242*/ 	.byte	0x06
	.zero		1


	//   ....[12]....
        /*0244*/ 	.word	0x00000a60
        /*0248*/ 	.word	0x000000ff
        /*024c*/ 	.word	0x00000060
        /*0250*/ 	.short	0x0100
        /*0252*/ 	.byte	0x06
	.zero		1


	//   ....[13]....
        /*0254*/ 	.word	0x00000a70
        /*0258*/ 	.word	0x000000ff
        /*025c*/ 	.word	0x00000070
        /*0260*/ 	.short	0x0100
        /*0262*/ 	.byte	0x06
	.zero		1


	//   ....[14]....
        /*0264*/ 	.word	0x00000a80
        /*0268*/ 	.word	0x000000ff
        /*026c*/ 	.word	0x00000068
        /*0270*/ 	.short	0x0100
        /*0272*/ 	.byte	0x06
	.zero		1


	//   ....[15]....
        /*0274*/ 	.word	0x00000a90
        /*0278*/ 	.word	0x000000ff
        /*027c*/ 	.word	0x00000078
        /*0280*/ 	.short	0x0100
        /*0282*/ 	.byte	0x06
	.zero		1


	//   ....[16]....
        /*0284*/ 	.word	0x00000bc0
        /*0288*/ 	.word	0x000000ff
        /*028c*/ 	.word	0x00000080
        /*0290*/ 	.short	0x0100
        /*0292*/ 	.byte	0x04
	.zero		1


	//   ....[17]....
        /*0294*/ 	.word	0x00000bd0
        /*0298*/ 	.word	0x000000ff
        /*029c*/ 	.word	0x00000088
        /*02a0*/ 	.short	0x0100
        /*02a2*/ 	.byte	0x04
	.zero		1


	//   ....[18]....
        /*02a4*/ 	.word	0x00000cd0
        /*02a8*/ 	.word	0x000000ff
        /*02ac*/ 	.word	0x00000090
        /*02b0*/ 	.short	0x0100
        /*02b2*/ 	.byte	0x04
	.zero		1


	//   ....[19]....
        /*02b4*/ 	.word	0x00000ce0
        /*02b8*/ 	.word	0x000000ff
        /*02bc*/ 	.word	0x000000a0
        /*02c0*/ 	.short	0x0100
        /*02c2*/ 	.byte	0x04
	.zero		1


	//   ....[20]....
        /*02c4*/ 	.word	0x00000cf0
        /*02c8*/ 	.word	0x000000ff
        /*02cc*/ 	.word	0x00000098
        /*02d0*/ 	.short	0x0100
        /*02d2*/ 	.byte	0x04
	.zero		1


	//   ....[21]....
        /*02d4*/ 	.word	0x00000d00
        /*02d8*/ 	.word	0x000000ff
        /*02dc*/ 	.word	0x000000a8
        /*02e0*/ 	.short	0x0100
        /*02e2*/ 	.byte	0x04
	.zero		1


	//   ....[22]....
        /*02e4*/ 	.word	0x00000e10
        /*02e8*/ 	.word	0x000000ff
        /*02ec*/ 	.word	0x000000b0
        /*02f0*/ 	.short	0x0100
        /*02f2*/ 	.byte	0x06
	.zero		1


	//   ....[23]....
        /*02f4*/ 	.word	0x00001a40
        /*02f8*/ 	.word	0x00000000
        /*02fc*/ 	.word	0x000000a0
        /*0300*/ 	.short	0x010a
        /*0302*/ 	.byte	0xff
	.zero		1


	//   ....[24]....
        /*0304*/ 	.word	0x00001a60
        /*0308*/ 	.word	0x00000000
        /*030c*/ 	.word	0x00000090
        /*0310*/ 	.short	0x0101
        /*0312*/ 	.byte	0xff
	.zero		1


	//   ....[25]....
        /*0314*/ 	.word	0x00001ac0
        /*0318*/ 	.word	0x000000ff
        /*031c*/ 	.word	0x00000008
        /*0320*/ 	.short	0x010a
        /*0322*/ 	.byte	0x39
	.zero		1


	//   ....[26]....
        /*0324*/ 	.word	0x00001b70
        /*0328*/ 	.word	0x000000ff
        /*032c*/ 	.word	0x00000008
        /*0330*/ 	.short	0x010a
        /*0332*/ 	.byte	0x39
	.zero		1


	//   ....[27]....
        /*0334*/ 	.word	0x00001c70
        /*0338*/ 	.word	0x000000ff
        /*033c*/ 	.word	0x00000008
        /*0340*/ 	.short	0x010a
        /*0342*/ 	.byte	0x39
	.zero		1


	//   ....[28]....
        /*0344*/ 	.word	0x00001f60
        /*0348*/ 	.word	0x000000ff
        /*034c*/ 	.word	0x00000058
        /*0350*/ 	.short	0x0101
        /*0352*/ 	.byte	0x39
	.zero		1


	//   ....[29]....
        /*0354*/ 	.word	0x00001f80
        /*0358*/ 	.word	0x000000ff
        /*035c*/ 	.word	0x00000008
        /*0360*/ 	.short	0x010a
        /*0362*/ 	.byte	0x39
	.zero		1


	//   ....[30]....
        /*0364*/ 	.word	0x00001fe0
        /*0368*/ 	.word	0x000000ff
        /*036c*/ 	.word	0x00000008
        /*0370*/ 	.short	0x010a
        /*0372*/ 	.byte	0x39
	.zero		1


	//   ....[31]....
        /*0374*/ 	.word	0x000020d0
        /*0378*/ 	.word	0x000000ff
        /*037c*/ 	.word	0x00000008
        /*0380*/ 	.short	0x010a
        /*0382*/ 	.byte	0x39
	.zero		1


	//   ....[32]....
        /*0384*/ 	.word	0x00002470
        /*0388*/ 	.word	0x00000003
        /*038c*/ 	.word	0x00000060
        /*0390*/ 	.short	0x010a
        /*0392*/ 	.byte	0xff
	.zero		1


	//   ....[33]....
        /*0394*/ 	.word	0x000025c0
        /*0398*/ 	.word	0x00000000
        /*039c*/ 	.word	0x00000000
        /*03a0*/ 	.short	0x0101
        /*03a2*/ 	.byte	0xff
	.zero		1


	//   ....[34]....
        /*03a4*/ 	.word	0x00002b70
        /*03a8*/ 	.word	0x00000000
        /*03ac*/ 	.word	0x00000008
        /*03b0*/ 	.short	0x010a
        /*03b2*/ 	.byte	0xff
	.zero		1


	//   ....[35]....
        /*03b4*/ 	.word	0x00002cb0
        /*03b8*/ 	.word	0x00000000
        /*03bc*/ 	.word	0x00000090
        /*03c0*/ 	.short	0x010a
        /*03c2*/ 	.byte	0xff
	.zero		1


	//   ....[36]....
        /*03c4*/ 	.word	0x00002d10
        /*03c8*/ 	.word	0x00000004
        /*03cc*/ 	.word	0x00000000
        /*03d0*/ 	.short	0x0101
        /*03d2*/ 	.byte	0xff
	.zero		1


	//   ....[37]....
        /*03d4*/ 	.word	0x00002d30
        /*03d8*/ 	.word	0x000000ff
        /*03dc*/ 	.word	0x00000070
        /*03e0*/ 	.short	0x010a
        /*03e2*/ 	.byte	0x04
	.zero		1


	//   ....[38]....
        /*03e4*/ 	.word	0x00002e50
        /*03e8*/ 	.word	0x00000000
        /*03ec*/ 	.word	0x00000060
        /*03f0*/ 	.short	0x010a
        /*03f2*/ 	.byte	0xff
	.zero		1


	//   ....[39]....
        /*03f4*/ 	.word	0x00002f60
        /*03f8*/ 	.word	0x00000000
        /*03fc*/ 	.word	0x00000000
        /*0400*/ 	.short	0x0101
        /*0402*/ 	.byte	0xff
	.zero		1


	//   ....[40]....
        /*0404*/ 	.word	0x00002ff0
        /*0408*/ 	.word	0x000000ff
        /*040c*/ 	.word	0x00000070
        /*0410*/ 	.short	0x0106
        /*0412*/ 	.byte	0x04
	.zero		1


	//   ....[41]....
        /*0414*/ 	.word	0x00003010
        /*0418*/ 	.word	0x000000ff
        /*041c*/ 	.word	0x00000070
        /*0420*/ 	.short	0x010a
        /*0422*/ 	.byte	0x04
	.zero		1


	//   ....[42]....
        /*0424*/ 	.word	0x000030a0
        /*0428*/ 	.word	0x000000ff
        /*042c*/ 	.word	0x00000070
        /*0430*/ 	.short	0x0106
        /*0432*/ 	.byte	0x07
	.zero		1


	//   ....[43]....
        /*0434*/ 	.word	0x000030e0
        /*0438*/ 	.word	0x00000000
        /*043c*/ 	.word	0x00000070
        /*0440*/ 	.short	0x010a
        /*0442*/ 	.byte	0xff
	.zero		1


	//   ....[44]....
        /*0444*/ 	.word	0x00003ee0
        /*0448*/ 	.word	0x00000002
        /*044c*/ 	.word	0x00000060
        /*0450*/ 	.short	0x010a
        /*0452*/ 	.byte	0xff
	.zero		1


	//   ....[45]....
        /*0454*/ 	.word	0x00003ff0
        /*0458*/ 	.word	0x00000003
        /*045c*/ 	.word	0x00000000
        /*0460*/ 	.short	0x0101
        /*0462*/ 	.byte	0xff
	.zero		1


	//   ....[46]....
        /*0464*/ 	.word	0x00004080
        /*0468*/ 	.word	0x000000ff
        /*046c*/ 	.word	0x00000000
        /*0470*/ 	.short	0x010a
        /*0472*/ 	.byte	0x06
	.zero		1


	//   ....[47]....
        /*0474*/ 	.word	0x000040d0
        /*0478*/ 	.word	0x000000ff
        /*047c*/ 	.word	0x00000000
        /*0480*/ 	.short	0x010a
        /*0482*/ 	.byte	0x06
	.zero		1


	//   ....[48]....
        /*0484*/ 	.word	0x000040f0
        /*0488*/ 	.word	0x000000ff
        /*048c*/ 	.word	0x00000000
        /*0490*/ 	.short	0x010a
        /*0492*/ 	.byte	0x06
	.zero		1


	//   ....[49]....
        /*0494*/ 	.word	0x00004160
        /*0498*/ 	.word	0x000000ff
        /*049c*/ 	.word	0x00000088
        /*04a0*/ 	.short	0x010a
        /*04a2*/ 	.byte	0x06
	.zero		1


	//   ....[50]....
        /*04a4*/ 	.word	0x000046f0
        /*04a8*/ 	.word	0x000000ff
        /*04ac*/ 	.word	0x00000000
        /*04b0*/ 	.short	0x010a
        /*04b2*/ 	.byte	0x06
	.zero		1


	//   ....[51]....
        /*04b4*/ 	.word	0x00004780
        /*04b8*/ 	.word	0x000000ff
        /*04bc*/ 	.word	0x00000000
        /*04c0*/ 	.short	0x010a
        /*04c2*/ 	.byte	0x06
	.zero		1


	//   ....[52]....
        /*04c4*/ 	.word	0x00004b60
        /*04c8*/ 	.word	0x000000ff
        /*04cc*/ 	.word	0x000000b0
        /*04d0*/ 	.short	0x010a
        /*04d2*/ 	.byte	0x06
	.zero		1


	//   ....[53]....
        /*04d4*/ 	.word	0x00005070
        /*04d8*/ 	.word	0x0000000c
        /*04dc*/ 	.word	0x00000060
        /*04e0*/ 	.short	0x010a
        /*04e2*/ 	.byte	0xff
	.zero		1


	//   ....[54]....
        /*04e4*/ 	.word	0x000051e0
        /*04e8*/ 	.word	0x00000000
        /*04ec*/ 	.word	0x00000000
        /*04f0*/ 	.short	0x0101
        /*04f2*/ 	.byte	0xff
	.zero		1


	//   ....[55]....
        /*04f4*/ 	.word	0x00005670
        /*04f8*/ 	.word	0x000000ff
        /*04fc*/ 	.word	0x00000058
        /*0500*/ 	.short	0x010a
        /*0502*/ 	.byte	0x15
	.zero		1


	//   ....[56]....
        /*0504*/ 	.word	0x000057f0
        /*0508*/ 	.word	0x000000ff
        /*050c*/ 	.word	0x00000030
        /*0510*/ 	.short	0x010a
        /*0512*/ 	.byte	0x15
	.zero		1


	//   ....[57]....
        /*0514*/ 	.word	0x000059f0
        /*0518*/ 	.word	0x000000ff
        /*051c*/ 	.word	0x00000010
        /*0520*/ 	.short	0x010b
        /*0522*/ 	.byte	0x15
	.zero		1


	//   ....[58]....
        /*0524*/ 	.word	0x00005a00
        /*0528*/ 	.word	0x000000ff
        /*052c*/ 	.word	0x00000000
        /*0530*/ 	.short	0x0101
        /*0532*/ 	.byte	0x2e
	.zero		1


	//   ....[59]....
        /*0534*/ 	.word	0x00005a20
        /*0538*/ 	.word	0x000000ff
        /*053c*/ 	.word	0x00000038
        /*0540*/ 	.short	0x010a
        /*0542*/ 	.byte	0x15
	.zero		1


	//   ....[60]....
        /*0544*/ 	.word	0x00005bd0
        /*0548*/ 	.word	0x000000ff
        /*054c*/ 	.word	0x00000018
        /*0550*/ 	.short	0x010b
        /*0552*/ 	.byte	0x15
	.zero		1


	//   ....[61]....
        /*0554*/ 	.word	0x00005be0
        /*0558*/ 	.word	0x000000ff
        /*055c*/ 	.word	0x00000000
        /*0560*/ 	.short	0x0101
        /*0562*/ 	.byte	0x27
	.zero		1


	//   ....[62]....
        /*0564*/ 	.word	0x00005c00
        /*0568*/ 	.word	0x000000ff
        /*056c*/ 	.word	0x00000040
        /*0570*/ 	.short	0x010a
        /*0572*/ 	.byte	0x15
	.zero		1


	//   ....[63]....
        /*0574*/ 	.word	0x00005dc0
        /*0578*/ 	.word	0x000000ff
        /*057c*/ 	.word	0x00000020
        /*0580*/ 	.short	0x010b
        /*0582*/ 	.byte	0x15
	.zero		1


	//   ....[64]....
        /*0584*/ 	.word	0x00005dd0
        /*0588*/ 	.word	0x000000ff
        /*058c*/ 	.word	0x00000000
        /*0590*/ 	.short	0x0101
        /*0592*/ 	.byte	0x26
	.zero		1


	//   ....[65]....
        /*0594*/ 	.word	0x00005df0
        /*0598*/ 	.word	0x000000ff
        /*059c*/ 	.word	0x00000048
        /*05a0*/ 	.short	0x010a
        /*05a2*/ 	.byte	0x15
	.zero		1


	//   ....[66]....
        /*05a4*/ 	.word	0x00005fb0
        /*05a8*/ 	.word	0x000000ff
        /*05ac*/ 	.word	0x00000028
        /*05b0*/ 	.short	0x010b
        /*05b2*/ 	.byte	0x15
	.zero		1


	//   ....[67]....
        /*05b4*/ 	.word	0x00005fc0
        /*05b8*/ 	.word	0x000000ff
        /*05bc*/ 	.word	0x00000000
        /*05c0*/ 	.short	0x0101
        /*05c2*/ 	.byte	0x25
	.zero		1


	//   ....[68]....
        /*05c4*/ 	.word	0x00005fd0
        /*05c8*/ 	.word	0x000000ff
        /*05cc*/ 	.word	0x00000030
        /*05d0*/ 	.short	0x010a
        /*05d2*/ 	.byte	0x15
	.zero		1


	//   ....[69]....
        /*05d4*/ 	.word	0x000061a0
        /*05d8*/ 	.word	0x000000ff
        /*05dc*/ 	.word	0x00000010
        /*05e0*/ 	.short	0x010b
        /*05e2*/ 	.byte	0x15
	.zero		1


	//   ....[70]....
        /*05e4*/ 	.word	0x000061b0
        /*05e8*/ 	.word	0x000000ff
        /*05ec*/ 	.word	0x00000000
        /*05f0*/ 	.short	0x0101
        /*05f2*/ 	.byte	0x2e
	.zero		1


	//   ....[71]....
        /*05f4*/ 	.word	0x000061c0
        /*05f8*/ 	.word	0x000000ff
        /*05fc*/ 	.word	0x00000038
        /*0600*/ 	.short	0x010a
        /*0602*/ 	.byte	0x15
	.zero		1


	//   ....[72]....
        /*0604*/ 	.word	0x00006370
        /*0608*/ 	.word	0x000000ff
        /*060c*/ 	.word	0x00000018
        /*0610*/ 	.short	0x010b
        /*0612*/ 	.byte	0x15
	.zero		1


	//   ....[73]....
        /*0614*/ 	.word	0x000063a0
        /*0618*/ 	.word	0x000000ff
        /*061c*/ 	.word	0x00000000
        /*0620*/ 	.short	0x0101
        /*0622*/ 	.byte	0x27
	.zero		1


	//   ....[74]....
        /*0624*/ 	.word	0x000063b0
        /*0628*/ 	.word	0x000000ff
        /*062c*/ 	.word	0x00000040
        /*0630*/ 	.short	0x010a
        /*0632*/ 	.byte	0x15
	.zero		1


	//   ....[75]....
        /*0634*/ 	.word	0x00006560
        /*0638*/ 	.word	0x000000ff
        /*063c*/ 	.word	0x00000020
        /*0640*/ 	.short	0x010b
        /*0642*/ 	.byte	0x15
	.zero		1


	//   ....[76]....
        /*0644*/ 	.word	0x00006570
        /*0648*/ 	.word	0x000000ff
        /*064c*/ 	.word	0x00000000
        /*0650*/ 	.short	0x0101
        /*0652*/ 	.byte	0x26
	.zero		1


	//   ....[77]....
        /*0654*/ 	.word	0x00006580
        /*0658*/ 	.word	0x000000ff
        /*065c*/ 	.word	0x00000048
        /*0660*/ 	.short	0x010a
        /*0662*/ 	.byte	0x15
	.zero		1


	//   ....[78]....
        /*0664*/ 	.word	0x000067c0
        /*0668*/ 	.word	0x000000ff
        /*066c*/ 	.word	0x00000028
        /*0670*/ 	.short	0x010b
        /*0672*/ 	.byte	0x15
	.zero		1


	//   ....[79]....
        /*0674*/ 	.word	0x000067d0
        /*0678*/ 	.word	0x000000ff
        /*067c*/ 	.word	0x00000000
        /*0680*/ 	.short	0x0101
        /*0682*/ 	.byte	0x25
	.zero		1


	//   ....[80]....
        /*0684*/ 	.word	0x00006800
        /*0688*/ 	.word	0x000000ff
        /*068c*/ 	.word	0x00000030
        /*0690*/ 	.short	0x010a
        /*0692*/ 	.byte	0x15
	.zero		1


	//   ....[81]....
        /*0694*/ 	.word	0x00006820
        /*0698*/ 	.word	0x000000ff
        /*069c*/ 	.word	0x00000038
        /*06a0*/ 	.short	0x010a
        /*06a2*/ 	.byte	0x15
	.zero		1


	//   ....[82]....
        /*06a4*/ 	.word	0x00006840
        /*06a8*/ 	.word	0x000000ff
        /*06ac*/ 	.word	0x00000040
        /*06b0*/ 	.short	0x010a
        /*06b2*/ 	.byte	0x15
	.zero		1


	//   ....[83]....
        /*06b4*/ 	.word	0x00006890
        /*06b8*/ 	.word	0x00000002
        /*06bc*/ 	.word	0x00000048
        /*06c0*/ 	.short	0x010a
        /*06c2*/ 	.byte	0xff
	.zero		1


	//   ....[84]....
        /*06c4*/ 	.word	0x00006c00
        /*06c8*/ 	.word	0x00000000
        /*06cc*/ 	.word	0x00000060
        /*06d0*/ 	.short	0x010a
        /*06d2*/ 	.byte	0xff
	.zero		1


	//   ....[85]....
        /*06d4*/ 	.word	0x00006cd0
        /*06d8*/ 	.word	0x00000000
        /*06dc*/ 	.word	0x00000000
        /*06e0*/ 	.short	0x0101
        /*06e2*/ 	.byte	0xff
	.zero		1


	//   ....[86]....
        /*06e4*/ 	.word	0x00007980
        /*06e8*/ 	.word	0x000000ff
        /*06ec*/ 	.word	0x00000010
        /*06f0*/ 	.short	0x010a
        /*06f2*/ 	.byte	0x2c
	.zero		1


	//   ....[87]....
        /*06f4*/ 	.word	0x00007a60
        /*06f8*/ 	.word	0x000000ff
        /*06fc*/ 	.word	0x00000080
        /*0700*/ 	.short	0x010a
        /*0702*/ 	.byte	0x2c
	.zero		1


	//   ....[88]....
        /*0704*/ 	.word	0x00007be0
        /*0708*/ 	.word	0x000000ff
        /*070c*/ 	.word	0x00000010
        /*0710*/ 	.short	0x010a
        /*0712*/ 	.byte	0x2c
	.zero		1


	//   ....[89]....
        /*0714*/ 	.word	0x00007d00
        /*0718*/ 	.word	0x000000ff
        /*071c*/ 	.word	0x00000080
        /*0720*/ 	.short	0x010a
        /*0722*/ 	.byte	0x2c
	.zero		1


	//   ....[90]....
        /*0724*/ 	.word	0x00009340
        /*0728*/ 	.word	0x00000000
        /*072c*/ 	.word	0x00000000
        /*0730*/ 	.short	0x0101
        /*0732*/ 	.byte	0xff
	.zero		1


	//   ....[91]....
        /*0734*/ 	.word	0x00009350
        /*0738*/ 	.word	0x00000003
        /*073c*/ 	.word	0x00000010
        /*0740*/ 	.short	0x010a
        /*0742*/ 	.byte	0xff
	.zero		1


	//   ....[92]....
        /*0744*/ 	.word	0x00009420
        /*0748*/ 	.word	0x00000003
        /*074c*/ 	.word	0x00000010
        /*0750*/ 	.short	0x010a
        /*0752*/ 	.byte	0xff
	.zero		1


	//   ....[93]....
        /*0754*/ 	.word	0x00009b50
        /*0758*/ 	.word	0x000000ff
        /*075c*/ 	.word	0x00000000
        /*0760*/ 	.short	0x0101
        /*0762*/ 	.byte	0x04
	.zero		1


	//   ....[94]....
        /*0764*/ 	.word	0x0000a980
        /*0768*/ 	.word	0x0000000d
        /*076c*/ 	.word	0x00000000
        /*0770*/ 	.short	0x0101
        /*0772*/ 	.byte	0xff
	.zero		1


	//   ....[95]....
        /*0774*/ 	.word	0x0000a9e0
        /*0778*/ 	.word	0x0000000b
        /*077c*/ 	.word	0x00000010
        /*0780*/ 	.short	0x010a
        /*0782*/ 	.byte	0xff
	.zero		1


	//   ....[96]....
        /*0784*/ 	.word	0x0000aae0
        /*0788*/ 	.word	0x0000000b
        /*078c*/ 	.word	0x00000010
        /*0790*/ 	.short	0x010a
        /*0792*/ 	.byte	0xff
	.zero		1


	//   ....[97]....
        /*0794*/ 	.word	0x0000bfb0
        /*0798*/ 	.word	0x00000003
        /*079c*/ 	.word	0x00000000
        /*07a0*/ 	.short	0x0101
        /*07a2*/ 	.byte	0xff
	.zero		1


	//   ....[98]....
        /*07a4*/ 	.word	0x0000bfd0
        /*07a8*/ 	.word	0x00000000
        /*07ac*/ 	.word	0x00000010
        /*07b0*/ 	.short	0x010a
        /*07b2*/ 	.byte	0xff
	.zero		1


	//   ....[99]....
        /*07b4*/ 	.word	0x0000c090
        /*07b8*/ 	.word	0x00000000
        /*07bc*/ 	.word	0x00000010
        /*07c0*/ 	.short	0x010a
        /*07c2*/ 	.byte	0xff
	.zero		1


	//   ....[100]....
        /*07c4*/ 	.word	0x0000d5d0
        /*07c8*/ 	.word	0x00000003
        /*07cc*/ 	.word	0x00000000
        /*07d0*/ 	.short	0x0101
        /*07d2*/ 	.byte	0xff
	.zero		1


	//   ....[101]....
        /*07d4*/ 	.word	0x0000d630
        /*07d8*/ 	.word	0x00000008
        /*07dc*/ 	.word	0x00000010
        /*07e0*/ 	.short	0x010a
        /*07e2*/ 	.byte	0xff
	.zero		1


	//   ....[102]....
        /*07e4*/ 	.word	0x0000d730
        /*07e8*/ 	.word	0x00000008
        /*07ec*/ 	.word	0x00000010
        /*07f0*/ 	.short	0x010a
        /*07f2*/ 	.byte	0xff
	.zero		1


	//   ....[103]....
        /*07f4*/ 	.word	0x0000ec60
        /*07f8*/ 	.word	0x00000003
        /*07fc*/ 	.word	0x00000000
        /*0800*/ 	.short	0x0101
        /*0802*/ 	.byte	0xff
	.zero		1


	//   ....[104]....
        /*0804*/ 	.word	0x0000ec80
        /*0808*/ 	.word	0x00000008
        /*080c*/ 	.word	0x00000010
        /*0810*/ 	.short	0x010a
        /*0812*/ 	.byte	0xff
	.zero		1


	//   ....[105]....
        /*0814*/ 	.word	0x0000ed40
        /*0818*/ 	.word	0x00000008
        /*081c*/ 	.word	0x00000010
        /*0820*/ 	.short	0x010a
        /*0822*/ 	.byte	0xff
	.zero		1


	//   ....[106]....
        /*0824*/ 	.word	0x00010300
        /*0828*/ 	.word	0x00000003
        /*082c*/ 	.word	0x00000000
        /*0830*/ 	.short	0x0101
        /*0832*/ 	.byte	0xff
	.zero		1


	//   ....[107]....
        /*0834*/ 	.word	0x00010320
        /*0838*/ 	.word	0x00000000
        /*083c*/ 	.word	0x00000010
        /*0840*/ 	.short	0x010a
        /*0842*/ 	.byte	0xff
	.zero		1


	//   ....[108]....
        /*0844*/ 	.word	0x000103e0
        /*0848*/ 	.word	0x00000000
        /*084c*/ 	.word	0x00000010
        /*0850*/ 	.short	0x010a
        /*0852*/ 	.byte	0xff
	.zero		1


	//   ....[109]....
        /*0854*/ 	.word	0x000118f0
        /*0858*/ 	.word	0x00000003
        /*085c*/ 	.word	0x00000000
        /*0860*/ 	.short	0x0101
        /*0862*/ 	.byte	0xff
	.zero		1


	//   ....[110]....
        /*0864*/ 	.word	0x00011910
        /*0868*/ 	.word	0x00000000
        /*086c*/ 	.word	0x00000010
        /*0870*/ 	.short	0x010a
        /*0872*/ 	.byte	0xff
	.zero		1


	//   ....[111]....
        /*0874*/ 	.word	0x000119c0
        /*0878*/ 	.word	0x00000000
        /*087c*/ 	.word	0x00000010
        /*0880*/ 	.short	0x010a
        /*0882*/ 	.byte	0xff
	.zero		1


	//   ....[112]....
        /*0884*/ 	.word	0x00012ee0
        /*0888*/ 	.word	0x00000003
        /*088c*/ 	.word	0x00000000
        /*0890*/ 	.short	0x0101
        /*0892*/ 	.byte	0xff
	.zero		1


	//   ....[113]....
        /*0894*/ 	.word	0x00012fe0
        /*0898*/ 	.word	0x000000ff
        /*089c*/ 	.word	0x000000b0
        /*08a0*/ 	.short	0x0101
        /*08a2*/ 	.byte	0x2c
	.zero		1


	//   ....[114]....
        /*08a4*/ 	.word	0x00013180
        /*08a8*/ 	.word	0x000000ff
        /*08ac*/ 	.word	0x00000000
        /*08b0*/ 	.short	0x0101
        /*08b2*/ 	.byte	0x04
	.zero		1


	//   ....[115]....
        /*08b4*/ 	.word	0x000131a0
        /*08b8*/ 	.word	0x00000000
        /*08bc*/ 	.word	0x000000a0
        /*08c0*/ 	.short	0x010a
        /*08c2*/ 	.byte	0xff
	.zero		1


	//   ....[116]....
        /*08c4*/ 	.word	0x00013200
        /*08c8*/ 	.word	0x00000000
        /*08cc*/ 	.word	0x00000008
        /*08d0*/ 	.short	0x010a
        /*08d2*/ 	.byte	0xff
	.zero		1


	//   ....[117]....
        /*08d4*/ 	.word	0x00013260
        /*08d8*/ 	.word	0x00000000
        /*08dc*/ 	.word	0x00000008
        /*08e0*/ 	.short	0x010a
        /*08e2*/ 	.byte	0xff
	.zero		1


	//   ....[118]....
        /*08e4*/ 	.word	0x000132b0
        /*08e8*/ 	.word	0x00000003
        /*08ec*/ 	.word	0x00000060
        /*08f0*/ 	.short	0x010a
        /*08f2*/ 	.byte	0xff
	.zero		1


	//   ....[119]....
        /*08f4*/ 	.word	0x00013300
        /*08f8*/ 	.word	0x00000000
        /*08fc*/ 	.word	0x00000090
        /*0900*/ 	.short	0x010a
        /*0902*/ 	.byte	0xff
	.zero		1


	//   ....[120]....
        /*0904*/ 	.word	0x00013360
        /*0908*/ 	.word	0x00000000
        /*090c*/ 	.word	0x00000070
        /*0910*/ 	.short	0x010a
        /*0912*/ 	.byte	0xff
	.zero		1


	//   ....[121]....
        /*0914*/ 	.word	0x000133b0
        /*0918*/ 	.word	0x00000000
        /*091c*/ 	.word	0x00000060
        /*0920*/ 	.short	0x010a
        /*0922*/ 	.byte	0xff
	.zero		1


	//   ....[122]....
        /*0924*/ 	.word	0x00013410
        /*0928*/ 	.word	0x00000000
        /*092c*/ 	.word	0x00000070
        /*0930*/ 	.short	0x010a
        /*0932*/ 	.byte	0xff
	.zero		1


	//   ....[123]....
        /*0934*/ 	.word	0x00013460
        /*0938*/ 	.word	0x00000002
        /*093c*/ 	.word	0x00000060
        /*0940*/ 	.short	0x010a
        /*0942*/ 	.byte	0xff
	.zero		1


	//   ....[124]....
        /*0944*/ 	.word	0x000134c0
        /*0948*/ 	.word	0x00000011
        /*094c*/ 	.word	0x00000000
        /*0950*/ 	.short	0x010a
        /*0952*/ 	.byte	0xff
	.zero		1


	//   ....[125]....
        /*0954*/ 	.word	0x00013520
        /*0958*/ 	.word	0x00000010
        /*095c*/ 	.word	0x00000088
        /*0960*/ 	.short	0x010a
        /*0962*/ 	.byte	0xff
	.zero		1


	//   ....[126]....
        /*0964*/ 	.word	0x00013580
        /*0968*/ 	.word	0x00000011
        /*096c*/ 	.word	0x00000000
        /*0970*/ 	.short	0x010a
        /*0972*/ 	.byte	0xff
	.zero		1


	//   ....[127]....
        /*0974*/ 	.word	0x000135e0
        /*0978*/ 	.word	0x00000000
        /*097c*/ 	.word	0x000000b0
        /*0980*/ 	.short	0x010a
        /*0982*/ 	.byte	0xff
	.zero		1


	//   ....[128]....
        /*0984*/ 	.word	0x00013630
        /*0988*/ 	.word	0x0000000c
        /*098c*/ 	.word	0x00000060
        /*0990*/ 	.short	0x010a
        /*0992*/ 	.byte	0xff
	.zero		1


	//   ....[129]....
        /*0994*/ 	.word	0x00013690
        /*0998*/ 	.word	0x00000000
        /*099c*/ 	.word	0x00000058
        /*09a0*/ 	.short	0x010a
        /*09a2*/ 	.byte	0xff
	.zero		1


	//   ....[130]....
        /*09a4*/ 	.word	0x000136f0
        /*09a8*/ 	.word	0x00000009
        /*09ac*/ 	.word	0x00000030
        /*09b0*/ 	.short	0x010a
        /*09b2*/ 	.byte	0xff
	.zero		1


	//   ....[131]....
        /*09b4*/ 	.word	0x00013750
        /*09b8*/ 	.word	0x00000009
        /*09bc*/ 	.word	0x00000038
        /*09c0*/ 	.short	0x010a
        /*09c2*/ 	.byte	0xff
	.zero		1


	//   ....[132]....
        /*09c4*/ 	.word	0x000137b0
        /*09c8*/ 	.word	0x00000009
        /*09cc*/ 	.word	0x00000040
        /*09d0*/ 	.short	0x010a
        /*09d2*/ 	.byte	0xff
	.zero		1


	//   ....[133]....
        /*09d4*/ 	.word	0x00013810
        /*09d8*/ 	.word	0x00000009
        /*09dc*/ 	.word	0x00000048
        /*09e0*/ 	.short	0x010a
        /*09e2*/ 	.byte	0xff
	.zero		1


	//   ....[134]....
        /*09e4*/ 	.word	0x00013870
        /*09e8*/ 	.word	0x00000000
        /*09ec*/ 	.word	0x00000030
        /*09f0*/ 	.short	0x010a
        /*09f2*/ 	.byte	0xff
	.zero		1


	//   ....[135]....
        /*09f4*/ 	.word	0x000138d0
        /*09f8*/ 	.word	0x00000000
        /*09fc*/ 	.word	0x00000038
        /*0a00*/ 	.short	0x010a
        /*0a02*/ 	.byte	0xff
	.zero		1


	//   ....[136]....
        /*0a04*/ 	.word	0x00013930
        /*0a08*/ 	.word	0x00000000
        /*0a0c*/ 	.word	0x00000040
        /*0a10*/ 	.short	0x010a
        /*0a12*/ 	.byte	0xff
	.zero		1


	//   ....[137]....
        /*0a14*/ 	.word	0x00013990
        /*0a18*/ 	.word	0x00000000
        /*0a1c*/ 	.word	0x00000048
        /*0a20*/ 	.short	0x010a
        /*0a22*/ 	.byte	0xff
	.zero		1


	//   ....[138]....
        /*0a24*/ 	.word	0x000139f0
        /*0a28*/ 	.word	0x00000003
        /*0a2c*/ 	.word	0x00000030
        /*0a30*/ 	.short	0x010a
        /*0a32*/ 	.byte	0xff
	.zero		1


	//   ....[139]....
        /*0a34*/ 	.word	0x00013a50
        /*0a38*/ 	.word	0x00000003
        /*0a3c*/ 	.word	0x00000038
        /*0a40*/ 	.short	0x010a
        /*0a42*/ 	.byte	0xff
	.zero		1


	//   ....[140]....
        /*0a44*/ 	.word	0x00013ab0
        /*0a48*/ 	.word	0x00000003
        /*0a4c*/ 	.word	0x00000040
        /*0a50*/ 	.short	0x010a
        /*0a52*/ 	.byte	0xff
	.zero		1


	//   ....[141]....
        /*0a54*/ 	.word	0x00013b00
        /*0a58*/ 	.word	0x00000000
        /*0a5c*/ 	.word	0x00000060
        /*0a60*/ 	.short	0x010a
        /*0a62*/ 	.byte	0xff
	.zero		1


	//   ....[142]....
        /*0a64*/ 	.word	0x00013b60
        /*0a68*/ 	.word	0x00000003
        /*0a6c*/ 	.word	0x00000010
        /*0a70*/ 	.short	0x010a
        /*0a72*/ 	.byte	0xff
	.zero		1


	//   ....[143]....
        /*0a74*/ 	.word	0x00013bc0
        /*0a78*/ 	.word	0x00000003
        /*0a7c*/ 	.word	0x00000080
        /*0a80*/ 	.short	0x010a
        /*0a82*/ 	.byte	0xff
	.zero		1


	//   ....[144]....
        /*0a84*/ 	.word	0x00013c10
        /*0a88*/ 	.word	0x00000003
        /*0a8c*/ 	.word	0x00000010
        /*0a90*/ 	.short	0x010a
        /*0a92*/ 	.byte	0xff
	.zero		1


	//   ....[145]....
        /*0a94*/ 	.word	0x00013c60
        /*0a98*/ 	.word	0x0000000b
        /*0a9c*/ 	.word	0x00000010
        /*0aa0*/ 	.short	0x010a
        /*0aa2*/ 	.byte	0xff
	.zero		1


	//   ....[146]....
        /*0aa4*/ 	.word	0x00013cb0
        /*0aa8*/ 	.word	0x00000000
        /*0aac*/ 	.word	0x00000010
        /*0ab0*/ 	.short	0x010a
        /*0ab2*/ 	.byte	0xff
	.zero		1


	//   ....[147]....
        /*0ab4*/ 	.word	0x00013d00
        /*0ab8*/ 	.word	0x00000008
        /*0abc*/ 	.word	0x00000010
        /*0ac0*/ 	.short	0x010a
        /*0ac2*/ 	.byte	0xff
	.zero		1


	//   ....[148]....
        /*0ac4*/ 	.word	0x00013d50
        /*0ac8*/ 	.word	0x00000008
        /*0acc*/ 	.word	0x00000010
        /*0ad0*/ 	.short	0x010a
        /*0ad2*/ 	.byte	0xff
	.zero		1


	//   ....[149]....
        /*0ad4*/ 	.word	0x00013da0
        /*0ad8*/ 	.word	0x00000000
        /*0adc*/ 	.word	0x00000010
        /*0ae0*/ 	.short	0x010a
        /*0ae2*/ 	.byte	0xff
	.zero		1


	//   ....[150]....
        /*0ae4*/ 	.word	0x00013df0
        /*0ae8*/ 	.word	0x00000000
        /*0aec*/ 	.word	0x00000010
        /*0af0*/ 	.short	0x010a
        /*0af2*/ 	.byte	0xff
	.zero		1


	//----- nvinfo : EIATTR_NUM_MBARRIERS
	.align		4
.L_47:
        /*0af4*/ 	.byte	0x03, 0x38
        /*0af6*/ 	.short	0x0017


	//----- nvinfo : EIATTR_EXIT_INSTR_OFFSETS
	.align		4
        /*0af8*/ 	.byte	0x04, 0x1c
        /*0afa*/ 	.short	(.L_49 - .L_48)


	//   ....[0]....
.L_48:
        /*0afc*/ 	.word	0x00002ba0


	//   ....[1]....
        /*0b00*/ 	.word	0x000030b0


	//   ....[2]....
        /*0b04*/ 	.word	0x00003110


	//   ....[3]....
        /*0b08*/ 	.word	0x00004dc0


	//   ....[4]....
        /*0b0c*/ 	.word	0x000068c0


	//   ....[5]....
        /*0b10*/ 	.word	0x00006900


	//   ....[6]....
        /*0b14*/ 	.word	0x00013060


	//   ....[7]....
        /*0b18*/ 	.word	0x000130e0


	//   ....[8]....
        /*0b1c*/ 	.word	0x00013110


	//   ....[9]....
        /*0b20*/ 	.word	0x00013190


	//----- nvinfo : EIATTR_MAX_THREADS
	.align		4
.L_49:
        /*0b24*/ 	.byte	0x04, 0x05
        /*0b26*/ 	.short	(.L_51 - .L_50)
.L_50:
        /*0b28*/ 	.word	0x00000100
        /*0b2c*/ 	.word	0x00000001
        /*0b30*/ 	.word	0x00000001


	//----- nvinfo : EIATTR_CRS_STACK_SIZE
	.align		4
.L_51:
        /*0b34*/ 	.byte	0x04, 0x1e
        /*0b36*/ 	.short	(.L_53 - .L_52)
.L_52:
        /*0b38*/ 	.word	0x00000000


	//----- nvinfo : EIATTR_CBANK_PARAM_SIZE
	.align		4
.L_53:
        /*0b3c*/ 	.byte	0x03, 0x19
        /*0b3e*/ 	.short	0x0c00


	//----- nvinfo : EIATTR_PARAM_CBANK
	.align		4
        /*0b40*/ 	.byte	0x04, 0x0a
        /*0b42*/ 	.short	(.L_55 - .L_54)
	.align		4
.L_54:
        /*0b44*/ 	.word	index@(.nv.constant0._ZN7cutlass13device_kernelINS_4gemm6kernel13GemmUniversalIN4cute5tupleIJiiiiEEENS1_10collective13CollectiveMmaINS1_46MainloopSm100TmaUmmaWarpSpecializedBlockScaledILi1ELi2ELi1ENS5_IJNS4_1CILi2EEESB_NSA_ILi1EEEEEEEENS5_IJNSA_ILi128EEENSA_ILi256EEESG_EEENS5_IJNS_12float_e4m3_tENS_13float_ue8m0_tEEEENS5_IJNS5_IJlSC_lEEENS4_6LayoutINS5_IJNS5_IJNS5_IJNSA_ILi32EEENSA_ILi4EEEEEEiEEESQ_NS5_IJSC_iEEEEEENS5_IJNS5_IJNS5_IJNSA_ILi16EEESO_EEEiEEENS5_IJNS5_IJNSA_ILi0EEESC_EEENSA_ILi512EEEEEENS5_IJSW_iEEEEEEEEEEESK_S13_NS4_8TiledMMAINS4_8MMA_AtomIJNS4_21SM100_MMA_MXF8F6F4_SSISI_SI_fSJ_Li128ELi256ELNS4_4UMMA5MajorE0ELS18_0ELNS17_7ScaleInE0ELS19_0EEEEEENSM_INS5_IJSC_SC_SC_EEENS5_IJSW_SW_SW_EEEEENS5_IJNS4_10UnderscoreES1F_S1F_EEEEENS5_IJNS4_23SM90_TMA_LOAD_MULTICASTES1I_EEENS5_IJNS4_14ComposedLayoutINS4_7SwizzleILi3ELi4ELi3EEENS4_18smem_ptr_flag_bitsILi8EEENSM_INS5_IJNSA_ILi8EEESF_EEENS5_IJSF_SC_EEEEEEENSM_INS5_IJNS5_IJNS5_IJSP_SC_EEENS5_IJSN_SC_EEEEEESC_NS5_IJSO_SB_EEEEEENS5_IJNS5_IJNS5_IJSU_SY_EEESX_EEESW_NS5_IJSC_SY_EEEEEEEEEEEvNS4_8identityES1J_NS5_IJS1T_NSM_INS5_IJNS5_IJNS5_IJSP_SB_EEES1V_EEESC_S1X_EEENS5_IJS20_SW_NS5_IJSC_NSA_ILi1024EEEEEEEEEEEEEEvS25_EENS_8epilogue10collective18CollectiveEpilogueINS2F_23Sm100TmaWarpSpecializedILi4ELi2ELi32ELb1ELb0EEEJNS5_IJNSA_ILi64EEESG_SG_EEENS5_IJNSM_IS2K_SC_EENSM_INS5_IJSN_SB_EEENS5_IJSC_SF_EEEEEEEENS_10bfloat16_tESL_S2R_SL_NS2F_6fusion15FusionCallbacksIS2J_NS2S_17LinearCombinationIS2R_fS2R_fLNS_15FloatRoundStyleE2EEES2L_S2Q_JEEENS4_5SM1004TMEM4LOAD26SM100_TMEM_LOAD_32dp32b32xENS4_13SM90_TMA_LOADENS1K_INS1L_ILi2ELi4ELi3EEENS1N_ILi16EEENSM_INS5_IJS1P_SN_EEES1V_EEEENS4_39AutoVectorizingCopyWithAssumedAlignmentILi128EEENS4_14SM90_TMA_STOREES37_S39_S39_EEEvvEEEEvNT_6ParamsE)
        /*0b48*/ 	.short	0x0380
        /*0b4a*/ 	.short	0x0c00


	//----- nvinfo : EIATTR_SW_WAR
	.align		4
.L_55:
        /*0b4c*/ 	.byte	0x04, 0x36
        /*0b4e*/ 	.short	(.L_57 - .L_56)
.L_56:
        /*0b50*/ 	.word	0x00000008
.L_57:


//--------------------- .nv.callgraph             --------------------------
	.section	.nv.callgraph,"",@"SHT_CUDA_CALLGRAPH"
	.align	4
	.sectionentsize	8
	.align		4
        /*0000*/ 	.word	0x00000000
	.align		4
        /*0004*/ 	.word	0xffffffff
	.align		4
        /*0008*/ 	.word	index@(_ZN7cutlass13device_kernelINS_4gemm6kernel13GemmUniversalIN4cute5tupleIJiiiiEEENS1_10collective13CollectiveMmaINS1_46MainloopSm100TmaUmmaWarpSpecializedBlockScaledILi1ELi2ELi1ENS5_IJNS4_1CILi2EEESB_NSA_ILi1EEEEEEEENS5_IJNSA_ILi128EEENSA_ILi256EEESG_EEENS5_IJNS_12float_e4m3_tENS_13float_ue8m0_tEEEENS5_IJNS5_IJlSC_lEEENS4_6LayoutINS5_IJNS5_IJNS5_IJNSA_ILi32EEENSA_ILi4EEEEEEiEEESQ_NS5_IJSC_iEEEEEENS5_IJNS5_IJNS5_IJNSA_ILi16EEESO_EEEiEEENS5_IJNS5_IJNSA_ILi0EEESC_EEENSA_ILi512EEEEEENS5_IJSW_iEEEEEEEEEEESK_S13_NS4_8TiledMMAINS4_8MMA_AtomIJNS4_21SM100_MMA_MXF8F6F4_SSISI_SI_fSJ_Li128ELi256ELNS4_4UMMA5MajorE0ELS18_0ELNS17_7ScaleInE0ELS19_0EEEEEENSM_INS5_IJSC_SC_SC_EEENS5_IJSW_SW_SW_EEEEENS5_IJNS4_10UnderscoreES1F_S1F_EEEEENS5_IJNS4_23SM90_TMA_LOAD_MULTICASTES1I_EEENS5_IJNS4_14ComposedLayoutINS4_7SwizzleILi3ELi4ELi3EEENS4_18smem_ptr_flag_bitsILi8EEENSM_INS5_IJNSA_ILi8EEESF_EEENS5_IJSF_SC_EEEEEEENSM_INS5_IJNS5_IJNS5_IJSP_SC_EEENS5_IJSN_SC_EEEEEESC_NS5_IJSO_SB_EEEEEENS5_IJNS5_IJNS5_IJSU_SY_EEESX_EEESW_NS5_IJSC_SY_EEEEEEEEEEEvNS4_8identityES1J_NS5_IJS1T_NSM_INS5_IJNS5_IJNS5_IJSP_SB_EEES1V_EEESC_S1X_EEENS5_IJS20_SW_NS5_IJSC_NSA_ILi1024EEEEEEEEEEEEEEvS25_EENS_8epilogue10collective18CollectiveEpilogueINS2F_23Sm100TmaWarpSpecializedILi4ELi2ELi32ELb1ELb0EEEJNS5_IJNSA_ILi64EEESG_SG_EEENS5_IJNSM_IS2K_SC_EENSM_INS5_IJSN_SB_EEENS5_IJSC_SF_EEEEEEEENS_10bfloat16_tESL_S2R_SL_NS2F_6fusion15FusionCallbacksIS2J_NS2S_17LinearCombinationIS2R_fS2R_fLNS_15FloatRoundStyleE2EEES2L_S2Q_JEEENS4_5SM1004TMEM4LOAD26SM100_TMEM_LOAD_32dp32b32xENS4_13SM90_TMA_LOADENS1K_INS1L_ILi2ELi4ELi3EEENS1N_ILi16EEENSM_INS5_IJS1P_SN_EEES1V_EEEENS4_39AutoVectorizingCopyWithAssumedAlignmentILi128EEENS4_14SM90_TMA_STOREES37_S39_S39_EEEvvEEEEvNT_6ParamsE)
	.align		4
        /*000c*/ 	.word	index@(__assertfail)
	.align		4
        /*0010*/ 	.word	0x00000000
	.align		4
        /*0014*/ 	.word	0xfffffffe
	.align		4
        /*0018*/ 	.word	0x00000000
	.align		4
        /*001c*/ 	.word	0xfffffffd
	.align		4
        /*0020*/ 	.word	0x00000000
	.align		4
        /*0024*/ 	.word	0xfffffffc


//--------------------- .nv.constant4             --------------------------
	.section	.nv.constant4,"a",@progbits
	.align	8
	.align		8
.nv.constant4:
        /*0000*/ 	.dword	__assertfail
	.align		8
        /*0008*/ 	.dword	__unnamed_1
	.align		8
        /*0010*/ 	.dword	__unnamed_2
	.align		8
        /*0018*/ 	.dword	_ZN40_INTERNAL_4ad34a89_4_k_cu_f7d7d655_376884cuda3std3__45__cpo5beginE
	.align		8
        /*0020*/ 	.dword	_ZN40_INTERNAL_4ad34a89_4_k_cu_f7d7d655_376884cuda3std3__45__cpo3endE
	.align		8
        /*0028*/ 	.dword	_ZN40_INTERNAL_4ad34a89_4_k_cu_f7d7d655_376884cuda3std3__45__cpo6cbeginE
	.align		8
        /*0030*/ 	.dword	_ZN40_INTERNAL_4ad34a89_4_k_cu_f7d7d655_376884cuda3std3__45__cpo4cendE
	.align		8
        /*0038*/ 	.dword	_ZN40_INTERNAL_4ad34a89_4_k_cu_f7d7d655_376884cuda3std3__442_GLOBAL__N__4ad34a89_4_k_cu_f7d7d655_376886ignoreE
	.align		8
        /*0040*/ 	.dword	_ZN40_INTERNAL_4ad34a89_4_k_cu_f7d7d655_376884cuda3std3__419piecewise_constructE
	.align		8
        /*0048*/ 	.dword	_ZN40_INTERNAL_4ad34a89_4_k_cu_f7d7d655_376884cuda3std3__48in_placeE
	.align		8
        /*0050*/ 	.dword	_ZN40_INTERNAL_4ad34a89_4_k_cu_f7d7d655_376884cuda3std6ranges3__45__cpo4swapE
	.align		8
        /*0058*/ 	.dword	_ZN40_INTERNAL_4ad34a89_4_k_cu_f7d7d655_376884cuda3std6ranges3__45__cpo9iter_moveE
	.align		8
        /*0060*/ 	.dword	_ZN40_INTERNAL_4ad34a89_4_k_cu_f7d7d655_376884cute7productE
	.align		8
        /*0068*/ 	.dword	_ZN40_INTERNAL_4ad34a89_4_k_cu_f7d7d655_376884cute1_E
	.align		8
        /*0070*/ 	.dword	$str$25
	.align		8
        /*0078*/ 	.dword	$str$26
	.align		8
        /*0080*/ 	.dword	$str$27
	.align		8
        /*0088*/ 	.dword	$str$28


//--------------------- .text._ZN7cutlass13device_kernelINS_4gemm6kernel13GemmUniversalIN4cute5tupleIJiiiiEEENS1_10collective13CollectiveMmaINS1_46MainloopSm100TmaUmmaWarpSpecializedBlockScaledILi1ELi2ELi1ENS5_IJNS4_1CILi2EEESB_NSA_ILi1EEEEEEEENS5_IJNSA_ILi128EEENSA_ILi256EEESG_EEENS5_IJNS_12float_e4m3_tENS_13float_ue8m0_tEEEENS5_IJNS5_IJlSC_lEEENS4_6LayoutINS5_IJNS5_IJNS5_IJNSA_ILi32EEENSA_ILi4EEEEEEiEEESQ_NS5_IJSC_iEEEEEENS5_IJNS5_IJNS5_IJNSA_ILi16EEESO_EEEiEEENS5_IJNS5_IJNSA_ILi0EEESC_EEENSA_ILi512EEEEEENS5_IJSW_iEEEEEEEEEEESK_S13_NS4_8TiledMMAINS4_8MMA_AtomIJNS4_21SM100_MMA_MXF8F6F4_SSISI_SI_fSJ_Li128ELi256ELNS4_4UMMA5MajorE0ELS18_0ELNS17_7ScaleInE0ELS19_0EEEEEENSM_INS5_IJSC_SC_SC_EEENS5_IJSW_SW_SW_EEEEENS5_IJNS4_10UnderscoreES1F_S1F_EEEEENS5_IJNS4_23SM90_TMA_LOAD_MULTICASTES1I_EEENS5_IJNS4_14ComposedLayoutINS4_7SwizzleILi3ELi4ELi3EEENS4_18smem_ptr_flag_bitsILi8EEENSM_INS5_IJNSA_ILi8EEESF_EEENS5_IJSF_SC_EEEEEEENSM_INS5_IJNS5_IJNS5_IJSP_SC_EEENS5_IJSN_SC_EEEEEESC_NS5_IJSO_SB_EEEEEENS5_IJNS5_IJNS5_IJSU_SY_EEESX_EEESW_NS5_IJSC_SY_EEEEEEEEEEEvNS4_8identityES1J_NS5_IJS1T_NSM_INS5_IJNS5_IJNS5_IJSP_SB_EEES1V_EEESC_S1X_EEENS5_IJS20_SW_NS5_IJSC_NSA_ILi1024EEEEEEEEEEEEEEvS25_EENS_8epilogue10collective18CollectiveEpilogueINS2F_23Sm100TmaWarpSpecializedILi4ELi2ELi32ELb1ELb0EEEJNS5_IJNSA_ILi64EEESG_SG_EEENS5_IJNSM_IS2K_SC_EENSM_INS5_IJSN_SB_EEENS5_IJSC_SF_EEEEEEEENS_10bfloat16_tESL_S2R_SL_NS2F_6fusion15FusionCallbacksIS2J_NS2S_17LinearCombinationIS2R_fS2R_fLNS_15FloatRoundStyleE2EEES2L_S2Q_JEEENS4_5SM1004TMEM4LOAD26SM100_TMEM_LOAD_32dp32b32xENS4_13SM90_TMA_LOADENS1K_INS1L_ILi2ELi4ELi3EEENS1N_ILi16EEENSM_INS5_IJS1P_SN_EEES1V_EEEENS4_39AutoVectorizingCopyWithAssumedAlignmentILi128EEENS4_14SM90_TMA_STOREES37_S39_S39_EEEvvEEEEvNT_6ParamsE --------------------------
	.section	.text._ZN7cutlass13device_kernelINS_4gemm6kernel13GemmUniversalIN4cute5tupleIJiiiiEEENS1_10collective13CollectiveMmaINS1_46MainloopSm100TmaUmmaWarpSpecializedBlockScaledILi1ELi2ELi1ENS5_IJNS4_1CILi2EEESB_NSA_ILi1EEEEEEEENS5_IJNSA_ILi128EEENSA_ILi256EEESG_EEENS5_IJNS_12float_e4m3_tENS_13float_ue8m0_tEEEENS5_IJNS5_IJlSC_lEEENS4_6LayoutINS5_IJNS5_IJNS5_IJNSA_ILi32EEENSA_ILi4EEEEEEiEEESQ_NS5_IJSC_iEEEEEENS5_IJNS5_IJNS5_IJNSA_ILi16EEESO_EEEiEEENS5_IJNS5_IJNSA_ILi0EEESC_EEENSA_ILi512EEEEEENS5_IJSW_iEEEEEEEEEEESK_S13_NS4_8TiledMMAINS4_8MMA_AtomIJNS4_21SM100_MMA_MXF8F6F4_SSISI_SI_fSJ_Li128ELi256ELNS4_4UMMA5MajorE0ELS18_0ELNS17_7ScaleInE0ELS19_0EEEEEENSM_INS5_IJSC_SC_SC_EEENS5_IJSW_SW_SW_EEEEENS5_IJNS4_10UnderscoreES1F_S1F_EEEEENS5_IJNS4_23SM90_TMA_LOAD_MULTICASTES1I_EEENS5_IJNS4_14ComposedLayoutINS4_7SwizzleILi3ELi4ELi3EEENS4_18smem_ptr_flag_bitsILi8EEENSM_INS5_IJNSA_ILi8EEESF_EEENS5_IJSF_SC_EEEEEEENSM_INS5_IJNS5_IJNS5_IJSP_SC_EEENS5_IJSN_SC_EEEEEESC_NS5_IJSO_SB_EEEEEENS5_IJNS5_IJNS5_IJSU_SY_EEESX_EEESW_NS5_IJSC_SY_EEEEEEEEEEEvNS4_8identityES1J_NS5_IJS1T_NSM_INS5_IJNS5_IJNS5_IJSP_SB_EEES1V_EEESC_S1X_EEENS5_IJS20_SW_NS5_IJSC_NSA_ILi1024EEEEEEEEEEEEEEvS25_EENS_8epilogue10collective18CollectiveEpilogueINS2F_23Sm100TmaWarpSpecializedILi4ELi2ELi32ELb1ELb0EEEJNS5_IJNSA_ILi64EEESG_SG_EEENS5_IJNSM_IS2K_SC_EENSM_INS5_IJSN_SB_EEENS5_IJSC_SF_EEEEEEEENS_10bfloat16_tESL_S2R_SL_NS2F_6fusion15FusionCallbacksIS2J_NS2S_17LinearCombinationIS2R_fS2R_fLNS_15FloatRoundStyleE2EEES2L_S2Q_JEEENS4_5SM1004TMEM4LOAD26SM100_TMEM_LOAD_32dp32b32xENS4_13SM90_TMA_LOADENS1K_INS1L_ILi2ELi4ELi3EEENS1N_ILi16EEENSM_INS5_IJS1P_SN_EEES1V_EEEENS4_39AutoVectorizingCopyWithAssumedAlignmentILi128EEENS4_14SM90_TMA_STOREES37_S39_S39_EEEvvEEEEvNT_6ParamsE,"ax",@progbits
	.align	128
.text._ZN7cutlass13device_kernelINS_4gemm6kernel13GemmUniversalIN4cute5tupleIJiiiiEEENS1_10collective13CollectiveMmaINS1_46MainloopSm100TmaUmmaWarpSpecializedBlockScaledILi1ELi2ELi1ENS5_IJNS4_1CILi2EEESB_NSA_ILi1EEEEEEEENS5_IJNSA_ILi128EEENSA_ILi256EEESG_EEENS5_IJNS_12float_e4m3_tENS_13float_ue8m0_tEEEENS5_IJNS5_IJlSC_lEEENS4_6LayoutINS5_IJNS5_IJNS5_IJNSA_ILi32EEENSA_ILi4EEEEEEiEEESQ_NS5_IJSC_iEEEEEENS5_IJNS5_IJNS5_IJNSA_ILi16EEESO_EEEiEEENS5_IJNS5_IJNSA_ILi0EEESC_EEENSA_ILi512EEEEEENS5_IJSW_iEEEEEEEEEEESK_S13_NS4_8TiledMMAINS4_8MMA_AtomIJNS4_21SM100_MMA_MXF8F6F4_SSISI_SI_fSJ_Li128ELi256ELNS4_4UMMA5MajorE0ELS18_0ELNS17_7ScaleInE0ELS19_0EEEEEENSM_INS5_IJSC_SC_SC_EEENS5_IJSW_SW_SW_EEEEENS5_IJNS4_10UnderscoreES1F_S1F_EEEEENS5_IJNS4_23SM90_TMA_LOAD_MULTICASTES1I_EEENS5_IJNS4_14ComposedLayoutINS4_7SwizzleILi3ELi4ELi3EEENS4_18smem_ptr_flag_bitsILi8EEENSM_INS5_IJNSA_ILi8EEESF_EEENS5_IJSF_SC_EEEEEEENSM_INS5_IJNS5_IJNS5_IJSP_SC_EEENS5_IJSN_SC_EEEEEESC_NS5_IJSO_SB_EEEEEENS5_IJNS5_IJNS5_IJSU_SY_EEESX_EEESW_NS5_IJSC_SY_EEEEEEEEEEEvNS4_8identityES1J_NS5_IJS1T_NSM_INS5_IJNS5_IJNS5_IJSP_SB_EEES1V_EEESC_S1X_EEENS5_IJS20_SW_NS5_IJSC_NSA_ILi1024EEEEEEEEEEEEEEvS25_EENS_8epilogue10collective18CollectiveEpilogueINS2F_23Sm100TmaWarpSpecializedILi4ELi2ELi32ELb1ELb0EEEJNS5_IJNSA_ILi64EEESG_SG_EEENS5_IJNSM_IS2K_SC_EENSM_INS5_IJSN_SB_EEENS5_IJSC_SF_EEEEEEEENS_10bfloat16_tESL_S2R_SL_NS2F_6fusion15FusionCallbacksIS2J_NS2S_17LinearCombinationIS2R_fS2R_fLNS_15FloatRoundStyleE2EEES2L_S2Q_JEEENS4_5SM1004TMEM4LOAD26SM100_TMEM_LOAD_32dp32b32xENS4_13SM90_TMA_LOADENS1K_INS1L_ILi2ELi4ELi3EEENS1N_ILi16EEENSM_INS5_IJS1P_SN_EEES1V_EEEENS4_39AutoVectorizingCopyWithAssumedAlignmentILi128EEENS4_14SM90_TMA_STOREES37_S39_S39_EEEvvEEEEvNT_6ParamsE:
        .type           _ZN7cutlass13device_kernelINS_4gemm6kernel13GemmUniversalIN4cute5tupleIJiiiiEEENS1_10collective13CollectiveMmaINS1_46MainloopSm100TmaUmmaWarpSpecializedBlockScaledILi1ELi2ELi1ENS5_IJNS4_1CILi2EEESB_NSA_ILi1EEEEEEEENS5_IJNSA_ILi128EEENSA_ILi256EEESG_EEENS5_IJNS_12float_e4m3_tENS_13float_ue8m0_tEEEENS5_IJNS5_IJlSC_lEEENS4_6LayoutINS5_IJNS5_IJNS5_IJNSA_ILi32EEENSA_ILi4EEEEEEiEEESQ_NS5_IJSC_iEEEEEENS5_IJNS5_IJNS5_IJNSA_ILi16EEESO_EEEiEEENS5_IJNS5_IJNSA_ILi0EEESC_EEENSA_ILi512EEEEEENS5_IJSW_iEEEEEEEEEEESK_S13_NS4_8TiledMMAINS4_8MMA_AtomIJNS4_21SM100_MMA_MXF8F6F4_SSISI_SI_fSJ_Li128ELi256ELNS4_4UMMA5MajorE0ELS18_0ELNS17_7ScaleInE0ELS19_0EEEEEENSM_INS5_IJSC_SC_SC_EEENS5_IJSW_SW_SW_EEEEENS5_IJNS4_10UnderscoreES1F_S1F_EEEEENS5_IJNS4_23SM90_TMA_LOAD_MULTICASTES1I_EEENS5_IJNS4_14ComposedLayoutINS4_7SwizzleILi3ELi4ELi3EEENS4_18smem_ptr_flag_bitsILi8EEENSM_INS5_IJNSA_ILi8EEESF_EEENS5_IJSF_SC_EEEEEEENSM_INS5_IJNS5_IJNS5_IJSP_SC_EEENS5_IJSN_SC_EEEEEESC_NS5_IJSO_SB_EEEEEENS5_IJNS5_IJNS5_IJSU_SY_EEESX_EEESW_NS5_IJSC_SY_EEEEEEEEEEEvNS4_8identityES1J_NS5_IJS1T_NSM_INS5_IJNS5_IJNS5_IJSP_SB_EEES1V_EEESC_S1X_EEENS5_IJS20_SW_NS5_IJSC_NSA_ILi1024EEEEEEEEEEEEEEvS25_EENS_8epilogue10collective18CollectiveEpilogueINS2F_23Sm100TmaWarpSpecializedILi4ELi2ELi32ELb1ELb0EEEJNS5_IJNSA_ILi64EEESG_SG_EEENS5_IJNSM_IS2K_SC_EENSM_INS5_IJSN_SB_EEENS5_IJSC_SF_EEEEEEEENS_10bfloat16_tESL_S2R_SL_NS2F_6fusion15FusionCallbacksIS2J_NS2S_17LinearCombinationIS2R_fS2R_fLNS_15FloatRoundStyleE2EEES2L_S2Q_JEEENS4_5SM1004TMEM4LOAD26SM100_TMEM_LOAD_32dp32b32xENS4_13SM90_TMA_LOADENS1K_INS1L_ILi2ELi4ELi3EEENS1N_ILi16EEENSM_INS5_IJS1P_SN_EEES1V_EEEENS4_39AutoVectorizingCopyWithAssumedAlignmentILi128EEENS4_14SM90_TMA_STOREES37_S39_S39_EEEvvEEEEvNT_6ParamsE,@function
        .size           _ZN7cutlass13device_kernelINS_4gemm6kernel13GemmUniversalIN4cute5tupleIJiiiiEEENS1_10collective13CollectiveMmaINS1_46MainloopSm100TmaUmmaWarpSpecializedBlockScaledILi1ELi2ELi1ENS5_IJNS4_1CILi2EEESB_NSA_ILi1EEEEEEEENS5_IJNSA_ILi128EEENSA_ILi256EEESG_EEENS5_IJNS_12float_e4m3_tENS_13float_ue8m0_tEEEENS5_IJNS5_IJlSC_lEEENS4_6LayoutINS5_IJNS5_IJNS5_IJNSA_ILi32EEENSA_ILi4EEEEEEiEEESQ_NS5_IJSC_iEEEEEENS5_IJNS5_IJNS5_IJNSA_ILi16EEESO_EEEiEEENS5_IJNS5_IJNSA_ILi0EEESC_EEENSA_ILi512EEEEEENS5_IJSW_iEEEEEEEEEEESK_S13_NS4_8TiledMMAINS4_8MMA_AtomIJNS4_21SM100_MMA_MXF8F6F4_SSISI_SI_fSJ_Li128ELi256ELNS4_4UMMA5MajorE0ELS18_0ELNS17_7ScaleInE0ELS19_0EEEEEENSM_INS5_IJSC_SC_SC_EEENS5_IJSW_SW_SW_EEEEENS5_IJNS4_10UnderscoreES1F_S1F_EEEEENS5_IJNS4_23SM90_TMA_LOAD_MULTICASTES1I_EEENS5_IJNS4_14ComposedLayoutINS4_7SwizzleILi3ELi4ELi3EEENS4_18smem_ptr_flag_bitsILi8EEENSM_INS5_IJNSA_ILi8EEESF_EEENS5_IJSF_SC_EEEEEEENSM_INS5_IJNS5_IJNS5_IJSP_SC_EEENS5_IJSN_SC_EEEEEESC_NS5_IJSO_SB_EEEEEENS5_IJNS5_IJNS5_IJSU_SY_EEESX_EEESW_NS5_IJSC_SY_EEEEEEEEEEEvNS4_8identityES1J_NS5_IJS1T_NSM_INS5_IJNS5_IJNS5_IJSP_SB_EEES1V_EEESC_S1X_EEENS5_IJS20_SW_NS5_IJSC_NSA_ILi1024EEEEEEEEEEEEEEvS25_EENS_8epilogue10collective18CollectiveEpilogueINS2F_23Sm100TmaWarpSpecializedILi4ELi2ELi32ELb1ELb0EEEJNS5_IJNSA_ILi64EEESG_SG_EEENS5_IJNSM_IS2K_SC_EENSM_INS5_IJSN_SB_EEENS5_IJSC_SF_EEEEEEEENS_10bfloat16_tESL_S2R_SL_NS2F_6fusion15FusionCallbacksIS2J_NS2S_17LinearCombinationIS2R_fS2R_fLNS_15FloatRoundStyleE2EEES2L_S2Q_JEEENS4_5SM1004TMEM4LOAD26SM100_TMEM_LOAD_32dp32b32xENS4_13SM90_TMA_LOADENS1K_INS1L_ILi2ELi4ELi3EEENS1N_ILi16EEENSM_INS5_IJS1P_SN_EEES1V_EEEENS4_39AutoVectorizingCopyWithAssumedAlignmentILi128EEENS4_14SM90_TMA_STOREES37_S39_S39_EEEvvEEEEvNT_6ParamsE,(.L_x_231 - _ZN7cutlass13device_kernelINS_4gemm6kernel13GemmUniversalIN4cute5tupleIJiiiiEEENS1_10collective13CollectiveMmaINS1_46MainloopSm100TmaUmmaWarpSpecializedBlockScaledILi1ELi2ELi1ENS5_IJNS4_1CILi2EEESB_NSA_ILi1EEEEEEEENS5_IJNSA_ILi128EEENSA_ILi256EEESG_EEENS5_IJNS_12float_e4m3_tENS_13float_ue8m0_tEEEENS5_IJNS5_IJlSC_lEEENS4_6LayoutINS5_IJNS5_IJNS5_IJNSA_ILi32EEENSA_ILi4EEEEEEiEEESQ_NS5_IJSC_iEEEEEENS5_IJNS5_IJNS5_IJNSA_ILi16EEESO_EEEiEEENS5_IJNS5_IJNSA_ILi0EEESC_EEENSA_ILi512EEEEEENS5_IJSW_iEEEEEEEEEEESK_S13_NS4_8TiledMMAINS4_8MMA_AtomIJNS4_21SM100_MMA_MXF8F6F4_SSISI_SI_fSJ_Li128ELi256ELNS4_4UMMA5MajorE0ELS18_0ELNS17_7ScaleInE0ELS19_0EEEEEENSM_INS5_IJSC_SC_SC_EEENS5_IJSW_SW_SW_EEEEENS5_IJNS4_10UnderscoreES1F_S1F_EEEEENS5_IJNS4_23SM90_TMA_LOAD_MULTICASTES1I_EEENS5_IJNS4_14ComposedLayoutINS4_7SwizzleILi3ELi4ELi3EEENS4_18smem_ptr_flag_bitsILi8EEENSM_INS5_IJNSA_ILi8EEESF_EEENS5_IJSF_SC_EEEEEEENSM_INS5_IJNS5_IJNS5_IJSP_SC_EEENS5_IJSN_SC_EEEEEESC_NS5_IJSO_SB_EEEEEENS5_IJNS5_IJNS5_IJSU_SY_EEESX_EEESW_NS5_IJSC_SY_EEEEEEEEEEEvNS4_8identityES1J_NS5_IJS1T_NSM_INS5_IJNS5_IJNS5_IJSP_SB_EEES1V_EEESC_S1X_EEENS5_IJS20_SW_NS5_IJSC_NSA_ILi1024EEEEEEEEEEEEEEvS25_EENS_8epilogue10collective18CollectiveEpilogueINS2F_23Sm100TmaWarpSpecializedILi4ELi2ELi32ELb1ELb0EEEJNS5_IJNSA_ILi64EEESG_SG_EEENS5_IJNSM_IS2K_SC_EENSM_INS5_IJSN_SB_EEENS5_IJSC_SF_EEEEEEEENS_10bfloat16_tESL_S2R_SL_NS2F_6fusion15FusionCallbacksIS2J_NS2S_17LinearCombinationIS2R_fS2R_fLNS_15FloatRoundStyleE2EEES2L_S2Q_JEEENS4_5SM1004TMEM4LOAD26SM100_TMEM_LOAD_32dp32b32xENS4_13SM90_TMA_LOADENS1K_INS1L_ILi2ELi4ELi3EEENS1N_ILi16EEENSM_INS5_IJS1P_SN_EEES1V_EEEENS4_39AutoVectorizingCopyWithAssumedAlignmentILi128EEENS4_14SM90_TMA_STOREES37_S39_S39_EEEvvEEEEvNT_6ParamsE)
        .other          _ZN7cutlass13device_kernelINS_4gemm6kernel13GemmUniversalIN4cute5tupleIJiiiiEEENS1_10collective13CollectiveMmaINS1_46MainloopSm100TmaUmmaWarpSpecializedBlockScaledILi1ELi2ELi1ENS5_IJNS4_1CILi2EEESB_NSA_ILi1EEEEEEEENS5_IJNSA_ILi128EEENSA_ILi256EEESG_EEENS5_IJNS_12float_e4m3_tENS_13float_ue8m0_tEEEENS5_IJNS5_IJlSC_lEEENS4_6LayoutINS5_IJNS5_IJNS5_IJNSA_ILi32EEENSA_ILi4EEEEEEiEEESQ_NS5_IJSC_iEEEEEENS5_IJNS5_IJNS5_IJNSA_ILi16EEESO_EEEiEEENS5_IJNS5_IJNSA_ILi0EEESC_EEENSA_ILi512EEEEEENS5_IJSW_iEEEEEEEEEEESK_S13_NS4_8TiledMMAINS4_8MMA_AtomIJNS4_21SM100_MMA_MXF8F6F4_SSISI_SI_fSJ_Li128ELi256ELNS4_4UMMA5MajorE0ELS18_0ELNS17_7ScaleInE0ELS19_0EEEEEENSM_INS5_IJSC_SC_SC_EEENS5_IJSW_SW_SW_EEEEENS5_IJNS4_10UnderscoreES1F_S1F_EEEEENS5_IJNS4_23SM90_TMA_LOAD_MULTICASTES1I_EEENS5_IJNS4_14ComposedLayoutINS4_7SwizzleILi3ELi4ELi3EEENS4_18smem_ptr_flag_bitsILi8EEENSM_INS5_IJNSA_ILi8EEESF_EEENS5_IJSF_SC_EEEEEEENSM_INS5_IJNS5_IJNS5_IJSP_SC_EEENS5_IJSN_SC_EEEEEESC_NS5_IJSO_SB_EEEEEENS5_IJNS5_IJNS5_IJSU_SY_EEESX_EEESW_NS5_IJSC_SY_EEEEEEEEEEEvNS4_8identityES1J_NS5_IJS1T_NSM_INS5_IJNS5_IJNS5_IJSP_SB_EEES1V_EEESC_S1X_EEENS5_IJS20_SW_NS5_IJSC_NSA_ILi1024EEEEEEEEEEEEEEvS25_EENS_8epilogue10collective18CollectiveEpilogueINS2F_23Sm100TmaWarpSpecializedILi4ELi2ELi32ELb1ELb0EEEJNS5_IJNSA_ILi64EEESG_SG_EEENS5_IJNSM_IS2K_SC_EENSM_INS5_IJSN_SB_EEENS5_IJSC_SF_EEEEEEEENS_10bfloat16_tESL_S2R_SL_NS2F_6fusion15FusionCallbacksIS2J_NS2S_17LinearCombinationIS2R_fS2R_fLNS_15FloatRoundStyleE2EEES2L_S2Q_JEEENS4_5SM1004TMEM4LOAD26SM100_TMEM_LOAD_32dp32b32xENS4_13SM90_TMA_LOADENS1K_INS1L_ILi2ELi4ELi3EEENS1N_ILi16EEENSM_INS5_IJS1P_SN_EEES1V_EEEENS4_39AutoVectorizingCopyWithAssumedAlignmentILi128EEENS4_14SM90_TMA_STOREES37_S39_S39_EEEvvEEEEvNT_6ParamsE,@"STO_CUDA_ENTRY STV_DEFAULT"
_ZN7cutlass13device_kernelINS_4gemm6kernel13GemmUniversalIN4cute5tupleIJiiiiEEENS1_10collective13CollectiveMmaINS1_46MainloopSm100TmaUmmaWarpSpecializedBlockScaledILi1ELi2ELi1ENS5_IJNS4_1CILi2EEESB_NSA_ILi1EEEEEEEENS5_IJNSA_ILi128EEENSA_ILi256EEESG_EEENS5_IJNS_12float_e4m3_tENS_13float_ue8m0_tEEEENS5_IJNS5_IJlSC_lEEENS4_6LayoutINS5_IJNS5_IJNS5_IJNSA_ILi32EEENSA_ILi4EEEEEEiEEESQ_NS5_IJSC_iEEEEEENS5_IJNS5_IJNS5_IJNSA_ILi16EEESO_EEEiEEENS5_IJNS5_IJNSA_ILi0EEESC_EEENSA_ILi512EEEEEENS5_IJSW_iEEEEEEEEEEESK_S13_NS4_8TiledMMAINS4_8MMA_AtomIJNS4_21SM100_MMA_MXF8F6F4_SSISI_SI_fSJ_Li128ELi256ELNS4_4UMMA5MajorE0ELS18_0ELNS17_7ScaleInE0ELS19_0EEEEEENSM_INS5_IJSC_SC_SC_EEENS5_IJSW_SW_SW_EEEEENS5_IJNS4_10UnderscoreES1F_S1F_EEEEENS5_IJNS4_23SM90_TMA_LOAD_MULTICASTES1I_EEENS5_IJNS4_14ComposedLayoutINS4_7SwizzleILi3ELi4ELi3EEENS4_18smem_ptr_flag_bitsILi8EEENSM_INS5_IJNSA_ILi8EEESF_EEENS5_IJSF_SC_EEEEEEENSM_INS5_IJNS5_IJNS5_IJSP_SC_EEENS5_IJSN_SC_EEEEEESC_NS5_IJSO_SB_EEEEEENS5_IJNS5_IJNS5_IJSU_SY_EEESX_EEESW_NS5_IJSC_SY_EEEEEEEEEEEvNS4_8identityES1J_NS5_IJS1T_NSM_INS5_IJNS5_IJNS5_IJSP_SB_EEES1V_EEESC_S1X_EEENS5_IJS20_SW_NS5_IJSC_NSA_ILi1024EEEEEEEEEEEEEEvS25_EENS_8epilogue10collective18CollectiveEpilogueINS2F_23Sm100TmaWarpSpecializedILi4ELi2ELi32ELb1ELb0EEEJNS5_IJNSA_ILi64EEESG_SG_EEENS5_IJNSM_IS2K_SC_EENSM_INS5_IJSN_SB_EEENS5_IJSC_SF_EEEEEEEENS_10bfloat16_tESL_S2R_SL_NS2F_6fusion15FusionCallbacksIS2J_NS2S_17LinearCombinationIS2R_fS2R_fLNS_15FloatRoundStyleE2EEES2L_S2Q_JEEENS4_5SM1004TMEM4LOAD26SM100_TMEM_LOAD_32dp32b32xENS4_13SM90_TMA_LOADENS1K_INS1L_ILi2ELi4ELi3EEENS1N_ILi16EEENSM_INS5_IJS1P_SN_EEES1V_EEEENS4_39AutoVectorizingCopyWithAssumedAlignmentILi128EEENS4_14SM90_TMA_STOREES37_S39_S39_EEEvvEEEEvNT_6ParamsE:
[----:B------:R-:W1:Y:S01]  /*0000*/  LDC R1, c[0x0][0x37c] ;  /* 0x0000df00ff017b82 */ /* 0x000e620000000800 */
[----:B------:R-:W2:Y:S01]  /*0010*/  S2R R184, SR_TID.X ;  /* 0x0000000000b87919 */ /* 0x000ea20000002100 */
[----:B------:R-:W3:Y:S01]  /*0020*/  LDCU.64 UR12, c[0x0][0xc90] ;  /* 0x00019200ff0c77ac */ /* 0x000ee20008000a00 */
[----:B------:R-:W-:Y:S02]  /*0030*/  PRMT R176, RZ, 0x7610, R176 ;  /* 0x00007610ffb07816 */ /* 0x000fe400000000b0 */
[----:B------:R-:W-:Y:S01]  /*0040*/  ELECT P3, URZ, PT ;  /* 0x0000000000ff782f */ /* 0x000fe20003860000 */
[----:B---3--:R-:W-:-:S04]  /*0050*/  UISETP.NE.U32.AND UP0, UPT, UR12, URZ, UPT ;  /* 0x000000ff0c00728c */ /* 0x008fc8000bf05070 */
[----:B------:R-:W-:Y:S01]  /*0060*/  UISETP.NE.AND.EX UP0, UPT, UR13, URZ, UPT, UP0 ;  /* 0x000000ff0d00728c */ /* 0x000fe2000bf05300 */
[----:B--2---:R-:W-:-:S05]  /*0070*/  SHF.R.U32.HI R177, RZ, 0x5, R184 ;  /* 0x00000005ffb17819 */ /* 0x004fca00000116b8 */
[----:B------:R-:W2:Y:S02]  /*0080*/  SHFL.IDX PT, R0, R177, RZ, 0x1f ;  /* 0x00001fffb1007589 */ /* 0x000ea400000e0000 */
[----:B--2---:R-:W-:Y:S01]  /*0090*/  R2UR UR21, R0 ;  /* 0x00000000001572ca */ /* 0x004fe200000e0000 */
[----:B-1----:R-:W-:-:S14]  /*00a0*/  BRA.U UP0, `(.L_x_0) ;  /* 0x0000000100307547 */ /* 0x002fdc000b800000 */
[----:B------:R-:W1:Y:S02]  /*00b0*/  LDCU.64 UR4, c[0x0][0xc88] ;  /* 0x00019100ff0477ac */ /* 0x000e640008000a00 */
[----:B-1----:R-:W-:-:S04]  /*00c0*/  UISETP.NE.U32.AND UP0, UPT, UR4, URZ, UPT ;  /* 0x000000ff0400728c */ /* 0x002fc8000bf05070 */
[----:B------:R-:W-:-:S09]  /*00d0*/  UISETP.NE.AND.EX UP0, UPT, UR5, URZ, UPT, UP0 ;  /* 0x000000ff0500728c */ /* 0x000fd2000bf05300 */
[----:B------:R-:W-:Y:S05]  /*00e0*/  BRA.U !UP0, `(.L_x_1) ;  /* 0x0000000108147547 */ /* 0x000fea000b800000 */
[----:B------:R-:W1:Y:S01]  /*00f0*/  LDC.64 R2, c[0x0][0xc88] ;  /* 0x00032200ff027b82 */ /* 0x000e620000000a00 */
[----:B------:R-:W1:Y:S02]  /*0100*/  LDCU.64 UR4, c[0x0][0x358] ;  /* 0x00006b00ff0477ac */ /* 0x000e640008000a00 */
[----:B-1----:R1:W5:Y:S01]  /*0110*/  LDG.E R133, desc[UR4][R2.64] ;  /* 0x0000000402857981 */ /* 0x002362000c1e1900 */
[----:B------:R-:W-:Y:S01]  /*0120*/  HFMA2 R176, -RZ, RZ, 0, 5.9604644775390625e-08 ;  /* 0x00000001ffb07431 */ /* 0x000fe200000001ff */
[----:B------:R-:W-:Y:S05]  /*0130*/  BRA `(.L_x_0) ;  /* 0x00000000000c7947 */ /* 0x000fea0003800000 */
.L_x_1:
[----:B------:R-:W1:Y:S01]  /*0140*/  LDCU UR4, c[0x0][0xc80] ;  /* 0x00019000ff0477ac */ /* 0x000e620008000800 */
[----:B------:R-:W-:Y:S01]  /*0150*/  HFMA2 R176, -RZ, RZ, 0, 5.9604644775390625e-08 ;  /* 0x00000001ffb07431 */ /* 0x000fe200000001ff */
[----:B-1----:R-:W-:-:S07]  /*0160*/  MOV R133, UR4 ;  /* 0x0000000400857c02 */ /* 0x002fce0008000f00 */
.L_x_0:
[----:B------:R-:W2:Y:S02]  /*0170*/  LDCU.64 UR4, c[0x0][0xcb0] ;  /* 0x00019600ff0477ac */ /* 0x000ea40008000a00 */
[----:B--2---:R-:W-:-:S04]  /*0180*/  UISETP.NE.U32.AND UP0, UPT, UR4, URZ, UPT ;  /* 0x000000ff0400728c */ /* 0x004fc8000bf05070 */
[----:B------:R-:W-:-:S09]  /*0190*/  UISETP.NE.AND.EX UP0, UPT, UR5, URZ, UPT, UP0 ;  /* 0x000000ff0500728c */ /* 0x000fd2000bf05300 */
[----:B------:R-:W-:Y:S05]  /*01a0*/  BRA.U UP0, `(.L_x_2) ;  /* 0x0000000100287547 */ /* 0x000fea000b800000 */
[----:B------:R-:W2:Y:S02]  /*01b0*/  LDCU.64 UR4, c[0x0][0xca8] ;  /* 0x00019500ff0477ac */ /* 0x000ea40008000a00 */
[----:B--2---:R-:W-:-:S04]  /*01c0*/  UISETP.NE.U32.AND UP0, UPT, UR4, URZ, UPT ;  /* 0x000000ff0400728c */ /* 0x004fc8000bf05070 */
[----:B------:R-:W-:-:S09]  /*01d0*/  UISETP.NE.AND.EX UP0, UPT, UR5, URZ, UPT, UP0 ;  /* 0x000000ff0500728c */ /* 0x000fd2000bf05300 */
[----:B------:R-:W-:Y:S05]  /*01e0*/  BRA.U !UP0, `(.L_x_3) ;  /* 0x0000000108107547 */ /* 0x000fea000b800000 */
[----:B------:R-:W2:Y:S01]  /*01f0*/  LDC.64 R130, c[0x0][0xca8] ;  /* 0x00032a00ff827b82 */ /* 0x000ea20000000a00 */
[----:B------:R-:W2:Y:S02]  /*0200*/  LDCU.64 UR4, c[0x0][0x358] ;  /* 0x00006b00ff0477ac */ /* 0x000ea40008000a00 */
[----:B--2---:R2:W5:Y:S01]  /*0210*/  LDG.E R130, desc[UR4][R130.64] ;  /* 0x0000000482827981 */ /* 0x004562000c1e1900 */
[----:B------:R-:W-:Y:S05]  /*0220*/  BRA `(.L_x_2) ;  /* 0x0000000000087947 */ /* 0x000fea0003800000 */
.L_x_3:
[----:B------:R-:W2:Y:S02]  /*0230*/  LDCU UR4, c[0x0][0xca0] ;  /* 0x00019400ff0477ac */ /* 0x000ea40008000800 */
[----:B--2---:R-:W-:Y:S02]  /*0240*/  MOV R130, UR4 ;  /* 0x0000000400827c02 */ /* 0x004fe40008000f00 */
.L_x_2:
[----:B------:R-:W-:Y:S01]  /*0250*/  IMAD.U32 R0, RZ, RZ, UR21 ;  /* 0x00000015ff007e24 */ /* 0x000fe2000f8e00ff */
[----:B------:R-:W-:Y:S04]  /*0260*/  BSSY.RECONVERGENT B0, `(.L_x_4) ;  /* 0x0000012000007945 */ /* 0x000fe80003800200 */
[C---:B------:R-:W-:Y:S02]  /*0270*/  ISETP.NE.OR P1, PT, R0.reuse, 0x1, !P3 ;  /* 0x000000010000780c */ /* 0x040fe40005f25670 */
[----:B------:R-:W-:-:S11]  /*0280*/  ISETP.NE.OR P0, PT, R0, 0x3, !P3 ;  /* 0x000000030000780c */ /* 0x000fd60005f05670 */
[----:B------:R-:W-:Y:S05]  /*0290*/  @P1 BRA `(.L_x_5) ;  /* 0x0000000000381947 */ /* 0x000fea0003800000 */
[----:B------:R-:W3:Y:S02]  /*02a0*/  LDCU.64 UR4, c[0x0][0x348] ;  /* 0x00006900ff0477ac */ /* 0x000ee40008000a00 */
[----:B---3--:R-:W-:Y:S02]  /*02b0*/  UIADD3 UR10, UP3, UPT, UR4, 0x80, URZ ;  /* 0x00000080040a7890 */ /* 0x008fe4000ff7e0ff */
[----:B------:R-:W-:Y:S02]  /*02c0*/  UIADD3 UR8, UP2, UPT, UR4, 0x180, URZ ;  /* 0x0000018004087890 */ /* 0x000fe4000ff5e0ff */
[----:B------:R-:W-:Y:S02]  /*02d0*/  UIADD3 UR6, UP1, UPT, UR4, 0x280, URZ ;  /* 0x0000028004067890 */ /* 0x000fe4000ff3e0ff */
[----:B------:R-:W-:Y:S02]  /*02e0*/  UIADD3 UR4, UP0, UPT, UR4, 0x380, URZ ;  /* 0x0000038004047890 */ /* 0x000fe4000ff1e0ff */
[----:B------:R-:W-:-:S02]  /*02f0*/  UIADD3.X UR11, UPT, UPT, URZ, UR5, URZ, UP3, !UPT ;  /* 0x00000005ff0b7290 */ /* 0x000fc40009ffe4ff */
[----:B------:R-:W-:Y:S02]  /*0300*/  UIADD3.X UR9, UPT, UPT, URZ, UR5, URZ, UP2, !UPT ;  /* 0x00000005ff097290 */ /* 0x000fe400097fe4ff */
[----:B------:R-:W-:Y:S02]  /*0310*/  UIADD3.X UR7, UPT, UPT, URZ, UR5, URZ, UP1, !UPT ;  /* 0x00000005ff077290 */ /* 0x000fe40008ffe4ff */
[----:B------:R-:W-:-:S03]  /*0320*/  UIADD3.X UR5, UPT, UPT, URZ, UR5, URZ, UP0, !UPT ;  /* 0x00000005ff057290 */ /* 0x000fc600087fe4ff */
[----:B------:R3:W-:Y:S02]  /*0330*/  UTMACCTL.PF [UR10] ;  /* 0x000000000a0079b9 */ /* 0x0007e40008040000 */
[----:B------:R3:W-:Y:S02]  /*0340*/  UTMACCTL.PF [UR8] ;  /* 0x00000000080079b9 */ /* 0x0007e40008040000 */
[----:B------:R3:W-:Y:S02]  /*0350*/  UTMACCTL.PF [UR6] ;  /* 0x00000000060079b9 */ /* 0x0007e40008040000 */
[----:B------:R3:W-:Y:S02]  /*0360*/  UTMACCTL.PF [UR4] ;  /* 0x00000000040079b9 */ /* 0x0007e40008040000 */
[----:B---3--:R-:W-:Y:S01]  /*0370*/  NOP ;  /* 0x0000000000007918 */ /* 0x008fe20000000000 */
.L_x_5:
[----:B------:R-:W-:Y:S05]  /*0380*/  BSYNC.RECONVERGENT B0 ;  /* 0x0000000000007941 */ /* 0x000fea0003800200 */
.L_x_4:
[----:B------:R-:W-:Y:S04]  /*0390*/  BSSY.RECONVERGENT B0, `(.L_x_6) ;  /* 0x000000a000007945 */ /* 0x000fe80003800200 */
[----:B------:R-:W-:Y:S05]  /*03a0*/  @P0 BRA `(.L_x_7) ;  /* 0x0000000000200947 */ /* 0x000fea0003800000 */
[----:B------:R-:W3:Y:S02]  /*03b0*/  LDCU.64 UR4, c[0x0][0x348] ;  /* 0x00006900ff0477ac */ /* 0x000ee40008000a00 */
[----:B---3--:R-:W-:Y:S02]  /*03c0*/  UIADD3 UR6, UP1, UPT, UR4, 0x980, URZ ;  /* 0x0000098004067890 */ /* 0x008fe4000ff3e0ff */
[----:B------:R-:W-:Y:S02]  /*03d0*/  UIADD3 UR4, UP0, UPT, UR4, 0xa80, URZ ;  /* 0x00000a8004047890 */ /* 0x000fe4000ff1e0ff */
[----:B------:R-:W-:Y:S02]  /*03e0*/  UIADD3.X UR7, UPT, UPT, URZ, UR5, URZ, UP1, !UPT ;  /* 0x00000005ff077290 */ /* 0x000fe40008ffe4ff */
[----:B------:R-:W-:-:S07]  /*03f0*/  UIADD3.X UR5, UPT, UPT, URZ, UR5, URZ, UP0, !UPT ;  /* 0x00000005ff057290 */ /* 0x000fce00087fe4ff */
[----:B------:R3:W-:Y:S02]  /*0400*/  UTMACCTL.PF [UR6] ;  /* 0x00000000060079b9 */ /* 0x0007e40008040000 */
[----:B------:R3:W-:Y:S02]  /*0410*/  UTMACCTL.PF [UR4] ;  /* 0x00000000040079b9 */ /* 0x0007e40008040000 */
[----:B---3--:R-:W-:Y:S01]  /*0420*/  NOP ;  /* 0x0000000000007918 */ /* 0x008fe20000000000 */
.L_x_7:
[----:B------:R-:W-:Y:S05]  /*0430*/  BSYNC.RECONVERGENT B0 ;  /* 0x0000000000007941 */ /* 0x000fea0003800200 */
.L_x_6:
[----:B------:R-:W3:Y:S01]  /*0440*/  LDCU.64 UR4, c[0x0][0xc88] ;  /* 0x00019100ff0477ac */ /* 0x000ee20008000a00 */
[----:B------:R-:W-:Y:S02]  /*0450*/  UISETP.EQ.U32.AND UP1, UPT, UR12, URZ, UPT ;  /* 0x000000ff0c00728c */ /* 0x000fe4000bf22070 */
[----:B------:R-:W-:Y:S02]  /*0460*/  UPLOP3.LUT UP3, UPT, UPT, UPT, UPT, 0x80, 0x8 ;  /* 0x000000000008789c */ /* 0x000fe40003f6f070 */
[----:B---3--:R-:W-:-:S04]  /*0470*/  UISETP.NE.U32.AND UP0, UPT, UR4, URZ, UPT ;  /* 0x000000ff0400728c */ /* 0x008fc8000bf05070 */
[----:B------:R-:W-:-:S04]  /*0480*/  UISETP.NE.AND.EX UP0, UPT, UR5, URZ, UPT, UP0 ;  /* 0x000000ff0500728c */ /* 0x000fc8000bf05300 */
[----:B------:R-:W-:-:S04]  /*0490*/  UISETP.EQ.OR.EX UP2, UPT, UR13, URZ, !UP0, UP1 ;  /* 0x000000ff0d00728c */ /* 0x000fc8000c742710 */
[----:B------:R-:W-:-:S06]  /*04a0*/  UP2UR UR4, UPR, URZ, 0x4 ;  /* 0x00000004ff047883 */ /* 0x000fcc0008000000 */
[----:B------:R-:W-:Y:S01]  /*04b0*/  MOV R180, UR4 ;  /* 0x0000000400b47c02 */ /* 0x000fe20008000f00 */
[----:B------:R-:W-:Y:S06]  /*04c0*/  BRA.U !UP2, `(.L_x_8) ;  /* 0x000000010a207547 */ /* 0x000fec000b800000 */
[----:B------:R-:W-:Y:S01]  /*04d0*/  UISETP.NE.U32.AND UP1, UPT, UR12, URZ, UPT ;  /* 0x000000ff0c00728c */ /* 0x000fe2000bf25070 */
[----:B-----5:R-:W-:Y:S01]  /*04e0*/  FSETP.NEU.AND P0, PT, R133, RZ, PT ;  /* 0x000000ff8500720b */ /* 0x020fe20003f0d000 */
[----:B------:R-:W-:Y:S02]  /*04f0*/  USEL UR4, URZ, 0xffffffff, UP0 ;  /* 0xffffffffff047887 */ /* 0x000fe40008000000 */
[----:B------:R-:W-:-:S10]  /*0500*/  UISETP.NE.AND.EX UP1, UPT, UR13, URZ, UPT, UP1 ;  /* 0x000000ff0d00728c */ /* 0x000fd4000bf25310 */
[----:B------:R-:W-:Y:S01]  /*0510*/  VOTEU.ANY UP0, P0 ;  /* 0x0000000000ff7886 */ /* 0x000fe20000000100 */
[----:B------:R-:W-:-:S04]  /*0520*/  @!UP1 USEL UR4, URZ, 0xffffffff, UP0 ;  /* 0xffffffffff049887 */ /* 0x000fc80008000000 */
[----:B------:R-:W-:-:S04]  /*0530*/  ULOP3.LUT UR4, UR4, 0x1, URZ, 0xc0, !UPT ;  /* 0x0000000104047892 */ /* 0x000fc8000f8ec0ff */
[----:B------:R-:W-:-:S11]  /*0540*/  UISETP.NE.U32.AND UP3, UPT, UR4, 0x1, UPT ;  /* 0x000000010400788c */ /* 0x000fd6000bf65070 */
.L_x_8:
[----:B-1----:R-:W1:Y:S01]  /*0550*/  SHFL.IDX PT, R2, R177, RZ, 0x1f ;  /* 0x00001fffb1027589 */ /* 0x002e6200000e0000 */
[----:B------:R-:W-:-:S04]  /*0560*/  UISETP.NE.AND UP0, UPT, UR21, 0x2, UPT ;  /* 0x000000021500788c */ /* 0x000fc8000bf05270 */
[----:B------:R-:W-:Y:S01]  /*0570*/  USEL UR62, URZ, 0x1, UP0 ;  /* 0x00000001ff3e7887 */ /* 0x000fe20008000000 */
[----:B-1----:R-:W-:-:S13]  /*0580*/  ISETP.NE.AND P0, PT, R2, RZ, PT ;  /* 0x000000ff0200720c */ /* 0x002fda0003f05270 */
[----:B------:R-:W-:Y:S05]  /*0590*/  @P0 BRA `(.L_x_9) ;  /* 0x0000000000400947 */ /* 0x000fea0003800000 */
[----:B------:R-:W1:Y:S01]  /*05a0*/  S2UR UR4, SR_CgaCtaId ;  /* 0x00000000000479c3 */ /* 0x000e620000008800 */
[----:B------:R-:W-:Y:S01]  /*05b0*/  UMOV UR5, 0x400 ;  /* 0x0000040000057882 */ /* 0x000fe20000000000 */
[----:B------:R-:W-:Y:S01]  /*05c0*/  UMOV UR8, 0x1 ;  /* 0x0000000100087882 */ /* 0x000fe20000000000 */
[----:B------:R-:W-:Y:S01]  /*05d0*/  UMOV UR6, 0x3 ;  /* 0x0000000300067882 */ /* 0x000fe20000000000 */
[----:B------:R-:W-:-:S04]  /*05e0*/  UIADD3 UR8, UPT, UPT, -UR8, 0x100000, URZ ;  /* 0x0010000008087890 */ /* 0x000fc8000fffe1ff */
[----:B------:R-:W-:Y:S02]  /*05f0*/  USHF.L.U32 UR9, UR8, 0xb, URZ ;  /* 0x0000000b08097899 */ /* 0x000fe400080006ff */
[----:B------:R-:W-:Y:S02]  /*0600*/  USHF.L.U32 UR8, UR8, 0x1, URZ ;  /* 0x0000000108087899 */ /* 0x000fe400080006ff */
[----:B------:R-:W-:-:S04]  /*0610*/  UIADD3 UR6, UPT, UPT, -UR6, 0x100000, URZ ;  /* 0x0010000006067890 */ /* 0x000fc8000fffe1ff */
[----:B------:R-:W-:Y:S02]  /*0620*/  USHF.L.U32 UR7, UR6, 0xb, URZ ;  /* 0x0000000b06077899 */ /* 0x000fe400080006ff */
[----:B------:R-:W-:Y:S01]  /*0630*/  USHF.L.U32 UR6, UR6, 0x1, URZ ;  /* 0x0000000106067899 */ /* 0x000fe200080006ff */
[----:B------:R-:W-:Y:S01]  /*0640*/  ELECT P0, URZ, PT ;  /* 0x0000000000ff782f */ /* 0x000fe20003800000 */
[----:B-1----:R-:W-:Y:S01]  /*0650*/  ULEA UR4, UR4, UR5, 0x18 ;  /* 0x0000000504047291 */ /* 0x002fe2000f8ec0ff */
[----:B------:R-:W1:Y:S11]  /*0660*/  FENCE.VIEW.ASYNC.S ;  /* 0x00000000000073c6 */ /* 0x000e760000000000 */
[----:B-1----:R1:W3:Y:S01]  /*0670*/  SYNCS.EXCH.64 URZ, [UR4], UR8 ;  /* 0x0000000804ff75b2 */ /* 0x0022e20008000100 */
[----:B------:R1:W4:Y:S01]  /*0680*/  SYNCS.EXCH.64 URZ, [UR4+0x8], UR6 ;  /* 0x0000080604ff75b2 */ /* 0x0003220008000100 */
[----:B------:R-:W-:Y:S01]  /*0690*/  NOP ;  /* 0x0000000000007918 */ /* 0x000fe20000000000 */
.L_x_9:
[----:B------:R-:W2:Y:S01]  /*06a0*/  SHFL.IDX PT, R2, R177, RZ, 0x1f ;  /* 0x00001fffb1027589 */ /* 0x000ea200000e0000 */
[----:B------:R-:W-:Y:S01]  /*06b0*/  NOP ;  /* 0x0000000000007918 */ /* 0x000fe20000000000 */
[----:B--2---:R-:W-:-:S13]  /*06c0*/  ISETP.NE.AND P0, PT, R2, 0x1, PT ;  /* 0x000000010200780c */ /* 0x004fda0003f05270 */
[----:B------:R-:W-:Y:S05]  /*06d0*/  @P0 BRA `(.L_x_10) ;  /* 0x0000000000580947 */ /* 0x000fea0003800000 */
[----:B-1----:R-:W1:Y:S01]  /*06e0*/  S2UR UR4, SR_CgaCtaId ;  /* 0x00000000000479c3 */ /* 0x002e620000008800 */
        /* <DEDUP_REMOVED lines=12> */
[----:B-1----:R2:W1:Y:S01]  /*07b0*/  SYNCS.EXCH.64 URZ, [UR4+0x10], UR8 ;  /* 0x0000100804ff75b2 */ /* 0x0024620008000100 */
[----:B------:R2:W1:Y:S01]  /*07c0*/  SYNCS.EXCH.64 URZ, [UR4+0x30], UR6 ;  /* 0x0000300604ff75b2 */ /* 0x0004620008000100 */
[----:B------:R2:W1:Y:S01]  /*07d0*/  SYNCS.EXCH.64 URZ, [UR4+0x18], UR8 ;  /* 0x0000180804ff75b2 */ /* 0x0004620008000100 */
[----:B------:R2:W1:Y:S01]  /*07e0*/  SYNCS.EXCH.64 URZ, [UR4+0x38], UR6 ;  /* 0x0000380604ff75b2 */ /* 0x0004620008000100 */
[----:B------:R2:W1:Y:S01]  /*07f0*/  SYNCS.EXCH.64 URZ, [UR4+0x20], UR8 ;  /* 0x0000200804ff75b2 */ /* 0x0004620008000100 */
[----:B------:R2:W1:Y:S01]  /*0800*/  SYNCS.EXCH.64 URZ, [UR4+0x40], UR6 ;  /* 0x0000400604ff75b2 */ /* 0x0004620008000100 */
[----:B------:R2:W1:Y:S01]  /*0810*/  SYNCS.EXCH.64 URZ, [UR4+0x28], UR8 ;  /* 0x0000280804ff75b2 */ /* 0x0004620008000100 */
[----:B------:R2:W1:Y:S02]  /*0820*/  SYNCS.EXCH.64 URZ, [UR4+0x48], UR6 ;  /* 0x0000480604ff75b2 */ /* 0x0004640008000100 */
[----:B--2---:R-:W-:Y:S01]  /*0830*/  NOP ;  /* 0x0000000000007918 */ /* 0x004fe20000000000 */
.L_x_10:
[----:B------:R-:W2:Y:S01]  /*0840*/  SHFL.IDX PT, R2, R177, RZ, 0x1f ;  /* 0x00001fffb1027589 */ /* 0x000ea200000e0000 */
[----:B------:R-:W-:Y:S01]  /*0850*/  NOP ;  /* 0x0000000000007918 */ /* 0x000fe20000000000 */
[----:B--2---:R-:W-:-:S13]  /*0860*/  ISETP.NE.AND P0, PT, R2, 0x3, PT ;  /* 0x000000030200780c */ /* 0x004fda0003f05270 */
[----:B------:R-:W-:Y:S05]  /*0870*/  @P0 BRA `(.L_x_11) ;  /* 0x0000000000300947 */ /* 0x000fea0003800000 */
[----:B-1----:R-:W1:Y:S01]  /*0880*/  S2UR UR4, SR_CgaCtaId ;  /* 0x00000000000479c3 */ /* 0x002e620000008800 */
[----:B------:R-:W-:Y:S01]  /*0890*/  UMOV UR6, 0x400 ;  /* 0x0000040000067882 */ /* 0x000fe20000000000 */
[----:B------:R-:W-:Y:S01]  /*08a0*/  UMOV UR5, 0x20 ;  /* 0x0000002000057882 */ /* 0x000fe20000000000 */
[----:B------:R-:W-:Y:S01]  /*08b0*/  ELECT P0, URZ, PT ;  /* 0x0000000000ff782f */ /* 0x000fe20003800000 */
[----:B-1----:R-:W-:Y:S02]  /*08c0*/  ULEA UR6, UR4, UR6, 0x18 ;  /* 0x0000000604067291 */ /* 0x002fe4000f8ec0ff */
[----:B------:R-:W-:-:S04]  /*08d0*/  UIADD3 UR4, UPT, UPT, -UR5, 0x100000, URZ ;  /* 0x0010000005047890 */ /* 0x000fc8000fffe1ff */
[----:B------:R-:W-:Y:S02]  /*08e0*/  USHF.L.U32 UR5, UR4, 0xb, URZ ;  /* 0x0000000b04057899 */ /* 0x000fe400080006ff */
[----:B------:R-:W-:Y:S01]  /*08f0*/  USHF.L.U32 UR4, UR4, 0x1, URZ ;  /* 0x0000000104047899 */ /* 0x000fe200080006ff */
[----:B------:R-:W1:Y:S11]  /*0900*/  FENCE.VIEW.ASYNC.S ;  /* 0x00000000000073c6 */ /* 0x000e760000000000 */
[----:B-1----:R2:W1:Y:S01]  /*0910*/  SYNCS.EXCH.64 URZ, [UR6+0x50], UR4 ;  /* 0x0000500406ff75b2 */ /* 0x0024620008000100 */
[----:B------:R2:W1:Y:S02]  /*0920*/  SYNCS.EXCH.64 URZ, [UR6+0x58], UR4 ;  /* 0x0000580406ff75b2 */ /* 0x0004640008000100 */
[----:B--2---:R-:W-:Y:S01]  /*0930*/  NOP ;  /* 0x0000000000007918 */ /* 0x004fe20000000000 */
.L_x_11:
[----:B------:R-:W2:Y:S01]  /*0940*/  SHFL.IDX PT, R2, R177, RZ, 0x1f ;  /* 0x00001fffb1027589 */ /* 0x000ea200000e0000 */
[----:B------:R-:W-:Y:S01]  /*0950*/  NOP ;  /* 0x0000000000007918 */ /* 0x000fe20000000000 */
[----:B--2---:R-:W-:-:S13]  /*0960*/  ISETP.NE.AND P0, PT, R2, 0x4, PT ;  /* 0x000000040200780c */ /* 0x004fda0003f05270 */
[----:B------:R-:W-:Y:S05]  /*0970*/  @P0 BRA `(.L_x_12) ;  /* 0x00000000004c0947 */ /* 0x000fea0003800000 */
[----:B-1----:R-:W1:Y:S01]  /*0980*/  S2UR UR6, SR_CgaCtaId ;  /* 0x00000000000679c3 */ /* 0x002e620000008800 */
[----:B------:R-:W-:Y:S01]  /*0990*/  UMOV UR4, 0x3a0 ;  /* 0x000003a000047882 */ /* 0x000fe20000000000 */
[----:B------:R-:W-:Y:S01]  /*09a0*/  UMOV UR5, 0x400 ;  /* 0x0000040000057882 */ /* 0x000fe20000000000 */
[----:B------:R-:W-:Y:S01]  /*09b0*/  USEL UR4, UR4, 0x320, UP3 ;  /* 0x0000032004047887 */ /* 0x000fe20009800000 */
[----:B------:R-:W-:Y:S01]  /*09c0*/  UMOV UR8, 0x1 ;  /* 0x0000000100087882 */ /* 0x000fe20000000000 */
[----:B------:R-:W-:Y:S01]  /*09d0*/  ELECT P0, URZ, PT ;  /* 0x0000000000ff782f */ /* 0x000fe20003800000 */
[----:B------:R-:W-:-:S04]  /*09e0*/  UIADD3 UR8, UPT, UPT, -UR8, 0x100000, URZ ;  /* 0x0010000008087890 */ /* 0x000fc8000fffe1ff */
[----:B------:R-:W-:Y:S02]  /*09f0*/  USHF.L.U32 UR9, UR8, 0xb, URZ ;  /* 0x0000000b08097899 */ /* 0x000fe400080006ff */
[----:B------:R-:W-:Y:S02]  /*0a00*/  USHF.L.U32 UR8, UR8, 0x1, URZ ;  /* 0x0000000108087899 */ /* 0x000fe400080006ff */
[----:B-1----:R-:W-:Y:S02]  /*0a10*/  ULEA UR6, UR6, UR5, 0x18 ;  /* 0x0000000506067291 */ /* 0x002fe4000f8ec0ff */
[----:B------:R-:W-:-:S04]  /*0a20*/  UIADD3 UR4, UPT, UPT, -UR4, 0x100000, URZ ;  /* 0x0010000004047890 */ /* 0x000fc8000fffe1ff */
[----:B------:R-:W-:Y:S02]  /*0a30*/  USHF.L.U32 UR5, UR4, 0xb, URZ ;  /* 0x0000000b04057899 */ /* 0x000fe400080006ff */
[----:B------:R-:W-:Y:S01]  /*0a40*/  USHF.L.U32 UR4, UR4, 0x1, URZ ;  /* 0x0000000104047899 */ /* 0x000fe200080006ff */
[----:B------:R-:W1:Y:S03]  /*0a50*/  FENCE.VIEW.ASYNC.S ;  /* 0x00000000000073c6 */ /* 0x000e660000000000 */
[----:B-1----:R2:W1:Y:S08]  /*0a60*/  SYNCS.EXCH.64 URZ, [UR6+0x60], UR8 ;  /* 0x0000600806ff75b2 */ /* 0x0024700008000100 */
[----:B------:R2:W1:Y:S01]  /*0a70*/  SYNCS.EXCH.64 URZ, [UR6+0x70], UR4 ;  /* 0x0000700406ff75b2 */ /* 0x0004620008000100 */
[----:B------:R2:W1:Y:S01]  /*0a80*/  SYNCS.EXCH.64 URZ, [UR6+0x68], UR8 ;  /* 0x0000680806ff75b2 */ /* 0x0004620008000100 */
[----:B------:R2:W1:Y:S02]  /*0a90*/  SYNCS.EXCH.64 URZ, [UR6+0x78], UR4 ;  /* 0x0000780406ff75b2 */ /* 0x0004640008000100 */
[----:B--2---:R-:W-:Y:S01]  /*0aa0*/  NOP ;  /* 0x0000000000007918 */ /* 0x004fe20000000000 */
.L_x_12:
        /* <DEDUP_REMOVED lines=18> */
[----:B------:R2:W1:Y:S02]  /*0bd0*/  SYNCS.EXCH.64 URZ, [UR4+0x88], UR6 ;  /* 0x0000880604ff75b2 */ /* 0x0004640008000100 */
[----:B--2---:R-:W-:Y:S01]  /*0be0*/  NOP ;  /* 0x0000000000007918 */ /* 0x004fe20000000000 */
.L_x_13:
[----:B------:R-:W2:Y:S01]  /*0bf0*/  SHFL.IDX PT, R2, R177, RZ, 0x1f ;  /* 0x00001fffb1027589 */ /* 0x000ea200000e0000 */
[----:B------:R-:W-:Y:S01]  /*0c00*/  ISETP.NE.OR P1, PT, RZ, UR21, !P3 ;  /* 0x00000015ff007c0c */ /* 0x000fe2000df25670 */
[----:B------:R-:W-:Y:S01]  /*0c10*/  NOP ;  /* 0x0000000000007918 */ /* 0x000fe20000000000 */
[----:B--2---:R-:W-:-:S13]  /*0c20*/  ISETP.NE.AND P0, PT, R2, 0x3, PT ;  /* 0x000000030200780c */ /* 0x004fda0003f05270 */
[----:B------:R-:W-:Y:S05]  /*0c30*/  @P0 BRA `(.L_x_14) ;  /* 0x0000000000380947 */ /* 0x000fea0003800000 */
[----:B-1----:R-:W1:Y:S01]  /*0c40*/  S2UR UR4, SR_CgaCtaId ;  /* 0x00000000000479c3 */ /* 0x002e620000008800 */
[----:B------:R-:W-:Y:S01]  /*0c50*/  UMOV UR5, 0x400 ;  /* 0x0000040000057882 */ /* 0x000fe20000000000 */
[----:B------:R-:W-:Y:S01]  /*0c60*/  UMOV UR6, 0x20 ;  /* 0x0000002000067882 */ /* 0x000fe20000000000 */
[----:B------:R-:W-:Y:S01]  /*0c70*/  ELECT P0, URZ, PT ;  /* 0x0000000000ff782f */ /* 0x000fe20003800000 */
[----:B------:R-:W-:-:S04]  /*0c80*/  UIADD3 UR6, UPT, UPT, -UR6, 0x100000, URZ ;  /* 0x0010000006067890 */ /* 0x000fc8000fffe1ff */
[----:B------:R-:W-:Y:S02]  /*0c90*/  USHF.L.U32 UR7, UR6, 0xb, URZ ;  /* 0x0000000b06077899 */ /* 0x000fe400080006ff */
[----:B------:R-:W-:Y:S02]  /*0ca0*/  USHF.L.U32 UR6, UR6, 0x1, URZ ;  /* 0x0000000106067899 */ /* 0x000fe400080006ff */
[----:B-1----:R-:W-:Y:S01]  /*0cb0*/  ULEA UR4, UR4, UR5, 0x18 ;  /* 0x0000000504047291 */ /* 0x002fe2000f8ec0ff */
[----:B------:R-:W1:Y:S11]  /*0cc0*/  FENCE.VIEW.ASYNC.S ;  /* 0x00000000000073c6 */ /* 0x000e760000000000 */
[----:B-1----:R2:W1:Y:S01]  /*0cd0*/  SYNCS.EXCH.64 URZ, [UR4+0x90], UR6 ;  /* 0x0000900604ff75b2 */ /* 0x0024620008000100 */
[----:B------:R2:W1:Y:S01]  /*0ce0*/  SYNCS.EXCH.64 URZ, [UR4+0xa0], UR6 ;  /* 0x0000a00604ff75b2 */ /* 0x0004620008000100 */
[----:B------:R2:W1:Y:S01]  /*0cf0*/  SYNCS.EXCH.64 URZ, [UR4+0x98], UR6 ;  /* 0x0000980604ff75b2 */ /* 0x0004620008000100 */
[----:B------:R2:W1:Y:S02]  /*0d00*/  SYNCS.EXCH.64 URZ, [UR4+0xa8], UR6 ;  /* 0x0000a80604ff75b2 */ /* 0x0004640008000100 */
[----:B--2---:R-:W-:Y:S01]  /*0d10*/  NOP ;  /* 0x0000000000007918 */ /* 0x004fe20000000000 */
.L_x_14:
[----:B-1----:R-:W1:Y:S01]  /*0d20*/  S2UR UR7, SR_CgaCtaId ;  /* 0x00000000000779c3 */ /* 0x002e620000008800 */
[----:B------:R-:W-:Y:S01]  /*0d30*/  VOTEU.ALL UP0, P1 ;  /* 0x0000000000ff7886 */ /* 0x000fe20000800000 */
[----:B------:R-:W-:Y:S01]  /*0d40*/  UMOV UR4, 0x80 ;  /* 0x0000008000047882 */ /* 0x000fe20000000000 */
[----:B------:R-:W-:Y:S01]  /*0d50*/  NOP ;  /* 0x0000000000007918 */ /* 0x000fe20000000000 */
[----:B------:R-:W-:Y:S01]  /*0d60*/  ISETP.NE.OR P3, PT, R0, 0x2, !P3 ;  /* 0x000000020000780c */ /* 0x000fe20005f65670 */
[----:B------:R-:W-:Y:S01]  /*0d70*/  UISETP.NE.AND UP4, UPT, UR21, URZ, UPT ;  /* 0x000000ff1500728c */ /* 0x000fe2000bf85270 */
[----:B------:R-:W-:Y:S01]  /*0d80*/  LOP3.LUT R2, R184, 0x1f, RZ, 0xc0, !PT ;  /* 0x0000001fb8027812 */ /* 0x000fe200078ec0ff */
[----:B------:R-:W-:Y:S01]  /*0d90*/  @!UP0 UMOV UR6, 0x400 ;  /* 0x0000040000068882 */ /* 0x000fe20000000000 */
[----:B------:R-:W-:-:S04]  /*0da0*/  @!UP0 UIADD3 UR4, UPT, UPT, -UR4, 0x100000, URZ ;  /* 0x0010000004048890 */ /* 0x000fc8000fffe1ff */
[----:B------:R-:W-:Y:S02]  /*0db0*/  @!UP0 USHF.L.U32 UR5, UR4, 0xb, URZ ;  /* 0x0000000b04058899 */ /* 0x000fe400080006ff */
[----:B------:R-:W-:Y:S02]  /*0dc0*/  @!UP0 USHF.L.U32 UR4, UR4, 0x1, URZ ;  /* 0x0000000104048899 */ /* 0x000fe400080006ff */
[----:B-1----:R-:W-:Y:S01]  /*0dd0*/  @!UP0 ULEA UR6, UR7, UR6, 0x18 ;  /* 0x0000000607068291 */ /* 0x002fe2000f8ec0ff */
[----:B------:R-:W1:Y:S01]  /*0de0*/  LDCU UR7, c[0x0][0x36c] ;  /* 0x00006d80ff0777ac */ /* 0x000e620008000800 */
[----:B------:R-:W-:Y:S01]  /*0df0*/  VOTEU.ALL UP0, P1 ;  /* 0x0000000000ff7886 */ /* 0x000fe20000800000 */
[----:B------:R-:W2:Y:S09]  /*0e00*/  FENCE.VIEW.ASYNC.S ;  /* 0x00000000000073c6 */ /* 0x000eb20000000000 */
[----:B--2---:R2:W2:Y:S01]  /*0e10*/  @!UP0 SYNCS.EXCH.64 URZ, [UR6+0xb0], UR4 ;  /* 0x0000b00406ff85b2 */ /* 0x0044a20008000100 */
[----:B-1----:R-:W-:-:S09]  /*0e20*/  UISETP.EQ.U32.AND UP5, UPT, UR7, 0x1, UPT ;  /* 0x000000010700788c */ /* 0x002fd2000bfa2070 */
[----:B------:R-:W-:Y:S05]  /*0e30*/  BRA.U !UP5, `(.L_x_15) ;  /* 0x000000010d087547 */ /* 0x000fea000b800000 */
[----:B--234-:R-:W-:Y:S01]  /*0e40*/  UCGABAR_ARV ;  /* 0x00000000000079c7 */ /* 0x01cfe20008000000 */
[----:B------:R-:W-:Y:S05]  /*0e50*/  BRA `(.L_x_16) ;  /* 0x0000000000047947 */ /* 0x000fea0003800000 */
.L_x_15:
[----:B--234-:R-:W-:Y:S01]  /*0e60*/  NOP ;  /* 0x0000000000007918 */ /* 0x01cfe20000000000 */
.L_x_16:
[----:B------:R-:W1:Y:S01]  /*0e70*/  S2UR UR36, SR_CTAID.X ;  /* 0x00000000002479c3 */ /* 0x000e620000002500 */
[----:B------:R-:W-:-:S05]  /*0e80*/  CS2R.32 R179, SR_CgaSize ;  /* 0x0000000000b37805 */ /* 0x000fca0000008a00 */
[----:B------:R-:W-:-:S05]  /*0e90*/  IMAD R179, R179, -0xa0, RZ ;  /* 0xffffff60b3b37824 */ /* 0x000fca00078e02ff */
[----:B------:R-:W-:-:S14]  /*0ea0*/  R2UR UR5, R179 ;  /* 0x00000000b30572ca */ /* 0x000fdc00000e0000 */
[----:B------:R-:W2:Y:S01]  /*0eb0*/  LDCU UR5, c[0x0][UR5+0x2b0] ;  /* 0x00005600050577ac */ /* 0x000ea20008000800 */
[----:B------:R-:W-:-:S05]  /*0ec0*/  CS2R.32 R179, SR_CgaSize ;  /* 0x0000000000b37805 */ /* 0x000fca0000008a00 */
[----:B------:R-:W-:-:S05]  /*0ed0*/  IMAD R179, R179, -0xa0, RZ ;  /* 0xffffff60b3b37824 */ /* 0x000fca00078e02ff */
[----:B------:R-:W-:-:S14]  /*0ee0*/  R2UR UR4, R179 ;  /* 0x00000000b30472ca */ /* 0x000fdc00000e0000 */
[----:B------:R-:W3:Y:S01]  /*0ef0*/  LDCU UR4, c[0x0][UR4+0x2b4] ;  /* 0x00005680040477ac */ /* 0x000ee20008000800 */
[----:B------:R-:W4:Y:S01]  /*0f00*/  S2UR UR20, SR_CTAID.Y ;  /* 0x00000000001479c3 */ /* 0x000f220000002600 */
[----:B------:R-:W-:-:S05]  /*0f10*/  CS2R.32 R179, SR_CgaSize ;  /* 0x0000000000b37805 */ /* 0x000fca0000008a00 */
[----:B------:R-:W-:-:S05]  /*0f20*/  IMAD R179, R179, -0xa0, RZ ;  /* 0xffffff60b3b37824 */ /* 0x000fca00078e02ff */
[----:B------:R-:W-:-:S14]  /*0f30*/  R2UR UR7, R179 ;  /* 0x00000000b30772ca */ /* 0x000fdc00000e0000 */
[----:B------:R-:W3:Y:S01]  /*0f40*/  LDCU UR7, c[0x0][UR7+0x2a0] ;  /* 0x00005400070777ac */ /* 0x000ee20008000800 */
[----:B------:R-:W-:-:S05]  /*0f50*/  CS2R.32 R179, SR_CgaSize ;  /* 0x0000000000b37805 */ /* 0x000fca0000008a00 */
[----:B------:R-:W-:-:S05]  /*0f60*/  IMAD R179, R179, -0xa0, RZ ;  /* 0xffffff60b3b37824 */ /* 0x000fca00078e02ff */
[----:B------:R-:W-:-:S14]  /*0f70*/  R2UR UR8, R179 ;  /* 0x00000000b30872ca */ /* 0x000fdc00000e0000 */
[----:B------:R-:W3:Y:S01]  /*0f80*/  LDCU UR8, c[0x0][UR8+0x2a4] ;  /* 0x00005480080877ac */ /* 0x000ee20008000800 */
[----:B------:R-:W3:Y:S01]  /*0f90*/  S2UR UR9, SR_CgaCtaId ;  /* 0x00000000000979c3 */ /* 0x000ee20000008800 */
[----:B------:R-:W3:Y:S01]  /*0fa0*/  LDCU UR24, c[0x0][0xf24] ;  /* 0x0001e480ff1877ac */ /* 0x000ee20008000800 */
[----:B------:R-:W3:Y:S01]  /*0fb0*/  LDCU UR45, c[0x0][0xf24] ;  /* 0x0001e480ff2d77ac */ /* 0x000ee20008000800 */
[----:B-1----:R-:W-:Y:S01]  /*0fc0*/  I2FP.F32.U32 R3, UR36 ;  /* 0x0000002400037c45 */ /* 0x002fe20008201000 */
[----:B------:R-:W1:Y:S04]  /*0fd0*/  LDCU UR26, c[0x0][0xf30] ;  /* 0x0001e600ff1a77ac */ /* 0x000e680008000800 */
[----:B--2---:R-:W-:Y:S01]  /*0fe0*/  FMUL R3, R3, UR5 ;  /* 0x0000000503037c20 */ /* 0x004fe20008400000 */
[----:B------:R-:W-:Y:S01]  /*0ff0*/  UMOV UR29, 0x5 ;  /* 0x00000005001d7882 */ /* 0x000fe20000000000 */
[----:B----4-:R-:W-:-:S04]  /*1000*/  I2FP.F32.U32 R0, UR20 ;  /* 0x0000001400007c45 */ /* 0x010fc80008201000 */
[----:B------:R-:W2:Y:S01]  /*1010*/  F2I.U32.TRUNC.NTZ R3, R3 ;  /* 0x0000000300037305 */ /* 0x000ea2000020f000 */
[----:B---3--:R-:W-:Y:S01]  /*1020*/  FMUL R0, R0, UR4 ;  /* 0x0000000400007c20 */ /* 0x008fe20008400000 */
[----:B------:R-:W-:Y:S02]  /*1030*/  ULOP3.LUT UR5, UR9, 0x2, URZ, 0xc0, !UPT ;  /* 0x0000000209057892 */ /* 0x000fe4000f8ec0ff */
[----:B------:R-:W-:-:S04]  /*1040*/  ULOP3.LUT UR74, UR9, 0x1, URZ, 0xc0, !UPT ;  /* 0x00000001094a7892 */ /* 0x000fc8000f8ec0ff */
[----:B------:R-:W3:Y:S01]  /*1050*/  F2I.U32.TRUNC.NTZ R0, R0 ;  /* 0x0000000000007305 */ /* 0x000ee2000020f000 */
[----:B------:R-:W-:Y:S02]  /*1060*/  UISETP.GT.U32.AND UP0, UPT, UR5, 0xffff, UPT ;  /* 0x0000ffff0500788c */ /* 0x000fe4000bf04070 */
[----:B------:R-:W-:Y:S02]  /*1070*/  UISETP.GT.U32.AND UP1, UPT, UR74, 0xffff, UPT ;  /* 0x0000ffff4a00788c */ /* 0x000fe4000bf24070 */
[----:B------:R-:W-:Y:S01]  /*1080*/  USEL UR54, UR5, 0xffff, !UP0 ;  /* 0x0000ffff05367887 */ /* 0x000fe2000c000000 */
[----:B--2---:R-:W-:Y:S01]  /*1090*/  R2UR UR4, R3 ;  /* 0x00000000030472ca */ /* 0x004fe200000e0000 */
[----:B------:R-:W-:Y:S02]  /*10a0*/  USHF.R.U32.HI UR35, URZ, 0x1, UR9 ;  /* 0x00000001ff237899 */ /* 0x000fe40008011609 */
[----:B------:R-:W-:Y:S02]  /*10b0*/  USHF.L.U32 UR47, UR9, 0xa, URZ ;  /* 0x0000000a092f7899 */ /* 0x000fe400080006ff */
[----:B------:R-:W-:Y:S01]  /*10c0*/  USEL UR55, UR74, 0xffff, !UP1 ;  /* 0x0000ffff4a377887 */ /* 0x000fe2000c800000 */
[----:B---3--:R-:W-:-:S02]  /*10d0*/  R2UR UR6, R0 ;  /* 0x00000000000672ca */ /* 0x008fc400000e0000 */
[----:B------:R-:W-:-:S05]  /*10e0*/  PRMT R0, RZ, 0x7610, R0 ;  /* 0x00007610ff007816 */ /* 0x000fca0000000000 */
[----:B------:R-:W-:-:S04]  /*10f0*/  UIADD3 UR5, UPT, UPT, -UR4, URZ, URZ ;  /* 0x000000ff04057290 */ /* 0x000fc8000fffe1ff */
[----:B------:R-:W-:Y:S02]  /*1100*/  UIMAD UR5, UR7, UR5, UR36 ;  /* 0x00000005070572a4 */ /* 0x000fe4000f8e0224 */
[----:B------:R-:W-:-:S04]  /*1110*/  UIADD3 UR4, UPT, UPT, -UR6, URZ, URZ ;  /* 0x000000ff06047290 */ /* 0x000fc8000fffe1ff */
[----:B------:R-:W-:Y:S01]  /*1120*/  IMAD.U32 R179, RZ, RZ, UR5 ;  /* 0x00000005ffb37e24 */ /* 0x000fe2000f8e00ff */
[----:B------:R-:W-:-:S06]  /*1130*/  UIMAD UR4, UR8, UR4, UR20 ;  /* 0x00000004080472a4 */ /* 0x000fcc000f8e0214 */
[----:B------:R-:W-:Y:S01]  /*1140*/  IMAD.U32 R178, RZ, RZ, UR4 ;  /* 0x00000004ffb27e24 */ /* 0x000fe2000f8e00ff */
[----:B-1----:R-:W-:Y:S06]  /*1150*/  BRA.U UP4, `(.L_x_17) ;  /* 0x0000000104447547 */ /* 0x002fec000b800000 */
[----:B------:R-:W-:Y:S02]  /*1160*/  R2UR UR4, R178 ;  /* 0x00000000b20472ca */ /* 0x000fe400000e0000 */
[----:B------:R-:W-:-:S11]  /*1170*/  R2UR UR6, R179 ;  /* 0x00000000b30672ca */ /* 0x000fd600000e0000 */
[----:B------:R-:W-:Y:S02]  /*1180*/  UISETP.NE.AND UP0, UPT, UR4, URZ, UPT ;  /* 0x000000ff0400728c */ /* 0x000fe4000bf05270 */
[----:B------:R-:W-:Y:S02]  /*1190*/  UISETP.NE.AND UP1, UPT, UR4, 0x1, UPT ;  /* 0x000000010400788c */ /* 0x000fe4000bf25270 */
[----:B------:R-:W-:Y:S02]  /*11a0*/  UISETP.NE.AND UP2, UPT, UR6, URZ, UP0 ;  /* 0x000000ff0600728c */ /* 0x000fe40008745270 */
[----:B------:R-:W-:Y:S02]  /*11b0*/  USEL UR4, URZ, 0x2, UP0 ;  /* 0x00000002ff047887 */ /* 0x000fe40008000000 */
[----:B------:R-:W-:Y:S02]  /*11c0*/  USEL UR8, URZ, 0x1, UP2 ;  /* 0x00000001ff087887 */ /* 0x000fe40009000000 */
[----:B------:R-:W-:-:S02]  /*11d0*/  UISETP.NE.AND UP2, UPT, UR6, URZ, UPT ;  /* 0x000000ff0600728c */ /* 0x000fc4000bf45270 */
[----:B------:R-:W-:Y:S02]  /*11e0*/  USEL UR5, URZ, 0x4, UP1 ;  /* 0x00000004ff057887 */ /* 0x000fe40008800000 */
[----:B------:R-:W-:Y:S02]  /*11f0*/  UISETP.NE.AND UP0, UPT, UR6, 0x1, UPT ;  /* 0x000000010600788c */ /* 0x000fe4000bf05270 */
[----:B------:R-:W-:Y:S02]  /*1200*/  USEL UR6, URZ, 0x8, UP1 ;  /* 0x00000008ff067887 */ /* 0x000fe40008800000 */
[----:B------:R-:W-:Y:S02]  /*1210*/  USEL UR7, UR5, 0x4, UP2 ;  /* 0x0000000405077887 */ /* 0x000fe40009000000 */
[----:B------:R-:W-:Y:S02]  /*1220*/  USEL UR4, UR4, 0x2, UP0 ;  /* 0x0000000204047887 */ /* 0x000fe40008000000 */
[----:B------:R-:W-:-:S02]  /*1230*/  USEL UR5, UR6, 0x8, UP0 ;  /* 0x0000000806057887 */ /* 0x000fc40008000000 */
[----:B------:R-:W-:-:S04]  /*1240*/  UIADD3 UR4, UPT, UPT, UR4, UR7, UR8 ;  /* 0x0000000704047290 */ /* 0x000fc8000fffe008 */
[----:B------:R-:W-:-:S06]  /*1250*/  UIADD3 UR4, UPT, UPT, UR4, UR5, URZ ;  /* 0x0000000504047290 */ /* 0x000fcc000fffe0ff */
[----:B------:R-:W-:-:S07]  /*1260*/  IMAD.U32 R0, RZ, RZ, UR4 ;  /* 0x00000004ff007e24 */ /* 0x000fce000f8e00ff */
.L_x_17:
[----:B------:R-:W1:Y:S01]  /*1270*/  S2UR UR60, SR_CTAID.Z ;  /* 0x00000000003c79c3 */ /* 0x000e620000002700 */
[----:B------:R-:W-:Y:S01]  /*1280*/  UISETP.GE.AND UP0, UPT, UR24, 0x1, UPT ;  /* 0x000000011800788c */ /* 0x000fe2000bf06270 */
[----:B------:R-:W-:-:S08]  /*1290*/  UMOV UR27, 0x3 ;  /* 0x00000003001b7882 */ /* 0x000fd00000000000 */
[----:B------:R-:W-:Y:S05]  /*12a0*/  BRA.U !UP0, `(.L_x_18) ;  /* 0x0000000108d47547 */ /* 0x000fea000b800000 */
[----:B------:R-:W2:Y:S01]  /*12b0*/  LDCU.128 UR12, c[0x0][0xf10] ;  /* 0x0001e200ff0c77ac */ /* 0x000ea20008000c00 */
[----:B------:R-:W3:Y:S01]  /*12c0*/  LDCU UR6, c[0x0][0x370] ;  /* 0x00006e00ff0677ac */ /* 0x000ee20008000800 */
[----:B------:R-:W4:Y:S01]  /*12d0*/  LDCU UR5, c[0x0][0x374] ;  /* 0x00006e80ff0577ac */ /* 0x000f220008000800 */
[----:B------:R-:W1:Y:S01]  /*12e0*/  LDCU UR25, c[0x0][0xf0c] ;  /* 0x0001e180ff1977ac */ /* 0x000e620008000800 */
[----:B------:R-:W1:Y:S01]  /*12f0*/  LDCU UR4, c[0x0][0xf20] ;  /* 0x0001e400ff0477ac */ /* 0x000e620008000800 */
[----:B------:R-:W1:Y:S01]  /*1300*/  LDCU.64 UR8, c[0x0][0xf28] ;  /* 0x0001e500ff0877ac */ /* 0x000e620008000a00 */
[----:B--2---:R-:W-:Y:S02]  /*1310*/  UISETP.NE.AND UP0, UPT, UR14, 0x1, UPT ;  /* 0x000000010e00788c */ /* 0x004fe4000bf05270 */
[----:B----4-:R-:W-:Y:S02]  /*1320*/  UIMAD.WIDE.U32 UR10, UR5, UR15, URZ ;  /* 0x0000000f050a72a5 */ /* 0x010fe4000f8e00ff */
[----:B---3--:R-:W-:-:S02]  /*1330*/  UIMAD.WIDE.U32 UR18, UR6, UR12, URZ ;  /* 0x0000000c061272a5 */ /* 0x008fc4000f8e00ff */
[----:B-1----:R-:W-:Y:S02]  /*1340*/  UISETP.NE.AND UP1, UPT, UR25, 0x1, UPT ;  /* 0x000000011900788c */ /* 0x002fe4000bf25270 */
[----:B------:R-:W-:Y:S01]  /*1350*/  UISETP.NE.AND UP2, UPT, UR24, 0x1, UPT ;  /* 0x000000011800788c */ /* 0x000fe2000bf45270 */
[----:B------:R-:W-:Y:S02]  /*1360*/  UMOV UR10, UR11 ;  /* 0x0000000b000a7c82 */ /* 0x000fe40008000000 */
[----:B------:R-:W-:Y:S01]  /*1370*/  UMOV UR18, UR19 ;  /* 0x0000001300127c82 */ /* 0x000fe20008000000 */
[----:B------:R-:W-:Y:S02]  /*1380*/  @UP0 USHF.R.U32.HI UR5, URZ, UR4, UR10 ;  /* 0x00000004ff050299 */ /* 0x000fe4000801160a */
[----:B------:R-:W-:Y:S02]  /*1390*/  UIMAD.WIDE.U32 UR22, UR20, UR15, URZ ;  /* 0x0000000f141672a5 */ /* 0x000fe4000f8e00ff */
[----:B------:R-:W-:-:S02]  /*13a0*/  UIMAD.WIDE.U32 UR10, UR5, UR8, URZ ;  /* 0x00000008050a72a5 */ /* 0x000fc4000f8e00ff */
[----:B------:R-:W-:Y:S02]  /*13b0*/  @UP1 USHF.R.U32.HI UR6, URZ, UR13, UR18 ;  /* 0x0000000dff061299 */ /* 0x000fe40008011612 */
[----:B------:R-:W-:Y:S02]  /*13c0*/  UIMAD.WIDE.U32 UR16, UR36, UR12, URZ ;  /* 0x0000000c241072a5 */ /* 0x000fe4000f8e00ff */
[----:B------:R-:W-:Y:S01]  /*13d0*/  UIMAD.WIDE.U32 UR18, UR6, UR8, URZ ;  /* 0x00000008061272a5 */ /* 0x000fe2000f8e00ff */
[----:B------:R-:W-:Y:S01]  /*13e0*/  UMOV UR22, UR23 ;  /* 0x0000001700167c82 */ /* 0x000fe20008000000 */
[----:B------:R-:W-:Y:S01]  /*13f0*/  UMOV UR10, UR11 ;  /* 0x0000000b000a7c82 */ /* 0x000fe20008000000 */
[----:B------:R-:W-:Y:S02]  /*1400*/  USHF.R.U32.HI UR22, URZ, UR4, UR22 ;  /* 0x00000004ff167299 */ /* 0x000fe40008011616 */
[----:B------:R-:W-:Y:S02]  /*1410*/  @UP2 USHF.R.U32.HI UR5, URZ, UR9, UR10 ;  /* 0x00000009ff052299 */ /* 0x000fe4000801160a */
[----:B------:R-:W-:Y:S01]  /*1420*/  UMOV UR7, UR19 ;  /* 0x0000001300077c82 */ /* 0x000fe20008000000 */
[----:B------:R-:W-:Y:S01]  /*1430*/  UMOV UR16, UR17 ;  /* 0x0000001100107c82 */ /* 0x000fe20008000000 */
[----:B------:R-:W-:-:S02]  /*1440*/  @UP2 USHF.R.U32.HI UR6, URZ, UR9, UR7 ;  /* 0x00000009ff062299 */ /* 0x000fc40008011607 */
[----:B------:R-:W-:Y:S02]  /*1450*/  USHF.R.U32.HI UR16, URZ, UR13, UR16 ;  /* 0x0000000dff107299 */ /* 0x000fe40008011610 */
[----:B------:R-:W-:Y:S02]  /*1460*/  USEL UR4, UR20, UR22, !UP0 ;  /* 0x0000001614047287 */ /* 0x000fe4000c000000 */
[----:B------:R-:W-:Y:S02]  /*1470*/  UIMAD UR7, UR5, UR24, URZ ;  /* 0x00000018050772a4 */ /* 0x000fe4000f8e02ff */
[----:B------:R-:W-:Y:S02]  /*1480*/  USEL UR5, UR36, UR16, !UP1 ;  /* 0x0000001024057287 */ /* 0x000fe4000c800000 */
[----:B------:R-:W-:Y:S02]  /*1490*/  UIMAD UR12, UR6, UR24, URZ ;  /* 0x00000018060c72a4 */ /* 0x000fe4000f8e02ff */
[----:B------:R-:W-:-:S02]  /*14a0*/  UISETP.GE.AND UP0, UPT, UR4, UR7, UPT ;  /* 0x000000070400728c */ /* 0x000fc4000bf06270 */
[----:B------:R-:W-:Y:S02]  /*14b0*/  UIMAD.WIDE.U32 UR10, UR4, UR8, URZ ;  /* 0x00000008040a72a5 */ /* 0x000fe4000f8e00ff */
[----:B------:R-:W-:Y:S02]  /*14c0*/  UISETP.GE.OR UP0, UPT, UR5, UR12, UP0 ;  /* 0x0000000c0500728c */ /* 0x000fe40008706670 */
[----:B------:R-:W-:Y:S02]  /*14d0*/  UIMAD.WIDE.U32 UR12, UR5, UR8, URZ ;  /* 0x00000008050c72a5 */ /* 0x000fe4000f8e00ff */
[----:B------:R-:W-:Y:S01]  /*14e0*/  UIADD3 UR10, UPT, UPT, -UR4, URZ, URZ ;  /* 0x000000ff040a7290 */ /* 0x000fe2000fffe1ff */
[----:B------:R-:W-:Y:S01]  /*14f0*/  UMOV UR8, UR11 ;  /* 0x0000000b00087c82 */ /* 0x000fe20008000000 */
[----:B------:R-:W-:Y:S02]  /*1500*/  UIADD3 UR11, UPT, UPT, -UR5, URZ, URZ ;  /* 0x000000ff050b7290 */ /* 0x000fe4000fffe1ff */
[----:B------:R-:W-:-:S03]  /*1510*/  USHF.R.U32.HI UR8, URZ, UR9, UR8 ;  /* 0x00000009ff087299 */ /* 0x000fc60008011608 */
[----:B------:R-:W-:Y:S01]  /*1520*/  @!UP0 UMOV UR7, UR13 ;  /* 0x0000000d00078c82 */ /* 0x000fe20008000000 */
[----:B------:R-:W-:Y:S02]  /*1530*/  UIMAD UR20, UR14, UR10, UR20 ;  /* 0x0000000a0e1472a4 */ /* 0x000fe4000f8e0214 */
[----:B------:R-:W-:Y:S02]  /*1540*/  USEL UR8, UR4, UR8, !UP2 ;  /* 0x0000000804087287 */ /* 0x000fe4000d000000 */
[----:B------:R-:W-:Y:S02]  /*1550*/  @!UP0 USHF.R.U32.HI UR7, URZ, UR9, UR7 ;  /* 0x00000009ff078299 */ /* 0x000fe40008011607 */
[----:B------:R-:W-:Y:S02]  /*1560*/  UIADD3 UR9, UPT, UPT, -UR8, URZ, URZ ;  /* 0x000000ff08097290 */ /* 0x000fe4000fffe1ff */
[----:B------:R-:W-:Y:S02]  /*1570*/  @!UP0 USEL UR7, UR5, UR7, !UP2 ;  /* 0x0000000705078287 */ /* 0x000fe4000d000000 */
[----:B------:R-:W-:-:S02]  /*1580*/  UIMAD UR9, UR24, UR9, UR4 ;  /* 0x00000009180972a4 */ /* 0x000fc4000f8e0204 */
[----:B------:R-:W-:Y:S02]  /*1590*/  @!UP0 UIADD3 UR8, UPT, UPT, UR8, -UR7, URZ ;  /* 0x8000000708088290 */ /* 0x000fe4000fffe0ff */
[----:B------:R-:W-:Y:S02]  /*15a0*/  @!UP0 UIMAD UR6, UR9, UR6, UR7 ;  /* 0x00000006090682a4 */ /* 0x000fe4000f8e0207 */
[----:B------:R-:W-:Y:S02]  /*15b0*/  @!UP0 UIMAD UR4, UR8, UR24, UR5 ;  /* 0x00000018080482a4 */ /* 0x000fe4000f8e0205 */
[----:B------:R-:W-:Y:S02]  /*15c0*/  UIMAD UR36, UR25, UR11, UR36 ;  /* 0x0000000b192472a4 */ /* 0x000fe4000f8e0224 */
[----:B------:R-:W-:Y:S01]  /*15d0*/  UIMAD UR20, UR4, UR14, UR20 ;  /* 0x0000000e041472a4 */ /* 0x000fe2000f8e0214 */
[----:B------:R-:W-:Y:S02]  /*15e0*/  @!UP0 UMOV UR5, UR6 ;  /* 0x0000000600058c82 */ /* 0x000fe40008000000 */
[----:B------:R-:W-:-:S12]  /*15f0*/  UIMAD UR36, UR5, UR25, UR36 ;  /* 0x00000019052472a4 */ /* 0x000fd8000f8e0224 */
.L_x_18:
[----:B------:R-:W-:Y:S02]  /*1600*/  UISETP.NE.AND UP0, UPT, UR26, 0x1, UPT ;  /* 0x000000011a00788c */ /* 0x000fe4000bf05270 */
[----:B------:R-:W-:Y:S02]  /*1610*/  ULOP3.LUT UR47, UR47, 0x400, URZ, 0xc0, !UPT ;  /* 0x000004002f2f7892 */ /* 0x000fe4000f8ec0ff */
[----:B------:R-:W-:Y:S02]  /*1620*/  ULOP3.LUT UR55, UR55, 0xffff, URZ, 0xc0, !UPT ;  /* 0x0000ffff37377892 */ /* 0x000fe4000f8ec0ff */
[----:B------:R-:W-:Y:S02]  /*1630*/  ULOP3.LUT UR54, UR54, 0xffff, URZ, 0xc0, !UPT ;  /* 0x0000ffff36367892 */ /* 0x000fe4000f8ec0ff */
[----:B------:R-:W-:Y:S02]  /*1640*/  UISETP.NE.AND UP1, UPT, UR21, 0x2, UPT ;  /* 0x000000021500788c */ /* 0x000fe4000bf25270 */
[----:B------:R-:W-:-:S02]  /*1650*/  ULOP3.LUT UR35, UR35, 0x1, URZ, 0xc0, !UPT ;  /* 0x0000000123237892 */ /* 0x000fc4000f8ec0ff */
[----:B------:R-:W-:Y:S02]  /*1660*/  USHF.R.U32.HI UR28, URZ, 0xa, UR47 ;  /* 0x0000000aff1c7899 */ /* 0x000fe4000801162f */
[----:B------:R-:W-:Y:S02]  /*1670*/  USHF.L.U32 UR55, UR29, UR55, URZ ;  /* 0x000000371d377299 */ /* 0x000fe400080006ff */
[----:B------:R-:W-:Y:S01]  /*1680*/  USHF.L.U32 UR54, UR27, UR54, URZ ;  /* 0x000000361b367299 */ /* 0x000fe200080006ff */
[----:B------:R-:W-:Y:S11]  /*1690*/  BRA.U UP0, `(.L_x_19) ;  /* 0x0000000100447547 */ /* 0x000ff6000b800000 */
[----:B------:R-:W2:Y:S01]  /*16a0*/  LDCU.128 UR8, c[0x0][0xf10] ;  /* 0x0001e200ff0877ac */ /* 0x000ea20008000c00 */
[----:B------:R-:W3:Y:S01]  /*16b0*/  LDCU UR12, c[0x0][0xf0c] ;  /* 0x0001e180ff0c77ac */ /* 0x000ee20008000800 */
[----:B------:R-:W4:Y:S01]  /*16c0*/  LDCU UR13, c[0x0][0xf20] ;  /* 0x0001e400ff0d77ac */ /* 0x000f220008000800 */
[----:B--2---:R-:W-:Y:S02]  /*16d0*/  UIMAD.WIDE.U32 UR6, UR36, UR8, URZ ;  /* 0x00000008240672a5 */ /* 0x004fe4000f8e00ff */
[----:B------:R-:W-:Y:S02]  /*16e0*/  UIMAD.WIDE.U32 UR4, UR20, UR11, URZ ;  /* 0x0000000b140472a5 */ /* 0x000fe4000f8e00ff */
[----:B---3--:R-:W-:Y:S02]  /*16f0*/  UISETP.NE.AND UP2, UPT, UR12, 0x1, UPT ;  /* 0x000000010c00788c */ /* 0x008fe4000bf45270 */
[----:B------:R-:W-:Y:S01]  /*1700*/  UISETP.NE.AND UP0, UPT, UR10, 0x1, UPT ;  /* 0x000000010a00788c */ /* 0x000fe2000bf05270 */
[----:B------:R-:W-:-:S02]  /*1710*/  UMOV UR6, UR7 ;  /* 0x0000000700067c82 */ /* 0x000fc40008000000 */
[----:B------:R-:W-:Y:S01]  /*1720*/  UMOV UR4, UR5 ;  /* 0x0000000500047c82 */ /* 0x000fe20008000000 */
[----:B------:R-:W-:Y:S02]  /*1730*/  USHF.R.U32.HI UR6, URZ, UR9, UR6 ;  /* 0x00000009ff067299 */ /* 0x000fe40008011606 */
[----:B----4-:R-:W-:Y:S02]  /*1740*/  USHF.R.U32.HI UR4, URZ, UR13, UR4 ;  /* 0x0000000dff047299 */ /* 0x010fe40008011604 */
[----:B------:R-:W-:Y:S02]  /*1750*/  USEL UR5, UR36, UR6, !UP2 ;  /* 0x0000000624057287 */ /* 0x000fe4000d000000 */
[----:B------:R-:W-:-:S04]  /*1760*/  USEL UR4, UR20, UR4, !UP0 ;  /* 0x0000000414047287 */ /* 0x000fc8000c000000 */
[----:B------:R-:W-:Y:S02]  /*1770*/  UIADD3 UR6, UPT, UPT, UR5, -UR4, URZ ;  /* 0x8000000405067290 */ /* 0x000fe4000fffe0ff */
[----:B------:R-:W-:Y:S02]  /*1780*/  UIADD3 UR4, UPT, UPT, -UR5, UR4, URZ ;  /* 0x0000000405047290 */ /* 0x000fe4000fffe1ff */
[----:B------:R-:W-:Y:S02]  /*1790*/  UIMAD UR20, UR6, UR10, UR20 ;  /* 0x0000000a061472a4 */ /* 0x000fe4000f8e0214 */
[----:B------:R-:W-:-:S12]  /*17a0*/  UIMAD UR36, UR4, UR12, UR36 ;  /* 0x0000000c042472a4 */ /* 0x000fd8000f8e0224 */
.L_x_19:
[----:B------:R-:W-:Y:S05]  /*17b0*/  BRA.U !UP5, `(.L_x_20) ;  /* 0x000000010d0c7547 */ /* 0x000fea000b800000 */
[----:B------:R-:W-:Y:S01]  /*17c0*/  UCGABAR_WAIT ;  /* 0x0000000000007dc7 */ /* 0x000fe20008000000 */
[----:B------:R-:W-:Y:S01]  /*17d0*/  CCTL.IVALL ;  /* 0x00000000ff00798f */ /* 0x000fe20002000000 */
[----:B------:R-:W-:Y:S05]  /*17e0*/  BRA `(.L_x_21) ;  /* 0x0000000000047947 */ /* 0x000fea0003800000 */
.L_x_20:
[----:B------:R-:W-:Y:S06]  /*17f0*/  BAR.SYNC.DEFER_BLOCKING 0x0 ;  /* 0x0000000000007b1d */ /* 0x000fec0000010000 */
.L_x_21:
[----:B------:R-:W-:Y:S05]  /*1800*/  BRA.U UP1, `(.L_x_22) ;  /* 0x0000001101ec7547 */ /* 0x000fea000b800000 */
[----:B------:R-:W2:Y:S01]  /*1810*/  S2UR UR4, SR_CgaCtaId ;  /* 0x00000000000479c3 */ /* 0x000ea20000008800 */
[----:B------:R-:W3:Y:S01]  /*1820*/  LDCU UR73, c[0x0][0x38c] ;  /* 0x00007180ff4977ac */ /* 0x000ee20008000800 */
[----:B------:R-:W-:Y:S01]  /*1830*/  PLOP3.LUT P1, PT, PT, PT, UP3, 0x80, 0x8 ;  /* 0x000000000008781c */ /* 0x000fe20003f2f038 */
[----:B------:R-:W-:Y:S01]  /*1840*/  IMAD.MOV.U32 R12, RZ, RZ, 0x1 ;  /* 0x00000001ff0c7424 */ /* 0x000fe200078e00ff */
[----:B------:R-:W-:Y:S01]  /*1850*/  ISETP.EQ.OR P2, PT, R2, RZ, P3 ;  /* 0x000000ff0200720c */ /* 0x000fe20001f42670 */
[----:B------:R-:W-:Y:S01]  /*1860*/  UMOV UR57, 0x400 ;  /* 0x0000040000397882 */ /* 0x000fe20000000000 */
[----:B------:R-:W-:Y:S01]  /*1870*/  UISETP.NE.AND UP0, UPT, UR21, URZ, UPT ;  /* 0x000000ff1500728c */ /* 0x000fe2000bf05270 */
[----:B------:R-:W-:Y:S02]  /*1880*/  PLOP3.LUT P1, PT, P1, PT, PT, 0x8, 0x80 ;  /* 0x000000000080781c */ /* 0x000fe40000f2e170 */
[----:B------:R-:W-:Y:S01]  /*1890*/  CS2R R10, SRZ ;  /* 0x00000000000a7805 */ /* 0x000fe2000001ff00 */
[----:B------:R-:W-:Y:S01]  /*18a0*/  IMAD.MOV.U32 R9, RZ, RZ, RZ ;  /* 0x000000ffff097224 */ /* 0x000fe200078e00ff */
[----:B------:R-:W-:Y:S01]  /*18b0*/  USEL UR46, UR62, 0x2, UP0 ;  /* 0x000000023e2e7887 */ /* 0x000fe20008000000 */
[----:B------:R-:W-:Y:S01]  /*18c0*/  IMAD.MOV.U32 R8, RZ, RZ, 0x1 ;  /* 0x00000001ff087424 */ /* 0x000fe200078e00ff */
[----:B------:R-:W4:Y:S01]  /*18d0*/  LDCU UR69, c[0x0][0x370] ;  /* 0x00006e00ff4577ac */ /* 0x000f220008000800 */
[----:B------:R-:W1:Y:S01]  /*18e0*/  LDCU.64 UR38, c[0x0][0x348] ;  /* 0x00006900ff2677ac */ /* 0x000e620008000a00 */
[----:B---3--:R-:W-:-:S02]  /*18f0*/  UIADD3 UR5, UPT, UPT, UR73, 0xff, URZ ;  /* 0x000000ff49057890 */ /* 0x008fc4000fffe0ff */
[----:B------:R-:W-:Y:S02]  /*1900*/  UIADD3 UR73, UPT, UPT, UR73, -0x1, URZ ;  /* 0xffffffff49497890 */ /* 0x000fe4000fffe0ff */
[----:B--2---:R-:W-:Y:S02]  /*1910*/  ULEA UR57, UR4, UR57, 0x18 ;  /* 0x0000003904397291 */ /* 0x004fe4000f8ec0ff */
[----:B------:R-:W-:Y:S02]  /*1920*/  USHF.R.S32.HI UR4, URZ, 0x1f, UR5 ;  /* 0x0000001fff047899 */ /* 0x000fe40008011405 */
[----:B------:R-:W-:Y:S02]  /*1930*/  UISETP.GE.U32.AND UP0, UPT, UR73, -0x1ff, UPT ;  /* 0xfffffe014900788c */ /* 0x000fe4000bf06070 */
[----:B------:R-:W-:Y:S01]  /*1940*/  ULEA.HI UR4, UR4, UR5, URZ, 0x8 ;  /* 0x0000000504047291 */ /* 0x000fe2000f8f40ff */
[----:B------:R-:W2:Y:S03]  /*1950*/  LDCU UR63, c[0x0][0x374] ;  /* 0x00006e80ff3f77ac */ /* 0x000ea60008000800 */
[----:B------:R-:W-:-:S02]  /*1960*/  USHF.R.S32.HI UR70, URZ, 0x8, UR4 ;  /* 0x00000008ff467899 */ /* 0x000fc40008011404 */
[----:B------:R-:W-:Y:S02]  /*1970*/  ULEA UR53, UR35, UR57, 0x9 ;  /* 0x0000003923357291 */ /* 0x000fe4000f8e48ff */
[----:B------:R-:W-:Y:S02]  /*1980*/  UIADD3 UR71, UPT, UPT, UR70, -0x1, URZ ;  /* 0xffffffff46477890 */ /* 0x000fe4000fffe0ff */
[----:B------:R-:W-:Y:S02]  /*1990*/  UIADD3 UR47, UPT, UPT, UR57, UR47, URZ ;  /* 0x0000002f392f7290 */ /* 0x000fe4000fffe0ff */
[----:B------:R-:W-:Y:S02]  /*19a0*/  ULEA UR31, UR35, UR57, 0xd ;  /* 0x00000039231f7291 */ /* 0x000fe4000f8e68ff */
[----:B------:R-:W-:Y:S02]  /*19b0*/  ULEA UR30, UR74, UR57, 0xe ;  /* 0x000000394a1e7291 */ /* 0x000fe4000f8e70ff */
[----:B------:R-:W-:-:S02]  /*19c0*/  USEL UR72, URZ, 0x1, UP0 ;  /* 0x00000001ff487887 */ /* 0x000fc40008000000 */
[----:B-1--4-:R-:W-:-:S12]  /*19d0*/  @UP0 UIADD3 UR71, UPT, UPT, UR70, URZ, URZ ;  /* 0x000000ff46470290 */ /* 0x012fd8000fffe0ff */
.L_x_44:
[----:B-1----:R-:W1:Y:S01]  /*19e0*/  S2UR UR4, SR_CgaCtaId ;  /* 0x00000000000479c3 */ /* 0x002e620000008800 */
[----:B------:R-:W-:Y:S01]  /*19f0*/  SHF.L.U32 R3, R12, 0x1f, RZ ;  /* 0x0000001f0c037819 */ /* 0x000fe200000006ff */
[----:B-1----:R-:W-:-:S09]  /*1a00*/  UISETP.NE.AND UP0, UPT, UR4, URZ, UPT ;  /* 0x000000ff0400728c */ /* 0x002fd2000bf05270 */
[----:B------:R-:W-:Y:S05]  /*1a10*/  BRA.U UP0, `(.L_x_23) ;  /* 0x0000000100287547 */ /* 0x000fea000b800000 */
[----:B------:R-:W-:Y:S02]  /*1a20*/  LEA R0, R9, UR57, 0x3 ;  /* 0x0000003909007c11 */ /* 0x000fe4000f8e18ff */
[----:B------:R-:W-:-:S04]  /*1a30*/  SHF.L.U32 R5, R8, 0x1f, RZ ;  /* 0x0000001f08057819 */ /* 0x000fc800000006ff */
[----:B------:R-:W1:Y:S02]  /*1a40*/  SYNCS.PHASECHK.TRANS64.TRYWAIT P0, [R0+URZ+0xa0], R5 ;  /* 0x0000a005000075a7 */ /* 0x000e6400080011ff */
[----:B-1----:R-:W-:Y:S05]  /*1a50*/  @!P0 BRA `(.L_x_24) ;  /* 0x0000011400d08947 */ /* 0x002fea0003800000 */
.L_x_189:
[----:B------:R3:W-:Y:S01]  /*1a60*/  SYNCS.ARRIVE.TRANS64.A1T0 RZ, [R0+URZ+0x90], RZ ;  /* 0x000090ff00ff79a7 */ /* 0x0007e200081000ff */
[----:B------:R-:W-:-:S05]  /*1a70*/  VIADD R9, R9, 0x1 ;  /* 0x0000000109097836 */ /* 0x000fca0000000000 */
[----:B------:R-:W-:-:S04]  /*1a80*/  ISETP.NE.AND P0, PT, R9, 0x2, PT ;  /* 0x000000020900780c */ /* 0x000fc80003f05270 */
[----:B-1----:R-:W-:Y:S02]  /*1a90*/  SEL R5, RZ, 0x1, P0 ;  /* 0x00000001ff057807 */ /* 0x002fe40000000000 */
[----:B------:R-:W-:Y:S02]  /*1aa0*/  SEL R9, R9, RZ, P0 ;  /* 0x000000ff09097207 */ /* 0x000fe40000000000 */
[----:B------:R-:W-:-:S07]  /*1ab0*/  LOP3.LUT R8, R8, R5, RZ, 0x3c, !PT ;  /* 0x0000000508087212 */ /* 0x000fce00078e3cff */
.L_x_23:
[----:B------:R1:W4:Y:S01]  /*1ac0*/  SYNCS.PHASECHK.TRANS64.TRYWAIT P0, [UR57+0x8], R3 ;  /* 0x00000803ff0075a7 */ /* 0x0003220008001139 */
[----:B------:R-:W-:Y:S02]  /*1ad0*/  UISETP.GT.U32.AND UP0, UPT, UR73, -0x200, UPT ;  /* 0xfffffe004900788c */ /* 0x000fe4000bf04070 */
[----:B------:R-:W-:Y:S02]  /*1ae0*/  ULEA UR59, UR36, UR35, 0x1 ;  /* 0x00000023243b7291 */ /* 0x000fe4000f8e08ff */
[----:B------:R-:W-:Y:S02]  /*1af0*/  ULEA UR43, UR20, UR74, 0x1 ;  /* 0x0000004a142b7291 */ /* 0x000fe4000f8e08ff */
[----:B------:R-:W-:Y:S02]  /*1b00*/  USHF.L.U32 UR27, UR20, 0x1, URZ ;  /* 0x00000001141b7899 */ /* 0x000fe400080006ff */
[----:B------:R-:W-:Y:S02]  /*1b10*/  USHF.L.U32 UR59, UR59, 0x6, URZ ;  /* 0x000000063b3b7899 */ /* 0x000fe400080006ff */
[----:B------:R-:W-:Y:S01]  /*1b20*/  USHF.L.U32 UR43, UR43, 0x7, URZ ;  /* 0x000000072b2b7899 */ /* 0x000fe200080006ff */
[----:B------:R-:W-:Y:S01]  /*1b30*/  UMOV UR15, URZ ;  /* 0x000000ff000f7c82 */ /* 0x000fe20008000000 */
[----:B------:R-:W-:Y:S10]  /*1b40*/  BRA.U UP0, `(.L_x_25) ;  /* 0x0000000500007547 */ /* 0x000ff4000b800000 */
[----:B------:R-:W-:Y:S01]  /*1b50*/  @!P3 MOV R2, 0x18c00 ;  /* 0x00018c000002b802 */ /* 0x000fe20000000f00 */
[----:B----4-:R-:W-:Y:S06]  /*1b60*/  @P0 BRA `(.L_x_26) ;  /* 0x0000000000080947 */ /* 0x010fec0003800000 */
[----:B------:R-:W4:Y:S02]  /*1b70*/  SYNCS.PHASECHK.TRANS64.TRYWAIT P0, [UR57+0x8], R3 ;  /* 0x00000803ff0075a7 */ /* 0x000f240008001139 */
[----:B----4-:R-:W-:Y:S05]  /*1b80*/  @!P0 BRA `(.L_x_27) ;  /* 0x0000011400988947 */ /* 0x010fea0003800000 */
.L_x_26:
[----:B------:R4:W-:Y:S01]  /*1b90*/  @!P3 SYNCS.ARRIVE.TRANS64 RZ, [UR57], R2 ;  /* 0x00000002ffffb9a7 */ /* 0x0009e20008000039 */
[----:B------:R-:W-:Y:S01]  /*1ba0*/  ULOP3.LUT UR4, UR46, 0x2, URZ, 0xfc, !UPT ;  /* 0x000000022e047892 */ /* 0x000fe2000f8efcff */
[----:B------:R-:W-:-:S03]  /*1bb0*/  LOP3.LUT R12, R12, 0x1, RZ, 0x3c, !PT ;  /* 0x000000010c0c7812 */ /* 0x000fc600078e3cff */
[----:B------:R-:W-:-:S09]  /*1bc0*/  UISETP.NE.AND UP0, UPT, UR4, 0x2, UPT ;  /* 0x000000020400788c */ /* 0x000fd2000bf05270 */
[----:B------:R-:W-:Y:S05]  /*1bd0*/  BRA.U UP0, `(.L_x_28) ;  /* 0x0000000100047547 */ /* 0x000fea000b800000 */
[----:B--2---:R-:W-:Y:S05]  /*1be0*/  BPT.TRAP 0x1 ;  /* 0x000000040000795c */ /* 0x004fea0000300000 */
.L_x_28:
[----:B------:R-:W-:Y:S04]  /*1bf0*/  BSSY.RECONVERGENT B0, `(.L_x_29) ;  /* 0x0000003000007945 */ /* 0x000fe80003800200 */
[----:B------:R-:W-:Y:S05]  /*1c00*/  @P2 BRA `(.L_x_30) ;  /* 0x0000000000042947 */ /* 0x000fea0003800000 */
[----:B--2---:R-:W-:Y:S05]  /*1c10*/  BPT.TRAP 0x1 ;  /* 0x000000040000795c */ /* 0x004fea0000300000 */
.L_x_30:
[----:B--2---:R-:W-:Y:S05]  /*1c20*/  BSYNC.RECONVERGENT B0 ;  /* 0x0000000000007941 */ /* 0x004fea0003800200 */
.L_x_29:
[----:B------:R-:W-:Y:S02]  /*1c30*/  ELECT P0, URZ, PT ;  /* 0x0000000000ff782f */ /* 0x000fe40003800000 */
[----:B---3--:R-:W-:Y:S01]  /*1c40*/  SHF.L.U32 R0, R12, 0x1f, RZ ;  /* 0x0000001f0c007819 */ /* 0x008fe200000006ff */
[----:B------:R-:W-:Y:S01]  /*1c50*/  UMOV UR15, 0x1 ;  /* 0x00000001000f7882 */ /* 0x000fe20000000000 */
[----:B------:R-:W-:Y:S02]  /*1c60*/  BSSY.RECONVERGENT B0, `(.L_x_25) ;  /* 0x000002e000007945 */ /* 0x000fe40003800200 */
[----:B------:R2:W-:Y:S07]  /*1c70*/  SYNCS.PHASECHK.TRANS64.TRYWAIT PT, [UR57+0x8], R0 ;  /* 0x00000800ff0075a7 */ /* 0x0005ee00080e1139 */
[----:B------:R-:W-:Y:S05]  /*1c80*/  @!P0 BRA `(.L_x_31) ;  /* 0x0000000000ac8947 */ /* 0x000fea0003800000 */
[----:B------:R-:W-:Y:S02]  /*1c90*/  UIADD3 UR4, UP3, UPT, UR38, 0x80, URZ ;  /* 0x0000008026047890 */ /* 0x000fe4000ff7e0ff */
[----:B------:R-:W-:Y:S02]  /*1ca0*/  UIADD3 UR56, UPT, UPT, UR31, 0x8400, URZ ;  /* 0x000084001f387890 */ /* 0x000fe4000fffe0ff */
[----:B------:R-:W-:Y:S02]  /*1cb0*/  UIADD3.X UR5, UPT, UPT, URZ, UR39, URZ, UP3, !UPT ;  /* 0x00000027ff057290 */ /* 0x000fe40009ffe4ff */
[----:B------:R-:W-:Y:S02]  /*1cc0*/  UPRMT UR13, URZ, 0x5410, UR55 ;  /* 0x00005410ff0d7896 */ /* 0x000fe40008000037 */
[----:B------:R-:W-:Y:S01]  /*1cd0*/  UIADD3 UR16, UPT, UPT, UR31, 0xc400, URZ ;  /* 0x0000c4001f107890 */ /* 0x000fe2000fffe0ff */
[----:B------:R-:W-:Y:S01]  /*1ce0*/  UMOV UR50, 0x0 ;  /* 0x0000000000327882 */ /* 0x000fe20000000000 */
[----:B------:R-:W-:Y:S01]  /*1cf0*/  UMOV UR51, 0x10000000 ;  /* 0x1000000000337882 */ /* 0x000fe20000000000 */
[----:B------:R-:W-:Y:S01]  /*1d00*/  UIADD3 UR6, UP2, UPT, UR38, 0x180, URZ ;  /* 0x0000018026067890 */ /* 0x000fe2000ff5e0ff */
[----:B------:R-:W-:Y:S01]  /*1d10*/  UMOV UR58, URZ ;  /* 0x000000ff003a7c82 */ /* 0x000fe20008000000 */
[----:B------:R-:W-:Y:S01]  /*1d20*/  UMOV UR18, 0x80 ;  /* 0x0000008000127882 */ /* 0x000fe20000000000 */
[----:B------:R-:W-:Y:S01]  /*1d30*/  UMOV UR17, UR57 ;  /* 0x0000003900117c82 */ /* 0x000fe20008000000 */
[----:B------:R-:W-:Y:S01]  /*1d40*/  UMOV UR19, UR59 ;  /* 0x0000003b00137c82 */ /* 0x000fe20008000000 */
[----:B------:R-:W-:Y:S01]  /*1d50*/  UMOV UR20, UR60 ;  /* 0x0000003c00147c82 */ /* 0x000fe20008000000 */
[----:B------:R-:W-:Y:S01]  /*1d60*/  UIADD3 UR48, UP1, UPT, UR38, 0x280, URZ ;  /* 0x0000028026307890 */ /* 0x000fe2000ff3e0ff */
[----:B------:R-:W-:Y:S01]  /*1d70*/  UTMALDG.3D.MULTICAST [UR56], [UR4], UR13, desc[UR50] ;  /* 0x00003238040073b4 */ /* 0x000fe2000801180d */
[----:B------:R-:W-:-:S02]  /*1d80*/  UIADD3 UR22, UP0, UPT, UR38, 0x380, URZ ;  /* 0x0000038026167890 */ /* 0x000fc4000ff1e0ff */
[----:B------:R-:W-:Y:S02]  /*1d90*/  UIADD3 UR40, UPT, UPT, UR30, 0x10400, URZ ;  /* 0x000104001e287890 */ /* 0x000fe4000fffe0ff */
[----:B------:R-:W-:Y:S02]  /*1da0*/  UIADD3.X UR7, UPT, UPT, URZ, UR39, URZ, UP2, !UPT ;  /* 0x00000027ff077290 */ /* 0x000fe400097fe4ff */
[----:B------:R-:W-:Y:S01]  /*1db0*/  UIADD3 UR8, UPT, UPT, UR30, 0x18400, URZ ;  /* 0x000184001e087890 */ /* 0x000fe2000fffe0ff */
[----:B------:R3:W-:Y:S01]  /*1dc0*/  UTMALDG.3D.MULTICAST [UR16], [UR4], UR13, desc[UR50] ;  /* 0x00003210040073b4 */ /* 0x0007e2000801180d */
[----:B------:R-:W-:Y:S02]  /*1dd0*/  UIADD3 UR32, UPT, UPT, UR53, 0x20400, URZ ;  /* 0x0002040035207890 */ /* 0x000fe4000fffe0ff */
[----:B------:R-:W-:Y:S02]  /*1de0*/  UIADD3.X UR49, UPT, UPT, URZ, UR39, URZ, UP1, !UPT ;  /* 0x00000027ff317290 */ /* 0x000fe40008ffe4ff */
[----:B------:R-:W-:-:S02]  /*1df0*/  UIADD3 UR24, UPT, UPT, UR47, 0x20800, URZ ;  /* 0x000208002f187890 */ /* 0x000fc4000fffe0ff */
[----:B------:R-:W-:Y:S01]  /*1e00*/  UIADD3.X UR23, UPT, UPT, URZ, UR39, URZ, UP0, !UPT ;  /* 0x00000027ff177290 */ /* 0x000fe200087fe4ff */
[----:B------:R-:W-:Y:S01]  /*1e10*/  UMOV UR41, UR57 ;  /* 0x0000003900297c82 */ /* 0x000fe20008000000 */
[----:B------:R-:W-:Y:S01]  /*1e20*/  UMOV UR44, UR60 ;  /* 0x0000003c002c7c82 */ /* 0x000fe20008000000 */
[----:B------:R-:W-:Y:S01]  /*1e30*/  UMOV UR42, UR58 ;  /* 0x0000003a002a7c82 */ /* 0x000fe20008000000 */
[----:B------:R-:W-:Y:S01]  /*1e40*/  UMOV UR9, UR57 ;  /* 0x0000003900097c82 */ /* 0x000fe20008000000 */
[----:B------:R-:W-:Y:S01]  /*1e50*/  UMOV UR10, 0x80 ;  /* 0x00000080000a7882 */ /* 0x000fe20000000000 */
[----:B------:R-:W-:Y:S01]  /*1e60*/  UMOV UR11, UR43 ;  /* 0x0000002b000b7c82 */ /* 0x000fe20008000000 */
[----:B------:R-:W-:Y:S01]  /*1e70*/  UMOV UR12, UR60 ;  /* 0x0000003c000c7c82 */ /* 0x000fe20008000000 */
[----:B------:R-:W-:Y:S01]  /*1e80*/  UMOV UR34, URZ ;  /* 0x000000ff00227c82 */ /* 0x000fe20008000000 */
[----:B------:R-:W-:Y:S01]  /*1e90*/  UMOV UR33, UR57 ;  /* 0x0000003900217c82 */ /* 0x000fe20008000000 */
[----:B------:R-:W-:Y:S01]  /*1ea0*/  UMOV UR37, UR60 ;  /* 0x0000003c00257c82 */ /* 0x000fe20008000000 */
[----:B------:R-:W-:Y:S01]  /*1eb0*/  UMOV UR25, UR57 ;  /* 0x0000003900197c82 */ /* 0x000fe20008000000 */
[----:B------:R-:W-:Y:S01]  /*1ec0*/  UMOV UR29, UR60 ;  /* 0x0000003c001d7c82 */ /* 0x000fe20008000000 */
[----:B------:R-:W-:Y:S01]  /*1ed0*/  UMOV UR26, UR34 ;  /* 0x00000022001a7c82 */ /* 0x000fe20008000000 */
[----:B---3--:R-:W-:-:S09]  /*1ee0*/  UPRMT UR4, URZ, 0x5410, UR54 ;  /* 0x00005410ff047896 */ /* 0x008fd20008000036 */
[----:B------:R3:W-:Y:S01]  /*1ef0*/  UTMALDG.3D.MULTICAST [UR40], [UR6], UR4, desc[UR50] ;  /* 0x00003228060073b4 */ /* 0x0007e20008011804 */
[----:B------:R3:W-:Y:S01]  /*1f00*/  UTMALDG.3D.MULTICAST [UR8], [UR6], UR4, desc[UR50] ;  /* 0x00003208060073b4 */ /* 0x0007e20008011804 */
[----:B------:R3:W-:Y:S01]  /*1f10*/  UTMALDG.4D.MULTICAST [UR32], [UR48], UR13, desc[UR50] ;  /* 0x00003220300073b4 */ /* 0x0007e2000801980d */
[----:B------:R3:W-:Y:S02]  /*1f20*/  UTMALDG.4D.MULTICAST [UR24], [UR22], UR4, desc[UR50] ;  /* 0x00003218160073b4 */ /* 0x0007e40008019804 */
[----:B---3--:R-:W-:Y:S01]  /*1f30*/  NOP ;  /* 0x0000000000007918 */ /* 0x008fe20000000000 */
.L_x_31:
[----:B------:R-:W-:Y:S05]  /*1f40*/  BSYNC.RECONVERGENT B0 ;  /* 0x0000000000007941 */ /* 0x000fea0003800200 */
.L_x_25:
[----:B--23--:R-:W-:Y:S01]  /*1f50*/  SHF.L.U32 R0, R12, 0x1f, RZ ;  /* 0x0000001f0c007819 */ /* 0x00cfe200000006ff */
[----:B------:R-:W-:Y:S01]  /*1f60*/  @!P1 SYNCS.ARRIVE.TRANS64.A1T0 RZ, [UR57+0x58], RZ ;  /* 0x000058ffffff99a7 */ /* 0x000fe20008100039 */
[----:B------:R-:W-:Y:S02]  /*1f70*/  UISETP.GT.AND UP0, UPT, UR70, UR72, UPT ;  /* 0x000000484600728c */ /* 0x000fe4000bf04270 */
[----:B------:R2:W3:Y:S07]  /*1f80*/  SYNCS.PHASECHK.TRANS64.TRYWAIT P1, [UR57+0x8], R0 ;  /* 0x00000800ff0075a7 */ /* 0x0004ee0008021139 */
[----:B------:R-:W-:Y:S05]  /*1f90*/  BRA.U !UP0, `(.L_x_32) ;  /* 0x0000000508247547 */ /* 0x000fea000b800000 */
[----:B------:R-:W-:-:S12]  /*1fa0*/  UIADD3 UR26, UPT, UPT, UR71, UR15, URZ ;  /* 0x0000000f471a7290 */ /* 0x000fd8000fffe0ff */
.L_x_40:
[----:B---34-:R-:W-:Y:S01]  /*1fb0*/  @!P3 MOV R2, 0x18c00 ;  /* 0x00018c000002b802 */ /* 0x018fe20000000f00 */
[----:B-123--:R-:W-:Y:S06]  /*1fc0*/  @P1 BRA `(.L_x_33) ;  /* 0x00000000000c1947 */ /* 0x00efec0003800000 */
[----:B-1----:R-:W-:-:S04]  /*1fd0*/  SHF.L.U32 R3, R12, 0x1f, RZ ;  /* 0x0000001f0c037819 */ /* 0x002fc800000006ff */
[----:B------:R-:W1:Y:S02]  /*1fe0*/  SYNCS.PHASECHK.TRANS64.TRYWAIT P0, [UR57+0x8], R3 ;  /* 0x00000803ff0075a7 */ /* 0x000e640008001139 */
[----:B-1----:R-:W-:Y:S05]  /*1ff0*/  @!P0 BRA `(.L_x_34) ;  /* 0x0000011000948947 */ /* 0x002fea0003800000 */
.L_x_33:
[----:B------:R3:W-:Y:S01]  /*2000*/  @!P3 SYNCS.ARRIVE.TRANS64 RZ, [UR57], R2 ;  /* 0x00000002ffffb9a7 */ /* 0x0007e20008000039 */
[----:B------:R-:W-:-:S04]  /*2010*/  ULOP3.LUT UR4, UR46, 0x2, URZ, 0xfc, !UPT ;  /* 0x000000022e047892 */ /* 0x000fc8000f8efcff */
[----:B------:R-:W-:-:S09]  /*2020*/  UISETP.NE.AND UP0, UPT, UR4, 0x2, UPT ;  /* 0x000000020400788c */ /* 0x000fd2000bf05270 */
[----:B------:R-:W-:Y:S05]  /*2030*/  BRA.U UP0, `(.L_x_35) ;  /* 0x0000000100047547 */ /* 0x000fea000b800000 */
[----:B------:R-:W-:Y:S05]  /*2040*/  BPT.TRAP 0x1 ;  /* 0x000000040000795c */ /* 0x000fea0000300000 */
.L_x_35:
[----:B------:R-:W-:Y:S04]  /*2050*/  BSSY.RECONVERGENT B0, `(.L_x_36) ;  /* 0x0000003000007945 */ /* 0x000fe80003800200 */
[----:B------:R-:W-:Y:S05]  /*2060*/  @P2 BRA `(.L_x_37) ;  /* 0x0000000000042947 */ /* 0x000fea0003800000 */
[----:B------:R-:W-:Y:S05]  /*2070*/  BPT.TRAP 0x1 ;  /* 0x000000040000795c */ /* 0x000fea0000300000 */
.L_x_37:
[----:B------:R-:W-:Y:S05]  /*2080*/  BSYNC.RECONVERGENT B0 ;  /* 0x0000000000007941 */ /* 0x000fea0003800200 */
.L_x_36:
[----:B------:R-:W-:Y:S02]  /*2090*/  ELECT P0, URZ, PT ;  /* 0x0000000000ff782f */ /* 0x000fe40003800000 */
[----:B------:R-:W-:Y:S01]  /*20a0*/  LOP3.LUT R12, R12, 0x1, RZ, 0x3c, !PT ;  /* 0x000000010c0c7812 */ /* 0x000fe200078e3cff */
[----:B------:R-:W-:Y:S03]  /*20b0*/  BSSY.RECONVERGENT B0, `(.L_x_38) ;  /* 0x0000034000007945 */ /* 0x000fe60003800200 */
[----:B-12---:R-:W-:-:S04]  /*20c0*/  SHF.L.U32 R0, R12, 0x1f, RZ ;  /* 0x0000001f0c007819 */ /* 0x006fc800000006ff */
[----:B------:R1:W2:Y:S03]  /*20d0*/  SYNCS.PHASECHK.TRANS64.TRYWAIT P1, [UR57+0x8], R0 ;  /* 0x00000800ff0075a7 */ /* 0x0002a60008021139 */
[----:B------:R-:W-:Y:S05]  /*20e0*/  @!P0 BRA `(.L_x_39) ;  /* 0x0000000000c08947 */ /* 0x000fea0003800000 */
[----:B------:R-:W-:Y:S02]  /*20f0*/  UIADD3 UR4, UP3, UPT, UR38, 0x80, URZ ;  /* 0x0000008026047890 */ /* 0x000fe4000ff7e0ff */
[----:B------:R-:W-:Y:S02]  /*2100*/  USHF.L.U32 UR66, UR15, 0x8, URZ ;  /* 0x000000080f427899 */ /* 0x000fe400080006ff */
[----:B------:R-:W-:Y:S02]  /*2110*/  UIADD3 UR6, UP2, UPT, UR38, 0x180, URZ ;  /* 0x0000018026067890 */ /* 0x000fe4000ff5e0ff */
[----:B------:R-:W-:Y:S02]  /*2120*/  USHF.L.U32 UR12, UR15, 0x1, URZ ;  /* 0x000000010f0c7899 */ /* 0x000fe400080006ff */
[----:B------:R-:W-:Y:S02]  /*2130*/  UIADD3 UR22, UP1, UPT, UR38, 0x280, URZ ;  /* 0x0000028026167890 */ /* 0x000fe4000ff3e0ff */
[----:B------:R-:W-:-:S02]  /*2140*/  UIADD3 UR64, UPT, UPT, UR31, 0x8400, URZ ;  /* 0x000084001f407890 */ /* 0x000fc4000fffe0ff */
[----:B------:R-:W-:Y:S02]  /*2150*/  UIADD3.X UR5, UPT, UPT, URZ, UR39, URZ, UP3, !UPT ;  /* 0x00000027ff057290 */ /* 0x000fe40009ffe4ff */
[----:B------:R-:W-:Y:S02]  /*2160*/  UPRMT UR10, URZ, 0x5410, UR55 ;  /* 0x00005410ff0a7896 */ /* 0x000fe40008000037 */
[----:B------:R-:W-:Y:S02]  /*2170*/  UIADD3 UR56, UPT, UPT, UR31, 0xc400, URZ ;  /* 0x0000c4001f387890 */ /* 0x000fe4000fffe0ff */
[----:B------:R-:W-:Y:S02]  /*2180*/  UIADD3 UR58, UPT, UPT, UR66, 0x80, URZ ;  /* 0x00000080423a7890 */ /* 0x000fe4000fffe0ff */
[----:B------:R-:W-:Y:S02]  /*2190*/  UIADD3 UR48, UPT, UPT, UR30, 0x10400, URZ ;  /* 0x000104001e307890 */ /* 0x000fe4000fffe0ff */
[----:B------:R-:W-:-:S02]  /*21a0*/  UIADD3.X UR7, UPT, UPT, URZ, UR39, URZ, UP2, !UPT ;  /* 0x00000027ff077290 */ /* 0x000fc400097fe4ff */
[----:B------:R-:W-:Y:S02]  /*21b0*/  UPRMT UR14, URZ, 0x5410, UR54 ;  /* 0x00005410ff0e7896 */ /* 0x000fe40008000036 */
[----:B------:R-:W-:Y:S02]  /*21c0*/  UIADD3 UR24, UP0, UPT, UR38, 0x380, URZ ;  /* 0x0000038026187890 */ /* 0x000fe4000ff1e0ff */
[----:B------:R-:W-:Y:S02]  /*21d0*/  UIADD3 UR40, UPT, UPT, UR30, 0x18400, URZ ;  /* 0x000184001e287890 */ /* 0x000fe4000fffe0ff */
[----:B------:R-:W-:Y:S02]  /*21e0*/  UIADD3 UR16, UPT, UPT, UR53, 0x20400, URZ ;  /* 0x0002040035107890 */ /* 0x000fe4000fffe0ff */
[----:B------:R-:W-:Y:S02]  /*21f0*/  UIADD3.X UR23, UPT, UPT, URZ, UR39, URZ, UP1, !UPT ;  /* 0x00000027ff177290 */ /* 0x000fe40008ffe4ff */
[----:B------:R-:W-:Y:S01]  /*2200*/  ULOP3.LUT UR19, UR12, UR35, URZ, 0xfc, !UPT ;  /* 0x000000230c137292 */ /* 0x000fe2000f8efcff */
[----:B------:R-:W-:Y:S01]  /*2210*/  UMOV UR32, 0x0 ;  /* 0x0000000000207882 */ /* 0x000fe20000000000 */
[----:B------:R-:W-:Y:S01]  /*2220*/  UMOV UR33, 0x10000000 ;  /* 0x1000000000217882 */ /* 0x000fe20000000000 */
[----:B------:R-:W-:Y:S01]  /*2230*/  UMOV UR65, UR57 ;  /* 0x0000003900417c82 */ /* 0x000fe20008000000 */
[----:B------:R-:W-:Y:S01]  /*2240*/  UMOV UR67, UR59 ;  /* 0x0000003b00437c82 */ /* 0x000fe20008000000 */
[----:B------:R-:W-:Y:S01]  /*2250*/  UMOV UR68, UR60 ;  /* 0x0000003c00447c82 */ /* 0x000fe20008000000 */
[----:B------:R-:W-:Y:S01]  /*2260*/  UIADD3 UR8, UPT, UPT, UR47, 0x20800, URZ ;  /* 0x000208002f087890 */ /* 0x000fe2000fffe0ff */
[----:B------:R-:W-:Y:S01]  /*2270*/  UTMALDG.3D.MULTICAST [UR64], [UR4], UR10, desc[UR32] ;  /* 0x00002040040073b4 */ /* 0x000fe2000801180a */
[----:B------:R-:W-:-:S02]  /*2280*/  UIADD3 UR12, UPT, UPT, UR28, UR12, URZ ;  /* 0x0000000c1c0c7290 */ /* 0x000fc4000fffe0ff */
[----:B------:R-:W-:Y:S01]  /*2290*/  UIADD3.X UR25, UPT, UPT, URZ, UR39, URZ, UP0, !UPT ;  /* 0x00000027ff197290 */ /* 0x000fe200087fe4ff */
[----:B------:R-:W-:Y:S01]  /*22a0*/  UMOV UR49, UR57 ;  /* 0x0000003900317c82 */ /* 0x000fe20008000000 */
[----:B------:R-:W-:Y:S01]  /*22b0*/  UMOV UR51, UR43 ;  /* 0x0000002b00337c82 */ /* 0x000fe20008000000 */
[----:B------:R-:W-:Y:S01]  /*22c0*/  UMOV UR52, UR60 ;  /* 0x0000003c00347c82 */ /* 0x000fe20008000000 */
[----:B------:R-:W-:Y:S01]  /*22d0*/  UMOV UR50, UR66 ;  /* 0x0000004200327c82 */ /* 0x000fe20008000000 */
[----:B------:R-:W-:Y:S01]  /*22e0*/  UMOV UR41, UR57 ;  /* 0x0000003900297c82 */ /* 0x000fe20008000000 */
[----:B------:R-:W-:Y:S01]  /*22f0*/  UMOV UR44, UR60 ;  /* 0x0000003c002c7c82 */ /* 0x000fe20008000000 */
[----:B------:R-:W-:Y:S01]  /*2300*/  UTMALDG.3D.MULTICAST [UR56], [UR4], UR10, desc[UR32] ;  /* 0x00002038040073b4 */ /* 0x000fe2000801180a */
[----:B------:R-:W-:Y:S01]  /*2310*/  UMOV UR42, UR58 ;  /* 0x0000003a002a7c82 */ /* 0x000fe20008000000 */
[----:B------:R-:W-:Y:S01]  /*2320*/  UMOV UR18, URZ ;  /* 0x000000ff00127c82 */ /* 0x000fe20008000000 */
[----:B------:R-:W-:Y:S01]  /*2330*/  UMOV UR17, UR57 ;  /* 0x0000003900117c82 */ /* 0x000fe20008000000 */
[----:B------:R-:W-:Y:S01]  /*2340*/  UMOV UR20, UR36 ;  /* 0x0000002400147c82 */ /* 0x000fe20008000000 */
[----:B------:R-:W-:Y:S01]  /*2350*/  UMOV UR21, UR60 ;  /* 0x0000003c00157c82 */ /* 0x000fe20008000000 */
[----:B------:R-:W-:Y:S01]  /*2360*/  UMOV UR9, UR57 ;  /* 0x0000003900097c82 */ /* 0x000fe20008000000 */
[----:B------:R-:W-:Y:S01]  /*2370*/  UMOV UR11, UR27 ;  /* 0x0000001b000b7c82 */ /* 0x000fe20008000000 */
[----:B------:R-:W-:Y:S01]  /*2380*/  UTMALDG.3D.MULTICAST [UR48], [UR6], UR14, desc[UR32] ;  /* 0x00002030060073b4 */ /* 0x000fe2000801180e */
[----:B------:R-:W-:Y:S01]  /*2390*/  UMOV UR13, UR60 ;  /* 0x0000003c000d7c82 */ /* 0x000fe20008000000 */
[----:B------:R-:W-:Y:S01]  /*23a0*/  UTMALDG.3D.MULTICAST [UR40], [UR6], UR14, desc[UR32] ;  /* 0x00002028060073b4 */ /* 0x000fe2000801180e */
[----:B------:R4:W-:Y:S02]  /*23b0*/  UTMALDG.4D.MULTICAST [UR16], [UR22], UR10, desc[UR32] ;  /* 0x00002010160073b4 */ /* 0x0009e4000801980a */
[----:B----4-:R-:W-:-:S02]  /*23c0*/  UMOV UR10, UR18 ;  /* 0x00000012000a7c82 */ /* 0x010fc40008000000 */
[----:B------:R4:W-:Y:S02]  /*23d0*/  UTMALDG.4D.MULTICAST [UR8], [UR24], UR14, desc[UR32] ;  /* 0x00002008180073b4 */ /* 0x0009e4000801980e */
[----:B----4-:R-:W-:Y:S01]  /*23e0*/  NOP ;  /* 0x0000000000007918 */ /* 0x010fe20000000000 */
.L_x_39:
[----:B------:R-:W-:Y:S05]  /*23f0*/  BSYNC.RECONVERGENT B0 ;  /* 0x0000000000007941 */ /* 0x000fea0003800200 */
.L_x_38:
[----:B------:R-:W-:-:S04]  /*2400*/  UIADD3 UR15, UPT, UPT, UR15, 0x1, URZ ;  /* 0x000000010f0f7890 */ /* 0x000fc8000fffe0ff */
[----:B------:R-:W-:-:S09]  /*2410*/  UISETP.NE.AND UP0, UPT, UR15, UR26, UPT ;  /* 0x0000001a0f00728c */ /* 0x000fd2000bf05270 */
[----:B------:R-:W-:Y:S05]  /*2420*/  BRA.U UP0, `(.L_x_40) ;  /* 0xfffffff900e07547 */ /* 0x000fea000b83ffff */
.L_x_32:
[C---:B-1----:R-:W-:Y:S01]  /*2430*/  LEA R3, R11.reuse, UR57, 0x3 ;  /* 0x000000390b037c11 */ /* 0x042fe2000f8e18ff */
[----:B------:R-:W-:Y:S01]  /*2440*/  NOP ;  /* 0x0000000000007918 */ /* 0x000fe20000000000 */
[----:B--2---:R-:W-:Y:S02]  /*2450*/  SHF.L.U32 R0, R10, 0x1f, RZ ;  /* 0x0000001f0a007819 */ /* 0x004fe400000006ff */
[----:B------:R-:W-:Y:S02]  /*2460*/  LEA R5, R11, UR57, 0x4 ;  /* 0x000000390b057c11 */ /* 0x000fe4000f8e20ff */
[----:B----4-:R-:W1:Y:S02]  /*2470*/  SYNCS.PHASECHK.TRANS64.TRYWAIT P0, [R3+URZ+0x60], R0 ;  /* 0x00006000030075a7 */ /* 0x010e6400080011ff */
[----:B-1----:R-:W-:Y:S05]  /*2480*/  @!P0 BRA `(.L_x_41) ;  /* 0x0000010c00888947 */ /* 0x002fea0003800000 */
.L_x_192:
[----:B------:R-:W2:Y:S01]  /*2490*/  LDS.128 R4, [R5+0xc0] ;  /* 0x0000c00005047984 */ /* 0x000ea20000000c00 */
[----:B------:R-:W-:Y:S01]  /*24a0*/  UISETP.GE.AND UP0, UPT, UR45, 0x1, UPT ;  /* 0x000000012d00788c */ /* 0x000fe2000bf06270 */
[----:B------:R-:W-:Y:S01]  /*24b0*/  @!PT LDS RZ, [RZ] ;  /* 0x00000000fffff984 */ /* 0x000fe20000000800 */
[----:B------:R-:W-:Y:S01]  /*24c0*/  @!PT LDS RZ, [RZ] ;  /* 0x00000000fffff984 */ /* 0x000fe20000000800 */
[----:B------:R-:W-:Y:S01]  /*24d0*/  @!PT LDS RZ, [RZ] ;  /* 0x00000000fffff984 */ /* 0x000fe20000000800 */
[----:B------:R-:W-:Y:S01]  /*24e0*/  @!PT LDS RZ, [RZ] ;  /* 0x00000000fffff984 */ /* 0x000fe20000000800 */
[----:B------:R4:W-:Y:S06]  /*24f0*/  MEMBAR.ALL.CTA ;  /* 0x0000000000007992 */ /* 0x0009ec0000008000 */
[----:B----4-:R-:W4:Y:S01]  /*2500*/  FENCE.VIEW.ASYNC.S ;  /* 0x00000000000073c6 */ /* 0x010f220000000000 */
[----:B--2---:R-:W-:-:S13]  /*2510*/  LOP3.LUT P0, RZ, R6, 0x1, RZ, 0xc0, !PT ;  /* 0x0000000106ff7812 */ /* 0x004fda000780c0ff */
[----:B----4-:R-:W-:Y:S01]  /*2520*/  VOTEU.ANY UP1, P0 ;  /* 0x0000000000ff7886 */ /* 0x010fe20000020100 */
[----:B------:R-:W-:-:S13]  /*2530*/  PLOP3.LUT P0, PT, PT, PT, UP1, 0x80, 0x8 ;  /* 0x000000000008781c */ /* 0x000fda0003f0f018 */
[----:B-1----:R-:W-:Y:S02]  /*2540*/  @P0 LOP3.LUT R0, R5, 0xffff, RZ, 0xc0, !PT ;  /* 0x0000ffff05000812 */ /* 0x002fe400078ec0ff */
[----:B---3--:R-:W-:Y:S02]  /*2550*/  @P0 MOV R2, R4 ;  /* 0x0000000400020202 */ /* 0x008fe40000000f00 */
[----:B------:R-:W-:Y:S01]  /*2560*/  @P0 R2UR UR5, R0 ;  /* 0x00000000000502ca */ /* 0x000fe200000e0000 */
[----:B------:R-:W-:Y:S01]  /*2570*/  VIADD R0, R3, 0x70 ;  /* 0x0000007003007836 */ /* 0x000fe20000000000 */
[----:B------:R-:W-:Y:S02]  /*2580*/  @P0 SHF.R.U32.HI R4, RZ, 0x10, R5 ;  /* 0x00000010ff040819 */ /* 0x000fe40000011605 */
[----:B------:R-:W-:Y:S02]  /*2590*/  @P0 R2UR UR6, R2 ;  /* 0x00000000020602ca */ /* 0x000fe400000e0000 */
[----:B------:R-:W-:-:S02]  /*25a0*/  PRMT R0, RZ, 0x654, R0 ;  /* 0x00000654ff007816 */ /* 0x000fc40000000000 */
[----:B------:R-:W-:Y:S02]  /*25b0*/  @P0 R2UR UR4, R4 ;  /* 0x00000000040402ca */ /* 0x000fe400000e0000 */
[----:B------:R1:W-:Y:S03]  /*25c0*/  SYNCS.ARRIVE.TRANS64.RED.A1T0 RZ, [R0+URZ], RZ ;  /* 0x000000ff00ff79a7 */ /* 0x0003e600081004ff */
[----:B------:R-:W-:-:S04]  /*25d0*/  @UP1 UMOV UR61, UR5 ;  /* 0x00000005003d1c82 */ /* 0x000fc80008000000 */
[----:B------:R-:W-:-:S04]  /*25e0*/  @UP1 UMOV UR62, UR6 ;  /* 0x00000006003e1c82 */ /* 0x000fc80008000000 */
[----:B------:R-:W-:Y:S01]  /*25f0*/  @UP1 UMOV UR60, UR4 ;  /* 0x00000004003c1c82 */ /* 0x000fe20008000000 */
[----:B------:R-:W-:Y:S05]  /*2600*/  BRA.U !UP0, `(.L_x_42) ;  /* 0x0000000108d47547 */ /* 0x000fea000b800000 */
[----:B------:R-:W2:Y:S01]  /*2610*/  LDCU.128 UR12, c[0x0][0xf10] ;  /* 0x0001e200ff0c77ac */ /* 0x000ea20008000c00 */
[----:B------:R-:W3:Y:S01]  /*2620*/  LDCU UR21, c[0x0][0xf20] ;  /* 0x0001e400ff1577ac */ /* 0x000ee20008000800 */
[----:B------:R-:W4:Y:S01]  /*2630*/  LDCU UR20, c[0x0][0xf0c] ;  /* 0x0001e180ff1477ac */ /* 0x000f220008000800 */
[----:B------:R-:W1:Y:S01]  /*2640*/  LDCU.64 UR8, c[0x0][0xf28] ;  /* 0x0001e500ff0877ac */ /* 0x000e620008000a00 */
[----:B------:R-:W-:Y:S02]  /*2650*/  UISETP.NE.AND UP3, UPT, UR45, 0x1, UPT ;  /* 0x000000012d00788c */ /* 0x000fe4000bf65270 */
[----:B--2---:R-:W-:Y:S02]  /*2660*/  UIMAD.WIDE.U32 UR6, UR63, UR15, URZ ;  /* 0x0000000f3f0672a5 */ /* 0x004fe4000f8e00ff */
[----:B------:R-:W-:Y:S02]  /*2670*/  UIMAD.WIDE.U32 UR4, UR69, UR12, URZ ;  /* 0x0000000c450472a5 */ /* 0x000fe4000f8e00ff */
[----:B------:R-:W-:-:S02]  /*2680*/  UISETP.NE.AND UP0, UPT, UR14, 0x1, UPT ;  /* 0x000000010e00788c */ /* 0x000fc4000bf05270 */
[----:B------:R-:W-:Y:S01]  /*2690*/  UIMAD.WIDE.U32 UR18, UR61, UR15, URZ ;  /* 0x0000000f3d1272a5 */ /* 0x000fe2000f8e00ff */
[----:B------:R-:W-:Y:S02]  /*26a0*/  UMOV UR6, UR7 ;  /* 0x0000000700067c82 */ /* 0x000fe40008000000 */
[----:B------:R-:W-:Y:S01]  /*26b0*/  UMOV UR4, UR5 ;  /* 0x0000000500047c82 */ /* 0x000fe20008000000 */
[----:B---3--:R-:W-:Y:S02]  /*26c0*/  USHF.R.U32.HI UR6, URZ, UR21, UR6 ;  /* 0x00000015ff067299 */ /* 0x008fe40008011606 */
[----:B----4-:R-:W-:Y:S02]  /*26d0*/  UISETP.NE.AND UP2, UPT, UR20, 0x1, UPT ;  /* 0x000000011400788c */ /* 0x010fe4000bf45270 */
[----:B------:R-:W-:Y:S02]  /*26e0*/  USHF.R.U32.HI UR4, URZ, UR13, UR4 ;  /* 0x0000000dff047299 */ /* 0x000fe40008011604 */
[----:B------:R-:W-:-:S02]  /*26f0*/  USEL UR5, UR63, UR6, !UP0 ;  /* 0x000000063f057287 */ /* 0x000fc4000c000000 */
[----:B------:R-:W-:Y:S02]  /*2700*/  USEL UR6, UR69, UR4, !UP2 ;  /* 0x0000000445067287 */ /* 0x000fe4000d000000 */
[----:B-1----:R-:W-:Y:S01]  /*2710*/  UIMAD.WIDE.U32 UR10, UR5, UR8, URZ ;  /* 0x00000008050a72a5 */ /* 0x002fe2000f8e00ff */
[----:B------:R-:W-:Y:S01]  /*2720*/  UMOV UR4, UR19 ;  /* 0x0000001300047c82 */ /* 0x000fe20008000000 */
[----:B------:R-:W-:Y:S02]  /*2730*/  UIMAD.WIDE.U32 UR16, UR62, UR12, URZ ;  /* 0x0000000c3e1072a5 */ /* 0x000fe4000f8e00ff */
[----:B------:R-:W-:-:S03]  /*2740*/  UIMAD.WIDE.U32 UR18, UR6, UR8, URZ ;  /* 0x00000008061272a5 */ /* 0x000fc6000f8e00ff */
[----:B------:R-:W-:Y:S01]  /*2750*/  UMOV UR10, UR11 ;  /* 0x0000000b000a7c82 */ /* 0x000fe20008000000 */
[----:B------:R-:W-:Y:S02]  /*2760*/  USHF.R.U32.HI UR4, URZ, UR21, UR4 ;  /* 0x00000015ff047299 */ /* 0x000fe40008011604 */
[----:B------:R-:W-:Y:S01]  /*2770*/  @UP3 USHF.R.U32.HI UR5, URZ, UR9, UR10 ;  /* 0x00000009ff053299 */ /* 0x000fe2000801160a */
[----:B------:R-:W-:Y:S01]  /*2780*/  UMOV UR16, UR17 ;  /* 0x0000001100107c82 */ /* 0x000fe20008000000 */
[----:B------:R-:W-:Y:S01]  /*2790*/  UMOV UR18, UR19 ;  /* 0x0000001300127c82 */ /* 0x000fe20008000000 */
[----:B------:R-:W-:Y:S02]  /*27a0*/  USHF.R.U32.HI UR13, URZ, UR13, UR16 ;  /* 0x0000000dff0d7299 */ /* 0x000fe40008011610 */
[----:B------:R-:W-:Y:S02]  /*27b0*/  USEL UR4, UR61, UR4, !UP0 ;  /* 0x000000043d047287 */ /* 0x000fe4000c000000 */
[----:B------:R-:W-:-:S02]  /*27c0*/  @UP3 USHF.R.U32.HI UR6, URZ, UR9, UR18 ;  /* 0x00000009ff063299 */ /* 0x000fc40008011612 */
[----:B------:R-:W-:Y:S02]  /*27d0*/  UIMAD UR7, UR45, UR5, URZ ;  /* 0x000000052d0772a4 */ /* 0x000fe4000f8e02ff */
[----:B------:R-:W-:Y:S02]  /*27e0*/  USEL UR5, UR62, UR13, !UP2 ;  /* 0x0000000d3e057287 */ /* 0x000fe4000d000000 */
[----:B------:R-:W-:Y:S02]  /*27f0*/  UIMAD UR10, UR45, UR6, URZ ;  /* 0x000000062d0a72a4 */ /* 0x000fe4000f8e02ff */
[----:B------:R-:W-:Y:S02]  /*2800*/  UISETP.GE.AND UP0, UPT, UR4, UR7, UPT ;  /* 0x000000070400728c */ /* 0x000fe4000bf06270 */
[----:B------:R-:W-:Y:S02]  /*2810*/  UIMAD.WIDE.U32 UR12, UR4, UR8, URZ ;  /* 0x00000008040c72a5 */ /* 0x000fe4000f8e00ff */
[----:B------:R-:W-:-:S02]  /*2820*/  UISETP.GE.OR UP0, UPT, UR5, UR10, UP0 ;  /* 0x0000000a0500728c */ /* 0x000fc40008706670 */
        /* <DEDUP_REMOVED lines=19> */
.L_x_42:
[----:B------:R-:W2:Y:S02]  /*2960*/  LDCU UR4, c[0x0][0xf30] ;  /* 0x0001e600ff0477ac */ /* 0x000ea40008000800 */
[----:B--2---:R-:W-:-:S09]  /*2970*/  UISETP.NE.AND UP0, UPT, UR4, 0x1, UPT ;  /* 0x000000010400788c */ /* 0x004fd2000bf05270 */
[----:B------:R-:W-:Y:S05]  /*2980*/  BRA.U UP0, `(.L_x_43) ;  /* 0x0000000100447547 */ /* 0x000fea000b800000 */
        /* <DEDUP_REMOVED lines=17> */
.L_x_43:
[----:B------:R-:W-:Y:S01]  /*2aa0*/  VIADD R11, R11, 0x1 ;  /* 0x000000010b0b7836 */ /* 0x000fe20000000000 */
[----:B------:R-:W-:Y:S02]  /*2ab0*/  R2UR UR5, R178 ;  /* 0x00000000b20572ca */ /* 0x000fe400000e0000 */
[----:B------:R-:W-:Y:S02]  /*2ac0*/  R2UR UR4, R179 ;  /* 0x00000000b30472ca */ /* 0x000fe400000e0000 */
[C---:B------:R-:W-:Y:S02]  /*2ad0*/  ISETP.NE.AND P0, PT, R11.reuse, 0x2, PT ;  /* 0x000000020b00780c */ /* 0x040fe40003f05270 */
[----:B------:R-:W-:Y:S02]  /*2ae0*/  PLOP3.LUT P1, PT, PT, PT, PT, 0x80, 0x8 ;  /* 0x000000000008781c */ /* 0x000fe40003f2f070 */
[----:B------:R-:W-:Y:S02]  /*2af0*/  SEL R3, RZ, 0x1, P0 ;  /* 0x00000001ff037807 */ /* 0x000fe40000000000 */
[----:B------:R-:W-:-:S02]  /*2b00*/  SEL R11, R11, RZ, P0 ;  /* 0x000000ff0b0b7207 */ /* 0x000fc40000000000 */
[----:B------:R-:W-:Y:S01]  /*2b10*/  LOP3.LUT R10, R10, R3, RZ, 0x3c, !PT ;  /* 0x000000030a0a7212 */ /* 0x000fe200078e3cff */
[----:B------:R-:W-:Y:S02]  /*2b20*/  UIADD3 UR20, UPT, UPT, UR61, UR5, URZ ;  /* 0x000000053d147290 */ /* 0x000fe4000fffe0ff */
[----:B------:R-:W-:Y:S01]  /*2b30*/  UIADD3 UR36, UPT, UPT, UR62, UR4, URZ ;  /* 0x000000043e247290 */ /* 0x000fe2000fffe0ff */
[----:B------:R-:W-:Y:S11]  /*2b40*/  BRA.U UP1, `(.L_x_44) ;  /* 0xffffffed01a47547 */ /* 0x000ff6000b83ffff */
[----:B-1----:R-:W-:-:S07]  /*2b50*/  MOV R0, UR57 ;  /* 0x0000003900007c02 */ /* 0x002fce0008000f00 */
.L_x_45:
[----:B-1----:R-:W-:-:S04]  /*2b60*/  SHF.L.U32 R3, R12, 0x1f, RZ ;  /* 0x0000001f0c037819 */ /* 0x002fc800000006ff */
[----:B------:R1:W2:Y:S03]  /*2b70*/  SYNCS.PHASECHK.TRANS64.TRYWAIT P0, [R0+URZ+0x8], R3 ;  /* 0x00000803000075a7 */ /* 0x0002a600080011ff */
[----:B--2---:R-:W-:Y:S05]  /*2b80*/  @!P0 NANOSLEEP.SYNCS 0x989680 ;  /* 0x009896800000895d */ /* 0x004fea0003900000 */
[----:B------:R-:W2:Y:S02]  /*2b90*/  @!P0 SYNCS.PHASECHK.TRANS64 P0, [R0+URZ+0x8], R3 ;  /* 0x00000803000085a7 */ /* 0x000ea400080010ff */
[----:B--2---:R-:W-:Y:S05]  /*2ba0*/  @P0 EXIT ;  /* 0x000000000000094d */ /* 0x004fea0003800000 */
[----:B------:R-:W-:Y:S05]  /*2bb0*/  BRA `(.L_x_45) ;  /* 0xfffffffc00e87947 */ /* 0x000fea000383ffff */
.L_x_22:
[----:B------:R-:W2:Y:S02]  /*2bc0*/  S2UR UR4, SR_CgaCtaId ;  /* 0x00000000000479c3 */ /* 0x000ea40000008800 */
[----:B--2---:R-:W-:-:S04]  /*2bd0*/  UISETP.NE.AND UP0, UPT, UR4, URZ, UPT ;  /* 0x000000ff0400728c */ /* 0x004fc8000bf05270 */
[----:B------:R-:W-:-:S09]  /*2be0*/  UISETP.NE.OR UP0, UPT, UR21, 0x1, UP0 ;  /* 0x000000011500788c */ /* 0x000fd20008705670 */
[----:B------:R-:W-:Y:S05]  /*2bf0*/  BRA.U UP0, `(.L_x_46) ;  /* 0x00000005004c7547 */ /* 0x000fea000b800000 */
[----:B------:R-:W2:Y:S01]  /*2c00*/  S2UR UR5, SR_CgaCtaId ;  /* 0x00000000000579c3 */ /* 0x000ea20000008800 */
[----:B------:R-:W-:Y:S01]  /*2c10*/  UMOV UR4, 0x400 ;  /* 0x0000040000047882 */ /* 0x000fe20000000000 */
[----:B------:R-:W-:Y:S01]  /*2c20*/  ISETP.GE.U32.AND P2, PT, R2, 0x4, PT ;  /* 0x000000040200780c */ /* 0x000fe20003f46070 */
[----:B------:R-:W-:Y:S01]  /*2c30*/  IMAD.MOV.U32 R12, RZ, RZ, 0x1 ;  /* 0x00000001ff0c7424 */ /* 0x000fe200078e00ff */
[----:B------:R-:W-:Y:S02]  /*2c40*/  CS2R R10, SRZ ;  /* 0x00000000000a7805 */ /* 0x000fe4000001ff00 */
[----:B------:R-:W-:Y:S01]  /*2c50*/  CS2R R8, SRZ ;  /* 0x0000000000087805 */ /* 0x000fe2000001ff00 */
[----:B--2---:R-:W-:-:S03]  /*2c60*/  ULEA UR6, UR5, UR4, 0x18 ;  /* 0x0000000405067291 */ /* 0x004fc6000f8ec0ff */
[----:B------:R-:W-:-:S09]  /*2c70*/  UMOV UR5, URZ ;  /* 0x000000ff00057c82 */ /* 0x000fd20008000000 */
.L_x_50:
[----:B------:R-:W-:Y:S02]  /*2c80*/  LEA R0, R8, UR6, 0x3 ;  /* 0x0000000608007c11 */ /* 0x000fe4000f8e18ff */
[----:B------:R-:W-:-:S03]  /*2c90*/  SHF.L.U32 R5, R9, 0x1f, RZ ;  /* 0x0000001f09057819 */ /* 0x000fc600000006ff */
[----:B------:R-:W-:Y:S01]  /*2ca0*/  VIADD R4, R0, 0xa0 ;  /* 0x000000a000047836 */ /* 0x000fe20000000000 */
[----:B------:R-:W2:Y:S02]  /*2cb0*/  SYNCS.PHASECHK.TRANS64.TRYWAIT P0, [R0+URZ+0x90], R5 ;  /* 0x00009005000075a7 */ /* 0x000ea400080011ff */
[----:B--2---:R-:W-:Y:S05]  /*2cc0*/  @!P0 BRA `(.L_x_47) ;  /* 0x00000104008c8947 */ /* 0x004fea0003800000 */
.L_x_193:
[----:B------:R-:W-:Y:S01]  /*2cd0*/  ULEA UR4, UR5, UR6, 0x3 ;  /* 0x0000000605047291 */ /* 0x000fe2000f8e18ff */
[----:B------:R-:W-:Y:S02]  /*2ce0*/  PRMT R4, RZ, 0x654, R4 ;  /* 0x00000654ff047816 */ /* 0x000fe40000000004 */
[----:B--2---:R-:W-:Y:S01]  /*2cf0*/  SHF.L.U32 R5, R12, 0x1f, RZ ;  /* 0x0000001f0c057819 */ /* 0x004fe200000006ff */
[----:B------:R-:W-:Y:S01]  /*2d00*/  UIADD3 UR7, UPT, UPT, UR4, 0x60, URZ ;  /* 0x0000006004077890 */ /* 0x000fe2000fffe0ff */
[----:B------:R2:W-:Y:S05]  /*2d10*/  SYNCS.ARRIVE.TRANS64.RED.A1T0 RZ, [R4+URZ], RZ ;  /* 0x000000ff04ff79a7 */ /* 0x0005ea00081004ff */
[----:B------:R-:W-:Y:S01]  /*2d20*/  IMAD.U32 R7, RZ, RZ, UR7 ;  /* 0x00000007ff077e24 */ /* 0x000fe2000f8e00ff */
[----:B------:R-:W3:Y:S04]  /*2d30*/  SYNCS.PHASECHK.TRANS64.TRYWAIT P0, [UR4+0x70], R5 ;  /* 0x00007005ff0075a7 */ /* 0x000ee80008001104 */
[----:B------:R-:W-:Y:S01]  /*2d40*/  PRMT R6, R2, 0x654, R7 ;  /* 0x0000065402067816 */ /* 0x000fe20000000007 */
[----:B--2---:R-:W-:Y:S01]  /*2d50*/  @!P2 IMAD.MOV.U32 R4, RZ, RZ, 0x10 ;  /* 0x00000010ff04a424 */ /* 0x004fe200078e00ff */
[----:B---3--:R-:W-:Y:S06]  /*2d60*/  @!P0 BRA `(.L_x_48) ;  /* 0x0000010400788947 */ /* 0x008fec0003800000 */
.L_x_195:
[----:B------:R-:W-:Y:S01]  /*2d70*/  ULEA UR8, UR5, UR6, 0x4 ;  /* 0x0000000605087291 */ /* 0x000fe2000f8e20ff */
[----:B------:R-:W-:Y:S01]  /*2d80*/  SEL R3, R6, R3, !P2 ;  /* 0x0000000306037207 */ /* 0x000fe20005000000 */
[----:B------:R-:W-:Y:S01]  /*2d90*/  UIADD3 UR9, UPT, UPT, UR4, 0x60, URZ ;  /* 0x0000006004097890 */ /* 0x000fe2000fffe0ff */
[----:B--2---:R-:W-:Y:S01]  /*2da0*/  LEA R0, R11, UR6, 0x3 ;  /* 0x000000060b007c11 */ /* 0x004fe2000f8e18ff */
[----:B------:R-:W-:Y:S01]  /*2db0*/  UIADD3 UR8, UPT, UPT, UR8, 0xc0, URZ ;  /* 0x000000c008087890 */ /* 0x000fe2000fffe0ff */
[----:B------:R-:W-:Y:S01]  /*2dc0*/  SHF.L.U32 R5, R10, 0x1f, RZ ;  /* 0x0000001f0a057819 */ /* 0x000fe200000006ff */
[----:B------:R2:W-:Y:S01]  /*2dd0*/  @!P2 SYNCS.ARRIVE.TRANS64.RED RZ, [R3+URZ], R4 ;  /* 0x0000000403ffa9a7 */ /* 0x0005e200080004ff */
[----:B------:R-:W-:Y:S01]  /*2de0*/  UIADD3 UR4, UPT, UPT, UR5, 0x1, URZ ;  /* 0x0000000105047890 */ /* 0x000fe2000fffe0ff */
[----:B------:R-:W-:-:S03]  /*2df0*/  VIADD R8, R8, 0x1 ;  /* 0x0000000108087836 */ /* 0x000fc60000000000 */
[----:B------:R-:W-:Y:S02]  /*2e00*/  UISETP.NE.AND UP0, UPT, UR4, 0x2, UPT ;  /* 0x000000020400788c */ /* 0x000fe4000bf05270 */
[----:B------:R-:W-:Y:S06]  /*2e10*/  UGETNEXTWORKID.BROADCAST [UR8], [UR9] ;  /* 0x00000000080073ca */ /* 0x000fec0008000100 */
[----:B------:R-:W-:Y:S01]  /*2e20*/  USEL UR7, URZ, 0x1, UP0 ;  /* 0x00000001ff077887 */ /* 0x000fe20008000000 */
[----:B------:R-:W-:Y:S01]  /*2e30*/  ISETP.NE.AND P0, PT, R8, 0x2, PT ;  /* 0x000000020800780c */ /* 0x000fe20003f05270 */
[----:B------:R-:W-:Y:S01]  /*2e40*/  USEL UR5, UR4, URZ, UP0 ;  /* 0x000000ff04057287 */ /* 0x000fe20008000000 */
[----:B------:R-:W3:Y:S03]  /*2e50*/  SYNCS.PHASECHK.TRANS64.TRYWAIT P1, [R0+URZ+0x60], R5 ;  /* 0x00006005000075a7 */ /* 0x000ee600080211ff */
[----:B------:R-:W-:Y:S01]  /*2e60*/  LOP3.LUT R12, R12, UR7, RZ, 0x3c, !PT ;  /* 0x000000070c0c7c12 */ /* 0x000fe2000f8e3cff */
[----:B--23--:R-:W-:Y:S07]  /*2e70*/  @!P1 BRA `(.L_x_49) ;  /* 0x00000104004c9947 */ /* 0x00cfee0003800000 */
.L_x_196:
[C---:B------:R-:W-:Y:S01]  /*2e80*/  LEA R4, R11.reuse, UR6, 0x4 ;  /* 0x000000060b047c11 */ /* 0x040fe2000f8e20ff */
[----:B--2---:R-:W-:Y:S01]  /*2e90*/  VIADD R0, R0, 0x70 ;  /* 0x0000007000007836 */ /* 0x004fe20000000000 */
[----:B------:R-:W-:Y:S01]  /*2ea0*/  SEL R8, R8, RZ, P0 ;  /* 0x000000ff08087207 */ /* 0x000fe20000000000 */
[----:B------:R-:W-:-:S03]  /*2eb0*/  VIADD R11, R11, 0x1 ;  /* 0x000000010b0b7836 */ /* 0x000fc60000000000 */
[----:B------:R-:W2:Y:S01]  /*2ec0*/  LDS.128 R4, [R4+0xc0] ;  /* 0x0000c00004047984 */ /* 0x000ea20000000c00 */
[----:B------:R-:W-:Y:S02]  /*2ed0*/  PRMT R0, RZ, 0x654, R0 ;  /* 0x00000654ff007816 */ /* 0x000fe40000000000 */
[C---:B------:R-:W-:Y:S01]  /*2ee0*/  ISETP.NE.AND P1, PT, R11.reuse, 0x2, PT ;  /* 0x000000020b00780c */ /* 0x040fe20003f25270 */
[----:B------:R-:W-:Y:S01]  /*2ef0*/  @!PT LDS RZ, [RZ] ;  /* 0x00000000fffff984 */ /* 0x000fe20000000800 */
[----:B------:R-:W-:Y:S01]  /*2f00*/  @!PT LDS RZ, [RZ] ;  /* 0x00000000fffff984 */ /* 0x000fe20000000800 */
[----:B------:R-:W-:Y:S01]  /*2f10*/  @!PT LDS RZ, [RZ] ;  /* 0x00000000fffff984 */ /* 0x000fe20000000800 */
[----:B------:R-:W-:Y:S01]  /*2f20*/  @!PT LDS RZ, [RZ] ;  /* 0x00000000fffff984 */ /* 0x000fe20000000800 */
[----:B------:R3:W-:Y:S06]  /*2f30*/  MEMBAR.ALL.CTA ;  /* 0x0000000000007992 */ /* 0x0007ec0000008000 */
[----:B---3--:R-:W3:Y:S01]  /*2f40*/  FENCE.VIEW.ASYNC.S ;  /* 0x00000000000073c6 */ /* 0x008ee20000000000 */
[----:B------:R-:W-:Y:S01]  /*2f50*/  SEL R11, R11, RZ, P1 ;  /* 0x000000ff0b0b7207 */ /* 0x000fe20000800000 */
[----:B---3--:R3:W-:Y:S01]  /*2f60*/  SYNCS.ARRIVE.TRANS64.RED.A1T0 RZ, [R0+URZ], RZ ;  /* 0x000000ff00ff79a7 */ /* 0x0087e200081004ff */
[----:B--2---:R-:W-:-:S02]  /*2f70*/  LOP3.LUT P3, RZ, R6, 0x1, RZ, 0xc0, !PT ;  /* 0x0000000106ff7812 */ /* 0x004fc4000786c0ff */
[----:B------:R-:W-:-:S04]  /*2f80*/  SEL R5, RZ, 0x1, P1 ;  /* 0x00000001ff057807 */ /* 0x000fc80000800000 */
[----:B------:R-:W-:Y:S02]  /*2f90*/  LOP3.LUT R10, R10, R5, RZ, 0x3c, !PT ;  /* 0x000000050a0a7212 */ /* 0x000fe400078e3cff */
[----:B---3--:R-:W-:-:S04]  /*2fa0*/  SEL R0, RZ, 0x1, P0 ;  /* 0x00000001ff007807 */ /* 0x008fc80000000000 */
[----:B------:R-:W-:Y:S01]  /*2fb0*/  LOP3.LUT R9, R9, R0, RZ, 0x3c, !PT ;  /* 0x0000000009097212 */ /* 0x000fe200078e3cff */
[----:B------:R-:W-:Y:S06]  /*2fc0*/  @P3 BRA `(.L_x_50) ;  /* 0xfffffffc002c3947 */ /* 0x000fec000383ffff */
[----:B------:R-:W-:Y:S01]  /*2fd0*/  ULEA UR4, UR5, UR6, 0x3 ;  /* 0x0000000605047291 */ /* 0x000fe2000f8e18ff */
[----:B------:R-:W-:-:S08]  /*2fe0*/  SHF.L.U32 R3, R12, 0x1f, RZ ;  /* 0x0000001f0c037819 */ /* 0x000fd000000006ff */
[----:B------:R-:W2:Y:S02]  /*2ff0*/  SYNCS.PHASECHK.TRANS64 P0, [UR4+0x70], R3 ;  /* 0x00007003ff0075a7 */ /* 0x000ea40008001004 */
[----:B--2---:R-:W-:Y:S05]  /*3000*/  @P0 BRA `(.L_x_51) ;  /* 0x0000000000080947 */ /* 0x004fea0003800000 */
[----:B------:R-:W2:Y:S02]  /*3010*/  SYNCS.PHASECHK.TRANS64.TRYWAIT P0, [UR4+0x70], R3 ;  /* 0x00007003ff0075a7 */ /* 0x000ea40008001104 */
[----:B--2---:R-:W-:Y:S05]  /*3020*/  @!P0 BRA `(.L_x_52) ;  /* 0x0000010000f48947 */ /* 0x004fea0003800000 */
.L_x_51:
[----:B------:R-:W-:-:S04]  /*3030*/  UIADD3 UR7, UPT, UPT, UR5, 0x1, URZ ;  /* 0x0000000105077890 */ /* 0x000fc8000fffe0ff */
[----:B------:R-:W-:-:S04]  /*3040*/  UISETP.NE.AND UP0, UPT, UR7, 0x2, UPT ;  /* 0x000000020700788c */ /* 0x000fc8000bf05270 */
[----:B------:R-:W-:Y:S02]  /*3050*/  USEL UR8, URZ, 0x1, UP0 ;  /* 0x00000001ff087887 */ /* 0x000fe40008000000 */
[----:B------:R-:W-:-:S04]  /*3060*/  USEL UR7, UR7, URZ, UP0 ;  /* 0x000000ff07077287 */ /* 0x000fc80008000000 */
[----:B------:R-:W-:Y:S01]  /*3070*/  ULEA UR7, UR7, UR6, 0x3 ;  /* 0x0000000607077291 */ /* 0x000fe2000f8e18ff */
[----:B--2---:R-:W-:-:S04]  /*3080*/  LOP3.LUT R3, R12, UR8, RZ, 0x3c, !PT ;  /* 0x000000080c037c12 */ /* 0x004fc8000f8e3cff */
[----:B------:R-:W-:-:S04]  /*3090*/  SHF.L.U32 R0, R3, 0x1f, RZ ;  /* 0x0000001f03007819 */ /* 0x000fc800000006ff */
[----:B------:R-:W2:Y:S02]  /*30a0*/  SYNCS.PHASECHK.TRANS64 P0, [UR7+0x70], R0 ;  /* 0x00007000ff0075a7 */ /* 0x000ea40008001007 */
[----:B-12---:R-:W-:Y:S05]  /*30b0*/  @P0 EXIT ;  /* 0x000000000000094d */ /* 0x006fea0003800000 */
[----:B------:R-:W-:Y:S02]  /*30c0*/  SHF.L.U32 R3, R3, 0x1f, RZ ;  /* 0x0000001f03037819 */ /* 0x000fe400000006ff */
[----:B------:R-:W-:-:S07]  /*30d0*/  MOV R0, UR7 ;  /* 0x0000000700007c02 */ /* 0x000fce0008000f00 */
.L_x_53:
[----:B-1----:R1:W2:Y:S02]  /*30e0*/  SYNCS.PHASECHK.TRANS64.TRYWAIT P0, [R0+URZ+0x70], R3 ;  /* 0x00007003000075a7 */ /* 0x0022a400080011ff */
[----:B--2---:R-:W-:Y:S05]  /*30f0*/  @!P0 NANOSLEEP.SYNCS 0x989680 ;  /* 0x009896800000895d */ /* 0x004fea0003900000 */
[----:B------:R-:W2:Y:S02]  /*3100*/  @!P0 SYNCS.PHASECHK.TRANS64 P0, [R0+URZ+0x70], R3 ;  /* 0x00007003000085a7 */ /* 0x000ea400080010ff */
[----:B--2---:R-:W-:Y:S05]  /*3110*/  @P0 EXIT ;  /* 0x000000000000094d */ /* 0x004fea0003800000 */
[----:B------:R-:W-:Y:S05]  /*3120*/  BRA `(.L_x_53) ;  /* 0xfffffffc00ec7947 */ /* 0x000fea000383ffff */
.L_x_46:
[----:B------:R-:W-:Y:S05]  /*3130*/  BRA.U UP4, `(.L_x_54) ;  /* 0x0000001d04247547 */ /* 0x000fea000b800000 */
[----:B------:R-:W2:Y:S01]  /*3140*/  S2UR UR7, SR_CgaCtaId ;  /* 0x00000000000779c3 */ /* 0x000ea20000008800 */
[----:B------:R-:W-:Y:S01]  /*3150*/  UMOV UR4, 0x40 ;  /* 0x0000004000047882 */ /* 0x000fe20000000000 */
[----:B------:R-:W-:Y:S01]  /*3160*/  NOP ;  /* 0x0000000000007918 */ /* 0x000fe20000000000 */
[----:B------:R-:W-:Y:S01]  /*3170*/  UMOV UR6, 0x400 ;  /* 0x0000040000067882 */ /* 0x000fe20000000000 */
[----:B--2---:R-:W-:Y:S02]  /*3180*/  ULEA UR5, UR7, UR4, 0x18 ;  /* 0x0000000407057291 */ /* 0x004fe4000f8ec0ff */
[----:B------:R-:W-:-:S07]  /*3190*/  ULEA UR6, UR7, UR6, 0x18 ;  /* 0x0000000607067291 */ /* 0x000fce000f8ec0ff */
[----:B------:R-:W2:Y:S02]  /*31a0*/  LDS.U8 R2, [UR5+0x1c] ;  /* 0x00001c05ff027984 */ /* 0x000ea40008000000 */
[----:B--2---:R-:W-:-:S13]  /*31b0*/  ISETP.NE.AND P0, PT, R2, RZ, PT ;  /* 0x000000ff0200720c */ /* 0x004fda0003f05270 */
[----:B------:R-:W-:Y:S05]  /*31c0*/  @P0 BRA `(.L_x_55) ;  /* 0x0000000000580947 */ /* 0x000fea0003800000 */
[----:B------:R-:W-:-:S13]  /*31d0*/  ELECT P0, URZ, PT ;  /* 0x0000000000ff782f */ /* 0x000fda0003800000 */
[----:B------:R-:W-:Y:S05]  /*31e0*/  @!P0 BRA `(.L_x_56) ;  /* 0x0000000000608947 */ /* 0x000fea0003800000 */
[----:B------:R-:W-:Y:S01]  /*31f0*/  UMOV UR4, 0x10 ;  /* 0x0000001000047882 */ /* 0x000fe20000000000 */
[----:B------:R-:W-:Y:S01]  /*3200*/  HFMA2 R2, -RZ, RZ, 0, 5.9604644775390625e-08 ;  /* 0x00000001ff027431 */ /* 0x000fe200000001ff */
[----:B------:R-:W-:-:S03]  /*3210*/  MOV R3, 0xffff ;  /* 0x0000ffff00037802 */ /* 0x000fc60000000f00 */
[----:B------:R-:W-:Y:S04]  /*3220*/  DEPBAR.LE SB2, 0x36 ;  /* 0x0000ad800000791a */ /* 0x000fe80000000000 */
[----:B------:R-:W2:Y:S02]  /*3230*/  UTCATOMSWS.FIND_AND_SET.ALIGN UP0, UR4, UR4 ;  /* 0x00000004000475e3 */ /* 0x000ea40008000800 */
[----:B--2---:R-:W-:Y:S01]  /*3240*/  MOV R4, UR4 ;  /* 0x0000000400047c02 */ /* 0x004fe20008000f00 */
[----:B------:R-:W-:Y:S06]  /*3250*/  BRA.U UP0, `(.L_x_57) ;  /* 0x0000000100187547 */ /* 0x000fec000b800000 */
.L_x_58:
[----:B------:R-:W-:Y:S05]  /*3260*/  NANOSLEEP 0x64 ;  /* 0x000000640000795d */ /* 0x000fea0003800000 */
[----:B------:R-:W-:-:S05]  /*3270*/  UMOV UR4, 0x10 ;  /* 0x0000001000047882 */ /* 0x000fca0000000000 */
[----:B------:R-:W-:Y:S04]  /*3280*/  DEPBAR.LE SB2, 0x36 ;  /* 0x0000ad800000791a */ /* 0x000fe80000000000 */
[----:B------:R-:W2:Y:S02]  /*3290*/  UTCATOMSWS.FIND_AND_SET.ALIGN UP0, UR4, UR4 ;  /* 0x00000004000475e3 */ /* 0x000ea40008000800 */
[----:B--2---:R-:W-:Y:S01]  /*32a0*/  MOV R4, UR4 ;  /* 0x0000000400047c02 */ /* 0x004fe20008000f00 */
[----:B------:R-:W-:Y:S05]  /*32b0*/  BRA.U !UP0, `(.L_x_58) ;  /* 0xfffffffd08e87547 */ /* 0x000fea000b83ffff */
.L_x_57:
[-C--:B------:R-:W-:Y:S02]  /*32c0*/  SHF.L.U32 R3, R3, R4.reuse, RZ ;  /* 0x0000000403037219 */ /* 0x080fe400000006ff */
[----:B------:R-:W-:Y:S01]  /*32d0*/  SHF.L.U32 R2, R2, R4, RZ ;  /* 0x0000000402027219 */ /* 0x000fe200000006ff */
[----:B------:R-:W-:Y:S02]  /*32e0*/  IMAD.SHL.U32 R4, R4, 0x20, RZ ;  /* 0x0000002004047824 */ /* 0x000fe400078e00ff */
[----:B------:R2:W-:Y:S04]  /*32f0*/  ATOMS.OR RZ, [UR5+0x14], R3 ;  /* 0x00001403ffff798c */ /* 0x0005e8000b000005 */
[----:B------:R2:W-:Y:S04]  /*3300*/  ATOMS.OR RZ, [UR5+0x18], R2 ;  /* 0x00001802ffff798c */ /* 0x0005e8000b000005 */
[----:B------:R2:W-:Y:S01]  /*3310*/  STS [UR6+0xe0], R4 ;  /* 0x0000e004ff007988 */ /* 0x0005e20008000806 */
[----:B------:R-:W-:Y:S05]  /*3320*/  BRA `(.L_x_56) ;  /* 0x0000000000107947 */ /* 0x000fea0003800000 */
.L_x_55:
[----:B------:R-:W-:-:S05]  /*3330*/  MOV R2, 0xffffffff ;  /* 0xffffffff00027802 */ /* 0x000fca0000000f00 */
[----:B------:R2:W-:Y:S02]  /*3340*/  STS [UR6+0xe0], R2 ;  /* 0x0000e002ff007988 */ /* 0x0005e40008000806 */
[----:B--2---:R-:W-:Y:S02]  /*3350*/  MOV R2, 0x3370 ;  /* 0x0000337000027802 */ /* 0x004fe40000000f00 */
[----:B-1---5:R-:W-:Y:S05]  /*3360*/  CALL.REL.NOINC `($__internal_1_$__cuda_sm10x_tcgen05_guardrail_trap_phase_invalid_during_alloc) ;  /* 0x0000010800c07944 */ /* 0x022fea0003c00000 */
.L_x_56:
[----:B------:R-:W-:Y:S05]  /*3370*/  WARPSYNC.ALL ;  /* 0x0000000000007948 */ /* 0x000fea0003800000 */
[----:B------:R-:W3:Y:S01]  /*3380*/  S2UR UR4, SR_CgaCtaId ;  /* 0x00000000000479c3 */ /* 0x000ee20000008800 */
[----:B------:R-:W-:Y:S01]  /*3390*/  UMOV UR6, 0x400 ;  /* 0x0000040000067882 */ /* 0x000fe20000000000 */
[----:B------:R-:W-:-:S06]  /*33a0*/  NOP ;  /* 0x0000000000007918 */ /* 0x000fcc0000000000 */
[----:B------:R-:W-:Y:S06]  /*33b0*/  BAR.ARV 0x6, 0xa0 ;  /* 0x0182800000007b1d */ /* 0x000fec0000002000 */
[----:B------:R-:W4:Y:S01]  /*33c0*/  LDCU UR9, c[0x0][0x38c] ;  /* 0x00007180ff0977ac */ /* 0x000f220008000800 */
[----:B------:R-:W-:Y:S02]  /*33d0*/  HFMA2 R22, -RZ, RZ, 0, 0 ;  /* 0x00000000ff167431 */ /* 0x000fe400000001ff */
[----:B------:R-:W-:Y:S01]  /*33e0*/  IMAD.MOV.U32 R21, RZ, RZ, 0x1 ;  /* 0x00000001ff157424 */ /* 0x000fe200078e00ff */
[----:B--2---:R-:W-:Y:S01]  /*33f0*/  CS2R R4, SRZ ;  /* 0x0000000000047805 */ /* 0x004fe2000001ff00 */
[----:B------:R-:W-:Y:S01]  /*3400*/  UMOV UR66, URZ ;  /* 0x000000ff00427c82 */ /* 0x000fe20008000000 */
[----:B------:R-:W-:Y:S01]  /*3410*/  UMOV UR64, URZ ;  /* 0x000000ff00407c82 */ /* 0x000fe20008000000 */
[----:B------:R-:W-:Y:S01]  /*3420*/  UMOV UR62, URZ ;  /* 0x000000ff003e7c82 */ /* 0x000fe20008000000 */
[----:B-1----:R-:W-:Y:S01]  /*3430*/  UMOV UR60, URZ ;  /* 0x000000ff003c7c82 */ /* 0x002fe20008000000 */
[----:B------:R-:W-:Y:S01]  /*3440*/  MOV R46, UR66 ;  /* 0x00000042002e7c02 */ /* 0x000fe20008000f00 */
[----:B------:R-:W-:Y:S01]  /*3450*/  IMAD.U32 R44, RZ, RZ, UR64 ;  /* 0x00000040ff2c7e24 */ /* 0x000fe2000f8e00ff */
[----:B---3--:R-:W-:Y:S01]  /*3460*/  ULEA UR6, UR4, UR6, 0x18 ;  /* 0x0000000604067291 */ /* 0x008fe2000f8ec0ff */
[----:B------:R-:W-:Y:S01]  /*3470*/  IMAD.U32 R42, RZ, RZ, UR62 ;  /* 0x0000003eff2a7e24 */ /* 0x000fe2000f8e00ff */
[----:B------:R-:W-:Y:S01]  /*3480*/  UMOV UR53, 0x40004040 ;  /* 0x4000404000357882 */ /* 0x000fe20000000000 */
[----:B------:R-:W-:Y:S01]  /*3490*/  IMAD.U32 R40, RZ, RZ, UR60 ;  /* 0x0000003cff287e24 */ /* 0x000fe2000f8e00ff */
[----:B------:R-:W-:-:S02]  /*34a0*/  UIADD3 UR10, UPT, UPT, UR6, 0x8, URZ ;  /* 0x00000008060a7890 */ /* 0x000fc4000fffe0ff */
[----:B------:R-:W-:Y:S02]  /*34b0*/  UIADD3 UR12, UPT, UPT, UR6, 0x20800, URZ ;  /* 0x00020800060c7890 */ /* 0x000fe4000fffe0ff */
[----:B----4-:R-:W-:Y:S01]  /*34c0*/  UIADD3 UR9, UPT, UPT, UR9, 0xff, URZ ;  /* 0x000000ff09097890 */ /* 0x010fe2000fffe0ff */
[----:B------:R-:W1:Y:S01]  /*34d0*/  LDS R2, [UR6+0xe0] ;  /* 0x0000e006ff027984 */ /* 0x000e620008000800 */
[----:B------:R-:W-:Y:S02]  /*34e0*/  UIADD3 UR14, UPT, UPT, UR6, 0x8, URZ ;  /* 0x00000008060e7890 */ /* 0x000fe4000fffe0ff */
[----:B------:R-:W-:Y:S02]  /*34f0*/  USHF.R.S32.HI UR4, URZ, 0x1f, UR9 ;  /* 0x0000001fff047899 */ /* 0x000fe40008011409 */
[----:B------:R-:W-:Y:S02]  /*3500*/  UIADD3 UR13, UPT, UPT, UR6, 0x80, URZ ;  /* 0x00000080060d7890 */ /* 0x000fe4000fffe0ff */
[----:B------:R-:W-:-:S02]  /*3510*/  UIADD3 UR8, UPT, UPT, UR6, 0x8400, URZ ;  /* 0x0000840006087890 */ /* 0x000fc4000fffe0ff */
[----:B------:R-:W-:Y:S02]  /*3520*/  UIADD3 UR7, UPT, UPT, UR6, 0x10400, URZ ;  /* 0x0001040006077890 */ /* 0x000fe4000fffe0ff */
[----:B------:R-:W-:Y:S01]  /*3530*/  UIADD3 UR11, UPT, UPT, UR6, 0x20400, URZ ;  /* 0x00020400060b7890 */ /* 0x000fe2000fffe0ff */
[----:B------:R-:W-:Y:S01]  /*3540*/  UMOV UR51, 0x40004040 ;  /* 0x4000404000337882 */ /* 0x000fe20000000000 */
[----:B------:R-:W-:Y:S01]  /*3550*/  UMOV UR49, 0x40004040 ;  /* 0x4000404000317882 */ /* 0x000fe20000000000 */
[----:B------:R-:W-:Y:S01]  /*3560*/  UMOV UR47, 0x40004040 ;  /* 0x40004040002f7882 */ /* 0x000fe20000000000 */
[----:B------:R-:W-:Y:S01]  /*3570*/  UMOV UR45, 0x40004040 ;  /* 0x40004040002d7882 */ /* 0x000fe20000000000 */
[----:B------:R-:W-:Y:S01]  /*3580*/  UMOV UR43, 0x40004040 ;  /* 0x40004040002b7882 */ /* 0x000fe20000000000 */
[----:B------:R-:W-:Y:S01]  /*3590*/  UMOV UR41, 0x40004040 ;  /* 0x4000404000297882 */ /* 0x000fe20000000000 */
[----:B------:R-:W-:Y:S01]  /*35a0*/  UMOV UR39, 0x40004040 ;  /* 0x4000404000277882 */ /* 0x000fe20000000000 */
[----:B------:R-:W-:Y:S01]  /*35b0*/  UMOV UR37, 0x40004040 ;  /* 0x4000404000257882 */ /* 0x000fe20000000000 */
[----:B-1----:R-:W-:Y:S01]  /*35c0*/  R2UR UR5, R2 ;  /* 0x00000000020572ca */ /* 0x002fe200000e0000 */
[----:B------:R-:W-:Y:S01]  /*35d0*/  IMAD.U32 R2, RZ, RZ, UR10 ;  /* 0x0000000aff027e24 */ /* 0x000fe2000f8e00ff */
[----:B------:R-:W-:Y:S01]  /*35e0*/  ULEA.HI UR10, UR4, UR9, URZ, 0x8 ;  /* 0x00000009040a7291 */ /* 0x000fe2000f8f40ff */
[----:B------:R-:W-:Y:S01]  /*35f0*/  IMAD.U32 R2, RZ, RZ, UR14 ;  /* 0x0000000eff027e24 */ /* 0x000fe2000f8e00ff */
[----:B------:R-:W-:Y:S01]  /*3600*/  USHF.R.U32.HI UR4, URZ, 0x4, UR12 ;  /* 0x00000004ff047899 */ /* 0x000fe2000801160c */
[----:B------:R-:W-:Y:S01]  /*3610*/  MOV R2, UR13 ;  /* 0x0000000d00027c02 */ /* 0x000fe20008000f00 */
[----:B------:R-:W-:-:S02]  /*3620*/  USHF.R.S32.HI UR24, URZ, 0x8, UR10 ;  /* 0x00000008ff187899 */ /* 0x000fc4000801140a */
[----:B------:R-:W-:Y:S02]  /*3630*/  ULOP3.LUT UR4, UR4, 0x3fff, URZ, 0xc0, !UPT ;  /* 0x00003fff04047892 */ /* 0x000fe4000f8ec0ff */
[----:B------:R-:W-:Y:S02]  /*3640*/  USHF.R.U32.HI UR9, URZ, 0x4, UR8 ;  /* 0x00000004ff097899 */ /* 0x000fe40008011608 */
[----:B------:R-:W-:Y:S01]  /*3650*/  USHF.R.U32.HI UR8, URZ, 0x4, UR7 ;  /* 0x00000004ff087899 */ /* 0x000fe20008011607 */
[----:B------:R-:W-:Y:S01]  /*3660*/  IMAD.U32 R9, RZ, RZ, UR24 ;  /* 0x00000018ff097e24 */ /* 0x000fe2000f8e00ff */
[----:B------:R-:W-:Y:S02]  /*3670*/  UIADD3 UR68, UPT, UPT, UR5, -0x3ffffe3c, URZ ;  /* 0xc00001c405447890 */ /* 0x000fe4000fffe0ff */
[----:B------:R-:W-:Y:S02]  /*3680*/  UIADD3 UR69, UPT, UPT, UR5, -0x3ffffe30, URZ ;  /* 0xc00001d005457890 */ /* 0x000fe4000fffe0ff */
[----:B------:R-:W-:-:S02]  /*3690*/  USHF.R.U32.HI UR7, URZ, 0x4, UR11 ;  /* 0x00000004ff077899 */ /* 0x000fc4000801160b */
[----:B------:R-:W-:Y:S01]  /*36a0*/  MOV R3, UR68 ;  /* 0x0000004400037c02 */ /* 0x000fe20008000f00 */
[----:B------:R-:W-:Y:S01]  /*36b0*/  ULOP3.LUT UR14, UR4, 0x10000, URZ, 0xfc, !UPT ;  /* 0x00010000040e7892 */ /* 0x000fe2000f8efcff */
[----:B------:R-:W-:Y:S01]  /*36c0*/  IMAD.U32 R2, RZ, RZ, UR69 ;  /* 0x00000045ff027e24 */ /* 0x000fe2000f8e00ff */
[----:B------:R-:W-:Y:S01]  /*36d0*/  UIADD3 UR4, UPT, UPT, UR24, -0x1, URZ ;  /* 0xffffffff18047890 */ /* 0x000fe2000fffe0ff */
[----:B------:R-:W-:Y:S01]  /*36e0*/  SHF.R.U32.HI R3, RZ, 0x11, R3 ;  /* 0x00000011ff037819 */ /* 0x000fe20000011603 */
[----:B------:R-:W-:Y:S02]  /*36f0*/  ULOP3.LUT UR7, UR7, 0x3fff, URZ, 0xc0, !UPT ;  /* 0x00003fff07077892 */ /* 0x000fe4000f8ec0ff */
[----:B------:R-:W-:Y:S01]  /*3700*/  SHF.R.U32.HI R2, RZ, 0x1a, R2 ;  /* 0x0000001aff027819 */ /* 0x000fe20000011602 */
[----:B------:R-:W-:Y:S01]  /*3710*/  UIADD3 UR76, UPT, UPT, UR5, -0x7ffffe40, URZ ;  /* 0x800001c0054c7890 */ /* 0x000fe2000fffe0ff */
[----:B------:R-:W-:Y:S01]  /*3720*/  LOP3.LUT R3, R3, 0x6000, RZ, 0xc0, !PT ;  /* 0x0000600003037812 */ /* 0x000fe200078ec0ff */
[----:B------:R-:W-:Y:S01]  /*3730*/  UIADD3 UR19, UPT, UPT, UR5, 0x400001c8, URZ ;  /* 0x400001c805137890 */ /* 0x000fe2000fffe0ff */
[----:B------:R-:W-:Y:S01]  /*3740*/  IMAD.U32 R8, RZ, RZ, UR4 ;  /* 0x00000004ff087e24 */ /* 0x000fe2000f8e00ff */
[----:B------:R-:W-:Y:S01]  /*3750*/  ULOP3.LUT UR8, UR8, 0x3fff, URZ, 0xc0, !UPT ;  /* 0x00003fff08087892 */ /* 0x000fe2000f8ec0ff */
[----:B------:R-:W-:Y:S01]  /*3760*/  LOP3.LUT R2, R2, 0x30, RZ, 0xc0, !PT ;  /* 0x0000003002027812 */ /* 0x000fe200078ec0ff */
[----:B------:R-:W-:Y:S01]  /*3770*/  UIADD3 UR21, UPT, UPT, UR5, 0x400001c0, URZ ;  /* 0x400001c005157890 */ /* 0x000fe2000fffe0ff */
[----:B------:R-:W-:Y:S01]  /*3780*/  LOP3.LUT R3, R3, 0x8c0, RZ, 0xfc, !PT ;  /* 0x000008c003037812 */ /* 0x000fe200078efcff */
[----:B------:R-:W-:Y:S01]  /*3790*/  ULOP3.LUT UR16, UR7, 0x10000, URZ, 0xfc, !UPT ;  /* 0x0001000007107892 */ /* 0x000fe2000f8efcff */
[----:B------:R-:W-:Y:S01]  /*37a0*/  IMAD.U32 R10, RZ, RZ, UR19 ;  /* 0x00000013ff0a7e24 */ /* 0x000fe2000f8e00ff */
[----:B------:R-:W-:Y:S01]  /*37b0*/  USHF.R.U32.HI UR4, URZ, 0x11, UR76 ;  /* 0x00000011ff047899 */ /* 0x000fe2000801164c */
[----:B------:R-:W-:Y:S01]  /*37c0*/  PRMT R2, R2, 0x5410, R3 ;  /* 0x0000541002027816 */ /* 0x000fe20000000003 */
[----:B------:R-:W-:Y:S01]  /*37d0*/  USHF.R.U32.HI UR7, URZ, 0x1a, UR19 ;  /* 0x0000001aff077899 */ /* 0x000fe20008011613 */
[----:B------:R-:W-:Y:S01]  /*37e0*/  IMAD.U32 R11, RZ, RZ, UR21 ;  /* 0x00000015ff0b7e24 */ /* 0x000fe2000f8e00ff */
[----:B------:R-:W-:-:S02]  /*37f0*/  UIADD3 UR23, UPT, UPT, UR5, 0x1c0, URZ ;  /* 0x000001c005177890 */ /* 0x000fc4000fffe0ff */
[----:B------:R-:W-:Y:S02]  /*3800*/  ULOP3.LUT UR10, UR8, 0x10000, URZ, 0xfc, !UPT ;  /* 0x00010000080a7892 */ /* 0x000fe4000f8efcff */
[----:B------:R-:W-:Y:S02]  /*3810*/  USHF.R.U32.HI UR8, URZ, 0x11, UR21 ;  /* 0x00000011ff087899 */ /* 0x000fe40008011615 */
[----:B------:R-:W-:Y:S01]  /*3820*/  ULOP3.LUT UR54, UR7, 0x30, URZ, 0xc0, !UPT ;  /* 0x0000003007367892 */ /* 0x000fe2000f8ec0ff */
[----:B------:R-:W-:Y:S01]  /*3830*/  IMAD.U32 R15, RZ, RZ, UR23 ;  /* 0x00000017ff0f7e24 */ /* 0x000fe2000f8e00ff */
[----:B------:R-:W-:Y:S01]  /*3840*/  ULOP3.LUT UR7, UR4, 0x6000, URZ, 0xc0, !UPT ;  /* 0x0000600004077892 */ /* 0x000fe2000f8ec0ff */
[----:B------:R-:W-:Y:S01]  /*3850*/  R2UR UR4, R2 ;  /* 0x00000000020472ca */ /* 0x000fe200000e0000 */
[----:B------:R-:W-:Y:S02]  /*3860*/  USHF.R.U32.HI UR11, URZ, 0x11, UR23 ;  /* 0x00000011ff0b7899 */ /* 0x000fe40008011617 */
[----:B------:R-:W-:-:S02]  /*3870*/  ULOP3.LUT UR9, UR9, 0x3fff, URZ, 0xc0, !UPT ;  /* 0x00003fff09097892 */ /* 0x000fc4000f8ec0ff */
[----:B------:R-:W-:Y:S01]  /*3880*/  ULOP3.LUT UR23, UR8, 0x6000, URZ, 0xc0, !UPT ;  /* 0x0000600008177892 */ /* 0x000fe2000f8ec0ff */
[----:B------:R-:W-:Y:S01]  /*3890*/  R2UR UR8, R2 ;  /* 0x00000000020872ca */ /* 0x000fe200000e0000 */
[----:B------:R-:W-:Y:S02]  /*38a0*/  UIADD3 UR22, UPT, UPT, UR5, 0x1c8, URZ ;  /* 0x000001c805167890 */ /* 0x000fe4000fffe0ff */
[----:B------:R-:W-:Y:S02]  /*38b0*/  UIADD3 UR77, UPT, UPT, UR5, -0x7ffffe38, URZ ;  /* 0x800001c8054d7890 */ /* 0x000fe4000fffe0ff */
[----:B------:R-:W-:Y:S02]  /*38c0*/  UIADD3 UR20, UPT, UPT, UR5, 0x1c4, URZ ;  /* 0x000001c405147890 */ /* 0x000fe4000fffe0ff */
[----:B------:R-:W-:Y:S01]  /*38d0*/  UIADD3 UR74, UPT, UPT, UR5, -0x3ffffe40, URZ ;  /* 0xc00001c0054a7890 */ /* 0x000fe2000fffe0ff */
[----:B------:R-:W-:Y:S01]  /*38e0*/  IMAD.U32 R6, RZ, RZ, UR4 ;  /* 0x00000004ff067e24 */ /* 0x000fe2000f8e00ff */
[----:B------:R-:W-:Y:S01]  /*38f0*/  UIADD3 UR72, UPT, UPT, UR5, 0x400001c4, URZ ;  /* 0x400001c405487890 */ /* 0x000fe2000fffe0ff */
[----:B------:R-:W-:Y:S01]  /*3900*/  MOV R14, UR22 ;  /* 0x00000016000e7c02 */ /* 0x000fe20008000f00 */
[----:B------:R-:W-:Y:S01]  /*3910*/  UIADD3 UR70, UPT, UPT, UR5, -0x7ffffe3c, URZ ;  /* 0x800001c405467890 */ /* 0x000fe2000fffe0ff */
[----:B------:R-:W-:Y:S01]  /*3920*/  MOV R13, UR20 ;  /* 0x00000014000d7c02 */ /* 0x000fe20008000f00 */
[----:B------:R-:W-:Y:S01]  /*3930*/  ULOP3.LUT UR12, UR9, 0x10000, URZ, 0xfc, !UPT ;  /* 0x00010000090c7892 */ /* 0x000fe2000f8efcff */
[----:B------:R-:W-:Y:S01]  /*3940*/  IMAD.U32 R7, RZ, RZ, UR8 ;  /* 0x00000008ff077e24 */ /* 0x000fe2000f8e00ff */
[----:B------:R-:W-:-:S02]  /*3950*/  USHF.R.U32.HI UR9, URZ, 0x1a, UR22 ;  /* 0x0000001aff097899 */ /* 0x000fc40008011616 */
[----:B------:R-:W-:Y:S02]  /*3960*/  UIADD3 UR75, UPT, UPT, UR5, -0x3ffffe38, URZ ;  /* 0xc00001c8054b7890 */ /* 0x000fe4000fffe0ff */
[----:B------:R-:W-:Y:S02]  /*3970*/  UIADD3 UR18, UPT, UPT, UR5, 0x1d0, URZ ;  /* 0x000001d005127890 */ /* 0x000fe4000fffe0ff */
[----:B------:R-:W-:Y:S02]  /*3980*/  USHF.R.U32.HI UR15, URZ, 0x1a, UR77 ;  /* 0x0000001aff0f7899 */ /* 0x000fe4000801164d */
[----:B------:R-:W-:Y:S02]  /*3990*/  USHF.R.U32.HI UR17, URZ, 0x11, UR20 ;  /* 0x00000011ff117899 */ /* 0x000fe40008011614 */
[----:B------:R-:W-:Y:S01]  /*39a0*/  UIADD3 UR73, UPT, UPT, UR5, 0x400001d0, URZ ;  /* 0x400001d005497890 */ /* 0x000fe2000fffe0ff */
[----:B------:R-:W-:Y:S01]  /*39b0*/  IMAD.U32 R12, RZ, RZ, UR18 ;  /* 0x00000012ff0c7e24 */ /* 0x000fe2000f8e00ff */
[----:B------:R-:W-:-:S02]  /*39c0*/  UIADD3 UR71, UPT, UPT, UR5, -0x7ffffe30, URZ ;  /* 0x800001d005477890 */ /* 0x000fc4000fffe0ff */
[----:B------:R-:W-:Y:S02]  /*39d0*/  USHF.R.U32.HI UR13, URZ, 0x11, UR74 ;  /* 0x00000011ff0d7899 */ /* 0x000fe4000801164a */
[----:B------:R-:W-:Y:S02]  /*39e0*/  USHF.R.U32.HI UR21, URZ, 0x11, UR72 ;  /* 0x00000011ff157899 */ /* 0x000fe40008011648 */
[----:B------:R-:W-:Y:S02]  /*39f0*/  USHF.R.U32.HI UR27, URZ, 0x11, UR70 ;  /* 0x00000011ff1b7899 */ /* 0x000fe40008011646 */
[----:B------:R-:W-:Y:S02]  /*3a00*/  ULOP3.LUT UR35, UR9, 0x30, URZ, 0xc0, !UPT ;  /* 0x0000003009237892 */ /* 0x000fe4000f8ec0ff */
[----:B------:R-:W-:Y:S02]  /*3a10*/  USHF.R.U32.HI UR19, URZ, 0x1a, UR75 ;  /* 0x0000001aff137899 */ /* 0x000fe4000801164b */
[----:B------:R-:W-:-:S02]  /*3a20*/  USHF.R.U32.HI UR25, URZ, 0x1a, UR18 ;  /* 0x0000001aff197899 */ /* 0x000fc40008011612 */
[----:B------:R-:W-:Y:S02]  /*3a30*/  ULOP3.LUT UR55, UR15, 0x30, URZ, 0xc0, !UPT ;  /* 0x000000300f377892 */ /* 0x000fe4000f8ec0ff */
[----:B------:R-:W-:Y:S02]  /*3a40*/  ULOP3.LUT UR9, UR17, 0x6000, URZ, 0xc0, !UPT ;  /* 0x0000600011097892 */ /* 0x000fe4000f8ec0ff */
[----:B------:R-:W-:Y:S02]  /*3a50*/  ULOP3.LUT UR7, UR7, 0x8c0, URZ, 0xfc, !UPT ;  /* 0x000008c007077892 */ /* 0x000fe4000f8efcff */
[----:B------:R-:W-:Y:S02]  /*3a60*/  USHF.R.U32.HI UR29, URZ, 0x1a, UR73 ;  /* 0x0000001aff1d7899 */ /* 0x000fe40008011649 */
[----:B------:R-:W-:Y:S02]  /*3a70*/  USHF.R.U32.HI UR33, URZ, 0x1a, UR71 ;  /* 0x0000001aff217899 */ /* 0x000fe40008011647 */
[----:B------:R-:W-:-:S02]  /*3a80*/  ULOP3.LUT UR31, UR11, 0x6000, URZ, 0xc0, !UPT ;  /* 0x000060000b1f7892 */ /* 0x000fc4000f8ec0ff */
[----:B------:R-:W-:Y:S02]  /*3a90*/  ULOP3.LUT UR4, UR13, 0x6000, URZ, 0xc0, !UPT ;  /* 0x000060000d047892 */ /* 0x000fe4000f8ec0ff */
[----:B------:R-:W-:Y:S02]  /*3aa0*/  ULOP3.LUT UR21, UR21, 0x6000, URZ, 0xc0, !UPT ;  /* 0x0000600015157892 */ /* 0x000fe4000f8ec0ff */
[----:B------:R-:W-:Y:S02]  /*3ab0*/  ULOP3.LUT UR27, UR27, 0x6000, URZ, 0xc0, !UPT ;  /* 0x000060001b1b7892 */ /* 0x000fe4000f8ec0ff */
[----:B------:R-:W-:Y:S02]  /*3ac0*/  ULOP3.LUT UR58, UR19, 0x30, URZ, 0xc0, !UPT ;  /* 0x00000030133a7892 */ /* 0x000fe4000f8ec0ff */
[----:B------:R-:W-:Y:S02]  /*3ad0*/  ULOP3.LUT UR57, UR25, 0x30, URZ, 0xc0, !UPT ;  /* 0x0000003019397892 */ /* 0x000fe4000f8ec0ff */
[----:B------:R-:W-:-:S02]  /*3ae0*/  ULOP3.LUT UR9, UR9, 0x8c0, URZ, 0xfc, !UPT ;  /* 0x000008c009097892 */ /* 0x000fc4000f8efcff */
[----:B------:R-:W-:Y:S02]  /*3af0*/  UPRMT UR63, UR55, 0x5410, UR7 ;  /* 0x00005410373f7896 */ /* 0x000fe40008000007 */
[----:B------:R-:W-:Y:S02]  /*3b00*/  ULOP3.LUT UR25, UR29, 0x30, URZ, 0xc0, !UPT ;  /* 0x000000301d197892 */ /* 0x000fe4000f8ec0ff */
[----:B------:R-:W-:Y:S02]  /*3b10*/  ULOP3.LUT UR56, UR33, 0x30, URZ, 0xc0, !UPT ;  /* 0x0000003021387892 */ /* 0x000fe4000f8ec0ff */
[----:B------:R-:W-:Y:S01]  /*3b20*/  ULOP3.LUT UR8, UR31, 0x8c0, URZ, 0xfc, !UPT ;  /* 0x000008c01f087892 */ /* 0x000fe2000f8efcff */
[----:B------:R-:W-:Y:S01]  /*3b30*/  MOV R43, UR63 ;  /* 0x0000003f002b7c02 */ /* 0x000fe20008000f00 */
[----:B------:R-:W-:Y:S02]  /*3b40*/  ULOP3.LUT UR19, UR23, 0x8c0, URZ, 0xfc, !UPT ;  /* 0x000008c017137892 */ /* 0x000fe4000f8efcff */
[----:B------:R-:W-:-:S02]  /*3b50*/  ULOP3.LUT UR4, UR4, 0x8c0, URZ, 0xfc, !UPT ;  /* 0x000008c004047892 */ /* 0x000fc4000f8efcff */
[----:B------:R-:W-:Y:S02]  /*3b60*/  ULOP3.LUT UR21, UR21, 0x8c0, URZ, 0xfc, !UPT ;  /* 0x000008c015157892 */ /* 0x000fe4000f8efcff */
[----:B------:R-:W-:Y:S02]  /*3b70*/  ULOP3.LUT UR7, UR27, 0x8c0, URZ, 0xfc, !UPT ;  /* 0x000008c01b077892 */ /* 0x000fe4000f8efcff */
[----:B------:R-:W-:Y:S02]  /*3b80*/  UPRMT UR59, UR57, 0x5410, UR9 ;  /* 0x00005410393b7896 */ /* 0x000fe40008000009 */
[----:B------:R-:W-:Y:S02]  /*3b90*/  UPRMT UR67, UR35, 0x5410, UR8 ;  /* 0x0000541023437896 */ /* 0x000fe40008000008 */
[----:B------:R-:W-:Y:S02]  /*3ba0*/  UPRMT UR65, UR54, 0x5410, UR19 ;  /* 0x0000541036417896 */ /* 0x000fe40008000013 */
[----:B------:R-:W-:Y:S01]  /*3bb0*/  UPRMT UR61, UR58, 0x5410, UR4 ;  /* 0x000054103a3d7896 */ /* 0x000fe20008000004 */
[----:B------:R-:W-:Y:S01]  /*3bc0*/  MOV R39, UR59 ;  /* 0x0000003b00277c02 */ /* 0x000fe20008000f00 */
[----:B------:R-:W-:Y:S01]  /*3bd0*/  UPRMT UR9, UR25, 0x5410, UR21 ;  /* 0x0000541019097896 */ /* 0x000fe20008000015 */
[----:B------:R-:W-:Y:S01]  /*3be0*/  IMAD.U32 R47, RZ, RZ, UR67 ;  /* 0x00000043ff2f7e24 */ /* 0x000fe2000f8e00ff */
[----:B------:R-:W-:Y:S01]  /*3bf0*/  UPRMT UR55, UR56, 0x5410, UR7 ;  /* 0x0000541038377896 */ /* 0x000fe20008000007 */
[----:B------:R-:W-:Y:S01]  /*3c00*/  MOV R45, UR65 ;  /* 0x00000041002d7c02 */ /* 0x000fe20008000f00 */
[----:B------:R-:W-:Y:S01]  /*3c10*/  UMOV UR58, URZ ;  /* 0x000000ff003a7c82 */ /* 0x000fe20008000000 */
[----:B------:R-:W-:Y:S01]  /*3c20*/  UMOV UR8, URZ ;  /* 0x000000ff00087c82 */ /* 0x000fe20008000000 */
[----:B------:R-:W-:Y:S01]  /*3c30*/  UMOV UR54, URZ ;  /* 0x000000ff00367c82 */ /* 0x000fe20008000000 */
[----:B------:R-:W-:Y:S01]  /*3c40*/  MOV R41, UR61 ;  /* 0x0000003d00297c02 */ /* 0x000fe20008000f00 */
[----:B------:R-:W-:Y:S01]  /*3c50*/  IMAD.U32 R38, RZ, RZ, UR58 ;  /* 0x0000003aff267e24 */ /* 0x000fe2000f8e00ff */
[----:B------:R-:W-:Y:S01]  /*3c60*/  MOV R37, UR9 ;  /* 0x0000000900257c02 */ /* 0x000fe20008000f00 */
[----:B------:R-:W-:Y:S01]  /*3c70*/  IMAD.U32 R36, RZ, RZ, UR8 ;  /* 0x00000008ff247e24 */ /* 0x000fe2000f8e00ff */
[----:B------:R-:W-:Y:S01]  /*3c80*/  MOV R35, UR55 ;  /* 0x0000003700237c02 */ /* 0x000fe20008000f00 */
[----:B------:R-:W-:Y:S01]  /*3c90*/  IMAD.U32 R34, RZ, RZ, UR54 ;  /* 0x00000036ff227e24 */ /* 0x000fe2000f8e00ff */
[----:B------:R-:W-:-:S02]  /*3ca0*/  UIADD3 UR52, UPT, UPT, UR12, 0x2, URZ ;  /* 0x000000020c347890 */ /* 0x000fc4000fffe0ff */
[----:B------:R-:W-:Y:S02]  /*3cb0*/  UIADD3 UR50, UPT, UPT, UR12, 0x4, URZ ;  /* 0x000000040c327890 */ /* 0x000fe4000fffe0ff */
[----:B------:R-:W-:Y:S02]  /*3cc0*/  UIADD3 UR48, UPT, UPT, UR12, 0x6, URZ ;  /* 0x000000060c307890 */ /* 0x000fe4000fffe0ff */
[----:B------:R-:W-:Y:S02]  /*3cd0*/  UIADD3 UR46, UPT, UPT, UR12, 0x400, URZ ;  /* 0x000004000c2e7890 */ /* 0x000fe4000fffe0ff */
[----:B------:R-:W-:Y:S02]  /*3ce0*/  UIADD3 UR44, UPT, UPT, UR12, 0x402, URZ ;  /* 0x000004020c2c7890 */ /* 0x000fe4000fffe0ff */
[----:B------:R-:W-:Y:S02]  /*3cf0*/  UIADD3 UR42, UPT, UPT, UR12, 0x404, URZ ;  /* 0x000004040c2a7890 */ /* 0x000fe4000fffe0ff */
        /* <DEDUP_REMOVED lines=25> */
[----:B------:R-:W-:Y:S01]  /*3e90*/  UMOV UR56, URZ ;  /* 0x000000ff00387c82 */ /* 0x000fe20008000000 */
[----:B------:R-:W-:-:S05]  /*3ea0*/  UMOV UR57, UR9 ;  /* 0x0000000900397c82 */ /* 0x000fca0008000000 */
.L_x_68:
[C---:B------:R-:W-:Y:S02]  /*3eb0*/  LEA R2, R22.reuse, UR6, 0x3 ;  /* 0x0000000616027c11 */ /* 0x040fe4000f8e18ff */
[----:B------:R-:W-:Y:S02]  /*3ec0*/  SHF.L.U32 R3, R5, 0x1f, RZ ;  /* 0x0000001f05037819 */ /* 0x000fe400000006ff */
[----:B------:R-:W-:Y:S02]  /*3ed0*/  LEA R16, R22, UR6, 0x4 ;  /* 0x0000000616107c11 */ /* 0x000fe4000f8e20ff */
[----:B-1----:R-:W1:Y:S02]  /*3ee0*/  SYNCS.PHASECHK.TRANS64.TRYWAIT P0, [R2+URZ+0x60], R3 ;  /* 0x00006003020075a7 */ /* 0x002e6400080011ff */
[----:B-123--:R-:W-:Y:S05]  /*3ef0*/  @!P0 BRA `(.L_x_59) ;  /* 0x000000f400588947 */ /* 0x00efea0003800000 */
.L_x_198:
[----:B------:R-:W2:Y:S01]  /*3f00*/  LDS.128 R16, [R16+0xc0] ;  /* 0x0000c00010107984 */ /* 0x000ea20000000c00 */
[----:B------:R-:W3:Y:S01]  /*3f10*/  LDC R20, c[0x0][0x38c] ;  /* 0x0000e300ff147b82 */ /* 0x000ee20000000800 */
[----:B-1----:R-:W-:Y:S01]  /*3f20*/  VIADD R3, R2, 0x70 ;  /* 0x0000007002037836 */ /* 0x002fe20000000000 */
[----:B------:R-:W-:Y:S01]  /*3f30*/  LOP3.LUT R2, R21, 0x1, RZ, 0x3c, !PT ;  /* 0x0000000115027812 */ /* 0x000fe200078e3cff */
[----:B------:R-:W-:Y:S01]  /*3f40*/  @!PT LDS RZ, [RZ] ;  /* 0x00000000fffff984 */ /* 0x000fe20000000800 */
[----:B------:R-:W-:Y:S01]  /*3f50*/  @!PT LDS RZ, [RZ] ;  /* 0x00000000fffff984 */ /* 0x000fe20000000800 */
[----:B------:R-:W-:Y:S01]  /*3f60*/  @!PT LDS RZ, [RZ] ;  /* 0x00000000fffff984 */ /* 0x000fe20000000800 */
[----:B------:R-:W-:Y:S01]  /*3f70*/  @!PT LDS RZ, [RZ] ;  /* 0x00000000fffff984 */ /* 0x000fe20000000800 */
[----:B------:R1:W-:Y:S06]  /*3f80*/  MEMBAR.ALL.CTA ;  /* 0x0000000000007992 */ /* 0x0003ec0000008000 */
[----:B-1----:R-:W1:Y:S01]  /*3f90*/  FENCE.VIEW.ASYNC.S ;  /* 0x00000000000073c6 */ /* 0x002e620000000000 */
[----:B------:R-:W-:-:S02]  /*3fa0*/  R2UR UR7, R9 ;  /* 0x00000000090772ca */ /* 0x000fc400000e0000 */
[----:B------:R-:W-:Y:S02]  /*3fb0*/  R2UR UR4, R2 ;  /* 0x00000000020472ca */ /* 0x000fe400000e0000 */
[----:B------:R-:W-:-:S11]  /*3fc0*/  PRMT R3, RZ, 0x654, R3 ;  /* 0x00000654ff037816 */ /* 0x000fd60000000003 */
[----:B------:R-:W-:Y:S01]  /*3fd0*/  UIMAD UR4, UR4, 0xc0, UR5 ;  /* 0x000000c0040478a4 */ /* 0x000fe2000f8e0205 */
[----:B---3--:R-:W-:Y:S01]  /*3fe0*/  ISETP.GE.AND P0, PT, R20, 0x1, PT ;  /* 0x000000011400780c */ /* 0x008fe20003f06270 */
[----:B-1----:R1:W-:Y:S01]  /*3ff0*/  SYNCS.ARRIVE.TRANS64.RED.A1T0 RZ, [R3+URZ], RZ ;  /* 0x000000ff03ff79a7 */ /* 0x0023e200081004ff */
[----:B--2---:R-:W-:Y:S01]  /*4000*/  LOP3.LUT P1, RZ, R18, 0x1, RZ, 0xc0, !PT ;  /* 0x0000000112ff7812 */ /* 0x004fe2000782c0ff */
[----:B------:R-:W-:Y:S02]  /*4010*/  IMAD.U32 R18, RZ, RZ, UR7 ;  /* 0x00000007ff127e24 */ /* 0x000fe4000f8e00ff */
[----:B------:R-:W-:Y:S02]  /*4020*/  IMAD.MOV.U32 R16, RZ, RZ, RZ ;  /* 0x000000ffff107224 */ /* 0x000fe400078e00ff */
[----:B------:R-:W-:Y:S02]  /*4030*/  IMAD.MOV.U32 R19, RZ, RZ, 0x1 ;  /* 0x00000001ff137424 */ /* 0x000fe400078e00ff */
[----:B-1----:R-:W-:-:S04]  /*4040*/  VIADD R3, R22, 0x1 ;  /* 0x0000000116037836 */ /* 0x002fc80000000000 */
[----:B------:R-:W-:Y:S05]  /*4050*/  @!P0 BRA `(.L_x_60) ;  /* 0x0000000400888947 */ /* 0x000fea0003800000 */
[----:B------:R-:W-:Y:S02]  /*4060*/  SHF.L.U32 R16, R4, 0x1f, RZ ;  /* 0x0000001f04107819 */ /* 0x000fe400000006ff */
[----:B------:R-:W-:Y:S02]  /*4070*/  ISETP.GE.U32.AND P0, PT, R20, 0x101, PT ;  /* 0x000001011400780c */ /* 0x000fe40003f06070 */
[----:B------:R-:W1:Y:S01]  /*4080*/  SYNCS.PHASECHK.TRANS64.TRYWAIT P2, [UR6], R16 ;  /* 0x00000010ff0075a7 */ /* 0x000e620008041106 */
[----:B------:R-:W-:Y:S02]  /*4090*/  LOP3.LUT R4, R4, 0x1, RZ, 0x3c, !PT ;  /* 0x0000000104047812 */ /* 0x000fe400078e3cff */
[----:B------:R-:W-:-:S08]  /*40a0*/  SHF.L.U32 R19, R21, 0x1f, RZ ;  /* 0x0000001f15137819 */ /* 0x000fd000000006ff */
[----:B------:R-:W-:Y:S01]  /*40b0*/  @P0 SHF.L.U32 R18, R4, 0x1f, RZ ;  /* 0x0000001f04120819 */ /* 0x000fe200000006ff */
[----:B-1----:R-:W-:Y:S06]  /*40c0*/  @P2 BRA `(.L_x_61) ;  /* 0x0000000000082947 */ /* 0x002fec0003800000 */
[----:B------:R-:W1:Y:S02]  /*40d0*/  SYNCS.PHASECHK.TRANS64.TRYWAIT P2, [UR6], R16 ;  /* 0x00000010ff0075a7 */ /* 0x000e640008041106 */
[----:B-1----:R-:W-:Y:S05]  /*40e0*/  @!P2 BRA `(.L_x_62) ;  /* 0x000000f000f0a947 */ /* 0x002fea0003800000 */
.L_x_61:
[----:B------:R2:W3:Y:S01]  /*40f0*/  @P0 SYNCS.PHASECHK.TRANS64.TRYWAIT P3, [UR6], R18 ;  /* 0x00000012ff0005a7 */ /* 0x0004e20008061106 */
[----:B------:R2:W-:Y:S01]  /*4100*/  UTCCP.T.S.4x32dp128bit tmem[UR5+0x1c0], gdesc[UR16] ;  /* 0x0001c010050079e7 */ /* 0x0005e20009100000 */
[----:B------:R2:W-:Y:S01]  /*4110*/  UTCCP.T.S.4x32dp128bit tmem[UR5+0x1c4], gdesc[UR24] ;  /* 0x0001c418050079e7 */ /* 0x0005e20009100000 */
[----:B------:R2:W-:Y:S01]  /*4120*/  UTCCP.T.S.4x32dp128bit tmem[UR5+0x1c8], gdesc[UR14] ;  /* 0x0001c80e050079e7 */ /* 0x0005e20009100000 */
[----:B------:R2:W-:Y:S01]  /*4130*/  UTCCP.T.S.4x32dp128bit tmem[UR5+0x1cc], gdesc[UR22] ;  /* 0x0001cc16050079e7 */ /* 0x0005e20009100000 */
[----:B------:R2:W-:Y:S01]  /*4140*/  UTCCP.T.S.4x32dp128bit tmem[UR5+0x1d0], gdesc[UR20] ;  /* 0x0001d014050079e7 */ /* 0x0005e20009100000 */
[----:B------:R2:W-:Y:S01]  /*4150*/  UTCCP.T.S.4x32dp128bit tmem[UR5+0x1d4], gdesc[UR18] ;  /* 0x0001d412050079e7 */ /* 0x0005e20009100000 */
[----:B------:R-:W4:Y:S02]  /*4160*/  SYNCS.PHASECHK.TRANS64.TRYWAIT P2, [UR6+0x88], R19 ;  /* 0x00008813ff0075a7 */ /* 0x000f240008041106 */
[----:B--234-:R-:W-:Y:S05]  /*4170*/  @!P2 BRA `(.L_x_63) ;  /* 0x000000f000e4a947 */ /* 0x01cfea0003800000 */
.L_x_201:
[----:B------:R-:W-:Y:S02]  /*4180*/  MOV.SPILL R33, UR59 ;  /* 0x0000003b00217c02 */ /* 0x000fe40009000f00 */
[----:B------:R-:W-:Y:S02]  /*4190*/  ELECT P2, URZ, PT ;  /* 0x0000000000ff782f */ /* 0x000fe40003840000 */
[----:B------:R-:W-:Y:S02]  /*41a0*/  MOV.SPILL R32, UR58 ;  /* 0x0000003a00207c02 */ /* 0x000fe40009000f00 */
[----:B------:R-:W-:Y:S02]  /*41b0*/  MOV.SPILL R31, UR57 ;  /* 0x00000039001f7c02 */ /* 0x000fe40009000f00 */
[----:B------:R-:W-:Y:S02]  /*41c0*/  MOV.SPILL R30, UR56 ;  /* 0x00000038001e7c02 */ /* 0x000fe40009000f00 */
[----:B------:R-:W-:-:S02]  /*41d0*/  R2UR UR58, R15 ;  /* 0x000000000f3a72ca */ /* 0x000fc400000e0000 */
[----:B------:R-:W-:Y:S02]  /*41e0*/  R2UR UR59, R14 ;  /* 0x000000000e3b72ca */ /* 0x000fe400000e0000 */
[----:B------:R-:W-:Y:S02]  /*41f0*/  R2UR UR56, R46 ;  /* 0x000000002e3872ca */ /* 0x000fe400000e0000 */
[----:B------:R-:W-:Y:S01]  /*4200*/  R2UR UR57, R47 ;  /* 0x000000002f3972ca */ /* 0x000fe200000e0000 */
[----:B------:R-:W-:Y:S01]  /*4210*/  @P2 IMAD.MOV.U32 R48, RZ, RZ, RZ ;  /* 0x000000ffff302224 */ /* 0x000fe200078e00ff */
[----:B------:R-:W-:Y:S02]  /*4220*/  MOV.SPILL R29, UR55 ;  /* 0x00000037001d7c02 */ /* 0x000fe40009000f00 */
[----:B------:R-:W-:Y:S02]  /*4230*/  MOV.SPILL R28, UR54 ;  /* 0x00000036001c7c02 */ /* 0x000fe40009000f00 */
[----:B------:R-:W-:-:S02]  /*4240*/  MOV.SPILL R27, UR25 ;  /* 0x00000019001b7c02 */ /* 0x000fc40009000f00 */
[----:B------:R-:W-:Y:S02]  /*4250*/  MOV.SPILL R26, UR24 ;  /* 0x00000018001a7c02 */ /* 0x000fe40009000f00 */
[----:B------:R-:W-:Y:S02]  /*4260*/  R2UR UR54, R11 ;  /* 0x000000000b3672ca */ /* 0x000fe400000e0000 */
[----:B------:R-:W-:Y:S01]  /*4270*/  R2UR UR55, R10 ;  /* 0x000000000a3772ca */ /* 0x000fe200000e0000 */
[----:B------:R2:W-:Y:S01]  /*4280*/  UTCQMMA gdesc[UR12], gdesc[UR10], tmem[UR4], tmem[UR56], idesc[UR57], tmem[UR58], !UPT ;  /* 0x003a380a0c007dea */ /* 0x0005e2000f800304 */
[----:B------:R-:W-:Y:S02]  /*4290*/  R2UR UR24, R44 ;  /* 0x000000002c1872ca */ /* 0x000fe400000e0000 */
[----:B------:R-:W-:Y:S02]  /*42a0*/  R2UR UR25, R45 ;  /* 0x000000002d1972ca */ /* 0x000fe400000e0000 */
[----:B------:R-:W-:-:S02]  /*42b0*/  MOV.SPILL R25, UR23 ;  /* 0x0000001700197c02 */ /* 0x000fc40009000f00 */
[----:B------:R-:W-:Y:S02]  /*42c0*/  MOV.SPILL R24, UR22 ;  /* 0x0000001600187c02 */ /* 0x000fe40009000f00 */
[----:B------:R-:W-:Y:S02]  /*42d0*/  R2UR UR7, R7 ;  /* 0x00000000070772ca */ /* 0x000fe400000e0000 */
[----:B------:R-:W-:Y:S02]  /*42e0*/  R2UR UR22, R42 ;  /* 0x000000002a1672ca */ /* 0x000fe400000e0000 */
[----:B------:R-:W-:Y:S02]  /*42f0*/  R2UR UR23, R43 ;  /* 0x000000002b1772ca */ /* 0x000fe400000e0000 */
[----:B------:R-:W-:Y:S01]  /*4300*/  MOV.SPILL R23, UR21 ;  /* 0x0000001500177c02 */ /* 0x000fe20009000f00 */
[----:B------:R3:W-:Y:S01]  /*4310*/  UTCQMMA gdesc[UR52], gdesc[UR38], tmem[UR4], tmem[UR24], idesc[UR25], tmem[UR54], UPT ;  /* 0x0036182634007dea */ /* 0x0007e2000b800304 */
[----:B------:R-:W-:-:S02]  /*4320*/  MOV.SPILL R22, UR20 ;  /* 0x0000001400167c02 */ /* 0x000fc40009000f00 */
[----:B------:R-:W-:Y:S02]  /*4330*/  R2UR UR20, R40 ;  /* 0x00000000281472ca */ /* 0x000fe400000e0000 */
[----:B------:R-:W-:Y:S01]  /*4340*/  R2UR UR21, R41 ;  /* 0x00000000291572ca */ /* 0x000fe200000e0000 */
[----:B------:R-:W-:Y:S01]  /*4350*/  IMAD.U32 R49, RZ, RZ, UR7 ;  /* 0x00000007ff317e24 */ /* 0x000fe2000f8e00ff */
[----:B------:R-:W-:Y:S02]  /*4360*/  MOV.SPILL R21, UR19 ;  /* 0x0000001300157c02 */ /* 0x000fe40009000f00 */
[----:B------:R-:W-:Y:S01]  /*4370*/  MOV.SPILL R20, UR18 ;  /* 0x0000001200147c02 */ /* 0x000fe20009000f00 */
[----:B------:R4:W-:Y:S01]  /*4380*/  UTCQMMA gdesc[UR50], gdesc[UR36], tmem[UR4], tmem[UR22], idesc[UR23], tmem[UR76], UPT ;  /* 0x004c162432007dea */ /* 0x0009e2000b800304 */
[----:B-1----:R-:W-:Y:S02]  /*4390*/  MOV.SPILL R19, UR17 ;  /* 0x0000001100137c02 */ /* 0x002fe40009000f00 */
[----:B------:R-:W-:-:S02]  /*43a0*/  MOV.SPILL R18, UR16 ;  /* 0x0000001000127c02 */ /* 0x000fc40009000f00 */
[----:B------:R-:W-:Y:S02]  /*43b0*/  R2UR UR18, R13 ;  /* 0x000000000d1272ca */ /* 0x000fe400000e0000 */
[----:B------:R-:W-:Y:S01]  /*43c0*/  R2UR UR19, R12 ;  /* 0x000000000c1372ca */ /* 0x000fe200000e0000 */
[----:B------:R1:W-:Y:S01]  /*43d0*/  UTCQMMA gdesc[UR48], gdesc[UR34], tmem[UR4], tmem[UR20], idesc[UR21], tmem[UR74], UPT ;  /* 0x004a142230007dea */ /* 0x0003e2000b800304 */
[----:B------:R-:W-:Y:S02]  /*43e0*/  R2UR UR16, R38 ;  /* 0x00000000261072ca */ /* 0x000fe400000e0000 */
[----:B------:R-:W-:Y:S02]  /*43f0*/  R2UR UR17, R39 ;  /* 0x00000000271172ca */ /* 0x000fe400000e0000 */
[----:B------:R-:W-:Y:S02]  /*4400*/  MOV.SPILL R17, UR15 ;  /* 0x0000000f00117c02 */ /* 0x000fe40009000f00 */
[----:B------:R-:W-:-:S02]  /*4410*/  MOV.SPILL R16, UR14 ;  /* 0x0000000e00107c02 */ /* 0x000fc40009000f00 */
[----:B------:R-:W-:Y:S02]  /*4420*/  R2UR UR14, R36 ;  /* 0x00000000240e72ca */ /* 0x000fe400000e0000 */
[----:B------:R-:W-:Y:S02]  /*4430*/  R2UR UR15, R37 ;  /* 0x00000000250f72ca */ /* 0x000fe400000e0000 */
[----:B------:R-:W-:Y:S02]  /*4440*/  R2UR UR8, R34 ;  /* 0x00000000220872ca */ /* 0x000fe400000e0000 */
[----:B------:R-:W-:Y:S01]  /*4450*/  R2UR UR9, R35 ;  /* 0x00000000230972ca */ /* 0x000fe200000e0000 */
[----:B------:R1:W-:Y:S01]  /*4460*/  UTCQMMA gdesc[UR46], gdesc[UR32], tmem[UR4], tmem[UR16], idesc[UR17], tmem[UR18], UPT ;  /* 0x001210202e007dea */ /* 0x0003e2000b800304 */
[----:B--2---:R-:W-:Y:S02]  /*4470*/  R2UR.FILL UR59, R33 ;  /* 0x00000000213b72ca */ /* 0x004fe400004e0000 */
[----:B------:R-:W-:-:S02]  /*4480*/  R2UR.FILL UR58, R32 ;  /* 0x00000000203a72ca */ /* 0x000fc400004e0000 */
[----:B------:R-:W-:Y:S02]  /*4490*/  R2UR.FILL UR57, R31 ;  /* 0x000000001f3972ca */ /* 0x000fe400004e0000 */
[----:B------:R-:W-:Y:S01]  /*44a0*/  R2UR.FILL UR56, R30 ;  /* 0x000000001e3872ca */ /* 0x000fe200004e0000 */
[----:B------:R2:W-:Y:S01]  /*44b0*/  UTCQMMA gdesc[UR44], gdesc[UR30], tmem[UR4], tmem[UR14], idesc[UR15], tmem[UR72], UPT ;  /* 0x00480e1e2c007dea */ /* 0x0005e2000b800304 */
[----:B---3--:R-:W-:Y:S02]  /*44c0*/  R2UR.FILL UR55, R29 ;  /* 0x000000001d3772ca */ /* 0x008fe400004e0000 */
[----:B------:R-:W-:Y:S01]  /*44d0*/  R2UR.FILL UR54, R28 ;  /* 0x000000001c3672ca */ /* 0x000fe200004e0000 */
[----:B------:R3:W-:Y:S01]  /*44e0*/  UTCQMMA gdesc[UR42], gdesc[UR28], tmem[UR4], tmem[UR8], idesc[UR9], tmem[UR70], UPT ;  /* 0x0046081c2a007dea */ /* 0x0007e2000b800304 */
[----:B------:R-:W-:Y:S02]  /*44f0*/  R2UR.FILL UR25, R27 ;  /* 0x000000001b1972ca */ /* 0x000fe400004e0000 */
[----:B------:R-:W-:-:S02]  /*4500*/  R2UR.FILL UR24, R26 ;  /* 0x000000001a1872ca */ /* 0x000fc400004e0000 */
[----:B----4-:R-:W-:Y:S02]  /*4510*/  R2UR.FILL UR23, R25 ;  /* 0x00000000191772ca */ /* 0x010fe400004e0000 */
[----:B------:R-:W-:Y:S02]  /*4520*/  R2UR.FILL UR22, R24 ;  /* 0x00000000181672ca */ /* 0x000fe400004e0000 */
[----:B-1----:R-:W-:Y:S02]  /*4530*/  R2UR.FILL UR21, R23 ;  /* 0x00000000171572ca */ /* 0x002fe400004e0000 */
[----:B------:R-:W-:Y:S02]  /*4540*/  R2UR.FILL UR20, R22 ;  /* 0x00000000161472ca */ /* 0x000fe400004e0000 */
[----:B------:R-:W-:Y:S02]  /*4550*/  R2UR.FILL UR19, R21 ;  /* 0x00000000151372ca */ /* 0x000fe400004e0000 */
[----:B------:R-:W-:-:S02]  /*4560*/  R2UR.FILL UR18, R20 ;  /* 0x00000000141272ca */ /* 0x000fc400004e0000 */
[----:B------:R-:W-:Y:S01]  /*4570*/  R2UR.FILL UR17, R19 ;  /* 0x00000000131172ca */ /* 0x000fe200004e0000 */
[----:B------:R-:W-:Y:S01]  /*4580*/  IMAD.MOV.U32 R19, RZ, RZ, 0x1 ;  /* 0x00000001ff137424 */ /* 0x000fe200078e00ff */
[----:B------:R-:W-:Y:S02]  /*4590*/  R2UR.FILL UR16, R18 ;  /* 0x00000000121072ca */ /* 0x000fe400004e0000 */
[----:B--2---:R-:W-:Y:S02]  /*45a0*/  R2UR.FILL UR14, R16 ;  /* 0x00000000100e72ca */ /* 0x004fe400004e0000 */
[----:B------:R-:W-:Y:S02]  /*45b0*/  R2UR.FILL UR15, R17 ;  /* 0x00000000110f72ca */ /* 0x000fe400004e0000 */
[----:B---3--:R-:W-:Y:S02]  /*45c0*/  @P2 R2UR UR8, R48 ;  /* 0x00000000300822ca */ /* 0x008fe400000e0000 */
[----:B------:R-:W-:-:S02]  /*45d0*/  @P2 R2UR UR9, R49 ;  /* 0x00000000310922ca */ /* 0x000fc400000e0000 */
[----:B------:R-:W-:Y:S02]  /*45e0*/  ELECT P2, URZ, PT ;  /* 0x0000000000ff782f */ /* 0x000fe40003840000 */
[----:B------:R-:W-:-:S09]  /*45f0*/  @P0 SEL R19, RZ, 0x1, !P3 ;  /* 0x00000001ff130807 */ /* 0x000fd20005800000 */
[----:B------:R1:W-:Y:S02]  /*4600*/  UTCQMMA gdesc[UR40], gdesc[UR26], tmem[UR4], tmem[UR8], idesc[UR9], tmem[UR68], UPT ;  /* 0x0044081a28007dea */ /* 0x0003e4000b800304 */
[----:B------:R-:W-:-:S04]  /*4610*/  @P2 LOP3.LUT R16, R0, 0xffff, RZ, 0xc0, !PT ;  /* 0x0000ffff00102812 */ /* 0x000fc800078ec0ff */
[----:B------:R-:W-:Y:S01]  /*4620*/  @P2 R2UR UR7, R16 ;  /* 0x00000000100722ca */ /* 0x000fe200000e0000 */
[----:B------:R-:W-:Y:S01]  /*4630*/  IMAD.MOV.U32 R16, RZ, RZ, 0x1 ;  /* 0x00000001ff107424 */ /* 0x000fe200078e00ff */
[----:B-1----:R-:W-:Y:S01]  /*4640*/  UIADD3 UR8, UPT, UPT, UR6, 0x8, URZ ;  /* 0x0000000806087890 */ /* 0x002fe2000fffe0ff */
[----:B------:R-:W-:-:S10]  /*4650*/  R2UR UR9, R8 ;  /* 0x00000000080972ca */ /* 0x000fd400000e0000 */
[----:B------:R1:W-:Y:S03]  /*4660*/  UTCBAR.MULTICAST [UR8], URZ, UR7 ;  /* 0x000000ff080073e9 */ /* 0x0003e60008000807 */
[----:B------:R-:W-:-:S07]  /*4670*/  IMAD.U32 R18, RZ, RZ, UR9 ;  /* 0x00000009ff127e24 */ /* 0x000fce000f8e00ff */
.L_x_60:
[----:B------:R-:W-:-:S13]  /*4680*/  ISETP.GE.AND P0, PT, R18, 0x1, PT ;  /* 0x000000011200780c */ /* 0x000fda0003f06270 */
[----:B------:R-:W-:Y:S05]  /*4690*/  @!P0 BRA `(.L_x_64) ;  /* 0x0000000000f08947 */ /* 0x000fea0003800000 */
[----:B------:R-:W-:-:S07]  /*46a0*/  IADD3 R18, PT, PT, R18, -0x1, RZ ;  /* 0xffffffff12127810 */ /* 0x000fce0007ffe0ff */
.L_x_67:
[----:B------:R-:W-:Y:S02]  /*46b0*/  ISETP.NE.AND P0, PT, R19, RZ, PT ;  /* 0x000000ff1300720c */ /* 0x000fe40003f05270 */
[----:B------:R-:W-:Y:S11]  /*46c0*/  ISETP.NE.AND P2, PT, R18, RZ, PT ;  /* 0x000000ff1200720c */ /* 0x000ff60003f45270 */
[----:B--2---:R-:W-:Y:S05]  /*46d0*/  @P0 BRA `(.L_x_65) ;  /* 0x00000000000c0947 */ /* 0x004fea0003800000 */
[----:B------:R-:W-:Y:S04]  /*46e0*/  SHF.L.U32 R20, R4, 0x1f, RZ ;  /* 0x0000001f04147819 */ /* 0x000fe800000006ff */
[----:B------:R-:W2:Y:S02]  /*46f0*/  SYNCS.PHASECHK.TRANS64.TRYWAIT P0, [UR6], R20 ;  /* 0x00000014ff0075a7 */ /* 0x000ea40008001106 */
[----:B--2---:R-:W-:Y:S05]  /*4700*/  @!P0 BRA `(.L_x_66) ;  /* 0x000000ec00988947 */ /* 0x004fea0003800000 */
.L_x_65:
[----:B------:R-:W-:Y:S02]  /*4710*/  LOP3.LUT R4, R4, 0x1, RZ, 0x3c, !PT ;  /* 0x0000000104047812 */ /* 0x000fe400078e3cff */
[----:B------:R-:W-:Y:S02]  /*4720*/  ELECT P4, URZ, PT ;  /* 0x0000000000ff782f */ /* 0x000fe40003880000 */
[----:B------:R-:W-:Y:S02]  /*4730*/  MOV.SPILL R22, UR27 ;  /* 0x0000001b00167c02 */ /* 0x000fe40009000f00 */
[----:B------:R-:W-:Y:S02]  /*4740*/  ELECT P3, URZ, PT ;  /* 0x0000000000ff782f */ /* 0x000fe40003860000 */
[----:B--2---:R-:W-:Y:S02]  /*4750*/  @P2 SHF.L.U32 R17, R4, 0x1f, RZ ;  /* 0x0000001f04112819 */ /* 0x004fe400000006ff */
[----:B------:R-:W-:Y:S02]  /*4760*/  MOV.SPILL R21, UR26 ;  /* 0x0000001a00157c02 */ /* 0x000fe40009000f00 */
[----:B------:R-:W-:Y:S01]  /*4770*/  R2UR UR26, R15 ;  /* 0x000000000f1a72ca */ /* 0x000fe200000e0000 */
[----:B------:R-:W2:Y:S01]  /*4780*/  @P2 SYNCS.PHASECHK.TRANS64.TRYWAIT P5, [UR6], R17 ;  /* 0x00000011ff0025a7 */ /* 0x000ea200080a1106 */
[----:B------:R-:W-:Y:S01]  /*4790*/  R2UR UR27, R14 ;  /* 0x000000000e1b72ca */ /* 0x000fe200000e0000 */
[----:B------:R-:W-:Y:S01]  /*47a0*/  UTCCP.T.S.4x32dp128bit tmem[UR5+0x1c0], gdesc[UR16] ;  /* 0x0001c010050079e7 */ /* 0x000fe20009100000 */
[----:B------:R-:W-:Y:S01]  /*47b0*/  MOV.SPILL R20, UR69 ;  /* 0x0000004500147c02 */ /* 0x000fe20009000f00 */
[----:B------:R-:W-:Y:S01]  /*47c0*/  UTCCP.T.S.4x32dp128bit tmem[UR5+0x1c4], gdesc[UR24] ;  /* 0x0001c418050079e7 */ /* 0x000fe20009100000 */
[----:B------:R-:W-:Y:S01]  /*47d0*/  @P4 ISETP.NE.U32.AND P0, PT, R16, RZ, PT ;  /* 0x000000ff1000420c */ /* 0x000fe20003f05070 */
[----:B------:R-:W-:Y:S01]  /*47e0*/  UTCCP.T.S.4x32dp128bit tmem[UR5+0x1c8], gdesc[UR14] ;  /* 0x0001c80e050079e7 */ /* 0x000fe20009100000 */
[----:B------:R-:W-:Y:S01]  /*47f0*/  MOV.SPILL R19, UR68 ;  /* 0x0000004400137c02 */ /* 0x000fe20009000f00 */
[----:B------:R-:W-:Y:S01]  /*4800*/  UTCCP.T.S.4x32dp128bit tmem[UR5+0x1cc], gdesc[UR22] ;  /* 0x0001cc16050079e7 */ /* 0x000fe20009100000 */
[----:B------:R-:W-:Y:S01]  /*4810*/  R2UR UR68, R11 ;  /* 0x000000000b4472ca */ /* 0x000fe200000e0000 */
[----:B------:R-:W-:Y:S01]  /*4820*/  UTCCP.T.S.4x32dp128bit tmem[UR5+0x1d0], gdesc[UR20] ;  /* 0x0001d014050079e7 */ /* 0x000fe20009100000 */
[----:B------:R-:W-:Y:S01]  /*4830*/  R2UR UR69, R10 ;  /* 0x000000000a4572ca */ /* 0x000fe200000e0000 */
[----:B------:R-:W-:Y:S01]  /*4840*/  UTCCP.T.S.4x32dp128bit tmem[UR5+0x1d4], gdesc[UR18] ;  /* 0x0001d412050079e7 */ /* 0x000fe20009100000 */
[----:B-1----:R-:W-:Y:S01]  /*4850*/  R2UR UR8, R13 ;  /* 0x000000000d0872ca */ /* 0x002fe200000e0000 */
[----:B------:R-:W-:Y:S01]  /*4860*/  @P3 IMAD.MOV.U32 R24, RZ, RZ, RZ ;  /* 0x000000ffff183224 */ /* 0x000fe200078e00ff */
[----:B------:R-:W-:Y:S02]  /*4870*/  R2UR UR9, R12 ;  /* 0x000000000c0972ca */ /* 0x000fe400000e0000 */
[----:B------:R-:W-:Y:S01]  /*4880*/  R2UR UR7, R6 ;  /* 0x00000000060772ca */ /* 0x000fe200000e0000 */
[----:B------:R-:W-:Y:S01]  /*4890*/  @P4 VOTEU.ANY UP0, P0 ;  /* 0x0000000000ff4886 */ /* 0x000fe20000000100 */
[----:B------:R-:W-:Y:S04]  /*48a0*/  ELECT P0, URZ, PT ;  /* 0x0000000000ff782f */ /* 0x000fe80003800000 */
[----:B------:R1:W-:Y:S01]  /*48b0*/  UTCQMMA gdesc[UR12], gdesc[UR10], tmem[UR4], tmem[UR66], idesc[UR67], tmem[UR26], UP0 ;  /* 0x001a420a0c007dea */ /* 0x0003e20008000304 */
[----:B------:R3:W-:Y:S01]  /*48c0*/  UTCQMMA gdesc[UR52], gdesc[UR38], tmem[UR4], tmem[UR64], idesc[UR65], tmem[UR68], UPT ;  /* 0x0044402634007dea */ /* 0x0007e2000b800304 */
[----:B------:R-:W-:Y:S01]  /*48d0*/  UTCQMMA gdesc[UR50], gdesc[UR36], tmem[UR4], tmem[UR62], idesc[UR63], tmem[UR76], UPT ;  /* 0x004c3e2432007dea */ /* 0x000fe2000b800304 */
[----:B------:R-:W-:Y:S02]  /*48e0*/  UTCQMMA gdesc[UR48], gdesc[UR34], tmem[UR4], tmem[UR60], idesc[UR61], tmem[UR74], UPT ;  /* 0x004a3c2230007dea */ /* 0x000fe4000b800304 */
[----:B------:R4:W-:Y:S01]  /*48f0*/  UTCQMMA gdesc[UR46], gdesc[UR32], tmem[UR4], tmem[UR58], idesc[UR59], tmem[UR8], UPT ;  /* 0x00083a202e007dea */ /* 0x0009e2000b800304 */
[----:B------:R-:W-:Y:S01]  /*4900*/  UTCQMMA gdesc[UR44], gdesc[UR30], tmem[UR4], tmem[UR56], idesc[UR57], tmem[UR72], UPT ;  /* 0x0048381e2c007dea */ /* 0x000fe2000b800304 */
[----:B------:R-:W-:Y:S01]  /*4910*/  IMAD.U32 R25, RZ, RZ, UR7 ;  /* 0x00000007ff197e24 */ /* 0x000fe2000f8e00ff */
[----:B------:R-:W-:Y:S01]  /*4920*/  UTCQMMA gdesc[UR42], gdesc[UR28], tmem[UR4], tmem[UR54], idesc[UR55], tmem[UR70], UPT ;  /* 0x0046361c2a007dea */ /* 0x000fe2000b800304 */
[----:B------:R-:W-:Y:S04]  /*4930*/  @P0 LOP3.LUT R16, R0, 0xffff, RZ, 0xc0, !PT ;  /* 0x0000ffff00100812 */ /* 0x000fe800078ec0ff */
[----:B------:R-:W-:Y:S01]  /*4940*/  @P0 R2UR UR7, R16 ;  /* 0x00000000100702ca */ /* 0x000fe200000e0000 */
[C---:B------:R-:W-:Y:S02]  /*4950*/  VIADD R16, R18.reuse, 0x1 ;  /* 0x0000000112107836 */ /* 0x040fe40000000000 */
[----:B------:R-:W-:Y:S03]  /*4960*/  VIADD R18, R18, 0xffffffff ;  /* 0xffffffff12127836 */ /* 0x000fe60000000000 */
[----:B------:R-:W-:Y:S01]  /*4970*/  ISETP.GT.U32.AND P0, PT, R16, 0x1, PT ;  /* 0x000000011000780c */ /* 0x000fe20003f04070 */
[----:B------:R-:W-:Y:S01]  /*4980*/  IMAD.MOV.U32 R16, RZ, RZ, 0x1 ;  /* 0x00000001ff107424 */ /* 0x000fe200078e00ff */
[----:B-1----:R-:W-:Y:S02]  /*4990*/  R2UR.FILL UR27, R22 ;  /* 0x00000000161b72ca */ /* 0x002fe400004e0000 */
[----:B------:R-:W-:Y:S02]  /*49a0*/  R2UR.FILL UR26, R21 ;  /* 0x00000000151a72ca */ /* 0x000fe400004e0000 */
[----:B---3--:R-:W-:Y:S02]  /*49b0*/  R2UR.FILL UR69, R20 ;  /* 0x00000000144572ca */ /* 0x008fe400004e0000 */
[----:B------:R-:W-:Y:S01]  /*49c0*/  R2UR.FILL UR68, R19 ;  /* 0x00000000134472ca */ /* 0x000fe200004e0000 */
[----:B------:R-:W-:Y:S01]  /*49d0*/  IMAD.MOV.U32 R19, RZ, RZ, 0x1 ;  /* 0x00000001ff137424 */ /* 0x000fe200078e00ff */
[----:B----4-:R-:W-:Y:S02]  /*49e0*/  @P3 R2UR UR8, R24 ;  /* 0x00000000180832ca */ /* 0x010fe400000e0000 */
[----:B------:R-:W-:Y:S11]  /*49f0*/  @P3 R2UR UR9, R25 ;  /* 0x00000000190932ca */ /* 0x000ff600000e0000 */
[----:B------:R-:W-:Y:S02]  /*4a00*/  @!UPT UIADD3 URZ, UPT, UPT, URZ, URZ, URZ ;  /* 0x000000fffffff290 */ /* 0x000fe4000fffe0ff */
[----:B------:R1:W-:Y:S01]  /*4a10*/  UTCQMMA gdesc[UR40], gdesc[UR26], tmem[UR4], tmem[UR8], idesc[UR9], tmem[UR68], UPT ;  /* 0x0044081a28007dea */ /* 0x0003e2000b800304 */
[----:B--2---:R-:W-:Y:S01]  /*4a20*/  @P2 SEL R19, RZ, 0x1, !P5 ;  /* 0x00000001ff132807 */ /* 0x004fe20006800000 */
[----:B-1----:R-:W-:Y:S09]  /*4a30*/  UIADD3 UR9, UPT, UPT, UR6, 0x8, URZ ;  /* 0x0000000806097890 */ /* 0x002ff2000fffe0ff */
[----:B------:R2:W-:Y:S01]  /*4a40*/  UTCBAR.MULTICAST [UR9], URZ, UR7 ;  /* 0x000000ff090073e9 */ /* 0x0005e20008000807 */
[----:B------:R-:W-:Y:S05]  /*4a50*/  @P0 BRA `(.L_x_67) ;  /* 0xfffffffc00140947 */ /* 0x000fea000383ffff */
.L_x_64:
[----:B------:R-:W-:Y:S01]  /*4a60*/  UIADD3 UR4, UPT, UPT, UR6, 0x80, URZ ;  /* 0x0000008006047890 */ /* 0x000fe2000fffe0ff */
[----:B------:R-:W-:Y:S01]  /*4a70*/  ISETP.NE.AND P0, PT, R3, 0x2, PT ;  /* 0x000000020300780c */ /* 0x000fe20003f05270 */
[----:B------:R-:W-:-:S03]  /*4a80*/  IMAD.MOV.U32 R21, RZ, RZ, R2 ;  /* 0x000000ffff157224 */ /* 0x000fc600078e0002 */
[----:B------:R-:W-:Y:S02]  /*4a90*/  SEL R16, RZ, 0x1, P0 ;  /* 0x00000001ff107807 */ /* 0x000fe40000000000 */
[----:B------:R-:W-:Y:S02]  /*4aa0*/  SEL R22, R3, RZ, P0 ;  /* 0x000000ff03167207 */ /* 0x000fe40000000000 */
[----:B------:R3:W-:Y:S01]  /*4ab0*/  UTCBAR [UR4], URZ ;  /* 0x000000ff040073e9 */ /* 0x0007e200080000ff */
[----:B------:R-:W-:Y:S01]  /*4ac0*/  LOP3.LUT R5, R5, R16, RZ, 0x3c, !PT ;  /* 0x0000001005057212 */ /* 0x000fe200078e3cff */
[----:B------:R-:W-:Y:S06]  /*4ad0*/  @P1 BRA `(.L_x_68) ;  /* 0xfffffff000f41947 */ /* 0x000fec000383ffff */
[----:B-12---:R-:W1:Y:S01]  /*4ae0*/  S2UR UR7, SR_CgaCtaId ;  /* 0x00000000000779c3 */ /* 0x006e620000008800 */
[----:B------:R-:W-:Y:S01]  /*4af0*/  ELECT P0, URZ, PT ;  /* 0x0000000000ff782f */ /* 0x000fe20003800000 */
[----:B------:R-:W-:Y:S01]  /*4b00*/  IMAD.MOV.U32 R0, RZ, RZ, 0x1 ;  /* 0x00000001ff007424 */ /* 0x000fe200078e00ff */
[----:B---3--:R-:W-:Y:S01]  /*4b10*/  UMOV UR4, 0x40 ;  /* 0x0000004000047882 */ /* 0x008fe20000000000 */
[----:B------:R-:W-:-:S04]  /*4b20*/  SHF.L.U32 R3, RZ, 0x1f, RZ ;  /* 0x0000001fff037819 */ /* 0x000fc800000006ff */
[----:B------:R-:W-:Y:S01]  /*4b30*/  UVIRTCOUNT.DEALLOC.SMPOOL 0x80 ;  /* 0x000000800000784c */ /* 0x000fe20000000000 */
[----:B-1----:R-:W-:-:S09]  /*4b40*/  ULEA UR7, UR7, UR4, 0x18 ;  /* 0x0000000407077291 */ /* 0x002fd2000f8ec0ff */
[----:B------:R1:W-:Y:S01]  /*4b50*/  @P0 STS.U8 [UR7+0x1c], R0 ;  /* 0x00001c00ff000988 */ /* 0x0003e20008000007 */
[----:B------:R-:W2:Y:S02]  /*4b60*/  SYNCS.PHASECHK.TRANS64.TRYWAIT P0, [UR6+0xb0], R3 ;  /* 0x0000b003ff0075a7 */ /* 0x000ea40008001106 */
[----:B-12---:R-:W-:Y:S05]  /*4b70*/  @!P0 BRA `(.L_x_69) ;  /* 0x000000e800948947 */ /* 0x006fea0003800000 */
.L_x_204:
[----:B------:R-:W-:Y:S01]  /*4b80*/  NOP ;  /* 0x0000000000007918 */ /* 0x000fe20000000000 */
[----:B-1----:R-:W1:Y:S01]  /*4b90*/  LDS R0, [UR7+0x14] ;  /* 0x00001407ff007984 */ /* 0x002e620008000800 */
[----:B------:R-:W-:Y:S01]  /*4ba0*/  ULOP3.LUT UR4, UR5, 0xffff, URZ, 0xc0, !UPT ;  /* 0x0000ffff05047892 */ /* 0x000fe2000f8ec0ff */
[----:B------:R-:W-:Y:S02]  /*4bb0*/  UMOV UR6, 0x1 ;  /* 0x0000000100067882 */ /* 0x000fe40000000000 */
[----:B------:R-:W-:Y:S01]  /*4bc0*/  UMOV UR5, 0xffff ;  /* 0x0000ffff00057882 */ /* 0x000fe20000000000 */
[----:B------:R-:W-:-:S04]  /*4bd0*/  USHF.R.U32.HI UR4, URZ, 0x5, UR4 ;  /* 0x00000005ff047899 */ /* 0x000fc80008011604 */
[----:B------:R-:W-:Y:S02]  /*4be0*/  USHF.L.U32 UR5, UR5, UR4, URZ ;  /* 0x0000000405057299 */ /* 0x000fe400080006ff */
[----:B------:R-:W-:-:S04]  /*4bf0*/  USHF.L.U32 UR4, UR6, UR4, URZ ;  /* 0x0000000406047299 */ /* 0x000fc800080006ff */
[----:B-1----:R-:W-:-:S04]  /*4c00*/  LOP3.LUT R0, R0, UR5, RZ, 0xc0, !PT ;  /* 0x0000000500007c12 */ /* 0x002fc8000f8ec0ff */
[----:B------:R-:W-:-:S13]  /*4c10*/  ISETP.NE.AND P0, PT, R0, UR5, PT ;  /* 0x0000000500007c0c */ /* 0x000fda000bf05270 */
[----:B------:R-:W-:Y:S05]  /*4c20*/  @P0 BRA `(.L_x_70) ;  /* 0x0000000000580947 */ /* 0x000fea0003800000 */
[----:B------:R-:W1:Y:S02]  /*4c30*/  LDS R0, [UR7+0x18] ;  /* 0x00001807ff007984 */ /* 0x000e640008000800 */
[----:B-1----:R-:W-:-:S04]  /*4c40*/  LOP3.LUT R0, R0, UR4, RZ, 0xc0, !PT ;  /* 0x0000000400007c12 */ /* 0x002fc8000f8ec0ff */
[----:B------:R-:W-:-:S13]  /*4c50*/  ISETP.NE.AND P0, PT, R0, UR4, PT ;  /* 0x0000000400007c0c */ /* 0x000fda000bf05270 */
[----:B------:R-:W-:Y:S05]  /*4c60*/  @P0 BRA `(.L_x_71) ;  /* 0x00000000003c0947 */ /* 0x000fea0003800000 */
[----:B------:R-:W1:Y:S01]  /*4c70*/  S2R R2, SR_LANEID ;  /* 0x0000000000027919 */ /* 0x000e620000000000 */
[----:B------:R-:W-:Y:S01]  /*4c80*/  ULOP3.LUT UR5, URZ, UR5, URZ, 0x33, !UPT ;  /* 0x00000005ff057292 */ /* 0x000fe2000f8e33ff */
[----:B------:R-:W-:Y:S01]  /*4c90*/  LOP3.LUT R4, RZ, UR4, RZ, 0x33, !PT ;  /* 0x00000004ff047c12 */ /* 0x000fe2000f8e33ff */
[----:B------:R-:W-:Y:S02]  /*4ca0*/  VOTEU.ANY UR4, UPT, PT ;  /* 0x0000000000047886 */ /* 0x000fe400038e0100 */
[----:B------:R-:W-:Y:S01]  /*4cb0*/  UFLO.U32 UR4, UR4 ;  /* 0x00000004000472bd */ /* 0x000fe200080e0000 */
[----:B------:R-:W2:Y:S01]  /*4cc0*/  REDUX UR6, R4 ;  /* 0x00000000040673c4 */ /* 0x000ea20000000000 */
[----:B------:R-:W-:-:S06]  /*4cd0*/  IMAD.U32 R0, RZ, RZ, UR5 ;  /* 0x00000005ff007e24 */ /* 0x000fcc000f8e00ff */
[----:B------:R3:W-:Y:S01]  /*4ce0*/  UTCATOMSWS.AND URZ, UR5 ;  /* 0x0000000500ff79e3 */ /* 0x0007e20008000000 */
[----:B------:R-:W4:Y:S01]  /*4cf0*/  REDUX UR8, R0 ;  /* 0x00000000000873c4 */ /* 0x000f220000000000 */
[----:B-1----:R-:W-:Y:S01]  /*4d00*/  ISETP.EQ.U32.AND P0, PT, R2, UR4, PT ;  /* 0x0000000402007c0c */ /* 0x002fe2000bf02070 */
[----:B--2---:R-:W-:Y:S01]  /*4d10*/  IMAD.U32 R2, RZ, RZ, UR6 ;  /* 0x00000006ff027e24 */ /* 0x004fe2000f8e00ff */
[----:B----4-:R-:W-:-:S11]  /*4d20*/  MOV R3, UR8 ;  /* 0x0000000800037c02 */ /* 0x010fd60008000f00 */
[----:B------:R3:W-:Y:S04]  /*4d30*/  @P0 ATOMS.AND RZ, [UR7+0x14], R3 ;  /* 0x00001403ffff098c */ /* 0x0007e8000a800007 */
[----:B------:R3:W-:Y:S01]  /*4d40*/  @P0 ATOMS.AND RZ, [UR7+0x18], R2 ;  /* 0x00001802ffff098c */ /* 0x0007e2000a800007 */
[----:B------:R-:W-:Y:S05]  /*4d50*/  BRA `(.L_x_72) ;  /* 0x0000000000147947 */ /* 0x000fea0003800000 */
.L_x_71:
[----:B------:R-:W-:Y:S02]  /*4d60*/  MOV R2, 0x4d80 ;  /* 0x00004d8000027802 */ /* 0x000fe40000000f00 */
[----:B-----5:R-:W-:Y:S05]  /*4d70*/  CALL.REL.NOINC `($__internal_0_$__cuda_sm10x_tcgen05_guardrail_trap_col_being_dealloced_not_returned_by_alloc) ;  /* 0x000000f000307944 */ /* 0x020fea0003c00000 */
[----:B------:R-:W-:Y:S05]  /*4d80*/  BRA `(.L_x_72) ;  /* 0x0000000000087947 */ /* 0x000fea0003800000 */
.L_x_70:
[----:B------:R-:W-:Y:S02]  /*4d90*/  MOV R2, 0x4db0 ;  /* 0x00004db000027802 */ /* 0x000fe40000000f00 */
[----:B-----5:R-:W-:Y:S05]  /*4da0*/  CALL.REL.NOINC `($__internal_2_$__cuda_sm10x_tcgen05_guardrail_trap_unallocated_columns_being_dealloced) ;  /* 0x000000f0003c7944 */ /* 0x020fea0003c00000 */
.L_x_72:
[----:B------:R-:W-:Y:S01]  /*4db0*/  NOP ;  /* 0x0000000000007918 */ /* 0x000fe20000000000 */
[----:B---3--:R-:W-:Y:S05]  /*4dc0*/  EXIT ;  /* 0x000000000000794d */ /* 0x008fea0003800000 */
.L_x_54:
[----:B------:R-:W-:-:S09]  /*4dd0*/  UISETP.NE.OR UP0, UPT, UR21, 0x3, !UP3 ;  /* 0x000000031500788c */ /* 0x000fd2000df05670 */
[----:B------:R-:W-:Y:S05]  /*4de0*/  BRA.U UP0, `(.L_x_73) ;  /* 0x0000001900bc7547 */ /* 0x000fea000b800000 */
[----:B------:R-:W2:Y:S01]  /*4df0*/  S2UR UR10, SR_CgaCtaId ;  /* 0x00000000000a79c3 */ /* 0x000ea20000008800 */
[----:B------:R-:W3:Y:S01]  /*4e00*/  LDCU UR54, c[0x0][0x370] ;  /* 0x00006e00ff3677ac */ /* 0x000ee20008000800 */
[----:B------:R-:W-:Y:S01]  /*4e10*/  HFMA2 R14, -RZ, RZ, 0, 0 ;  /* 0x00000000ff0e7431 */ /* 0x000fe200000001ff */
[----:B------:R-:W-:Y:S01]  /*4e20*/  MOV R13, RZ ;  /* 0x000000ff000d7202 */ /* 0x000fe20000000f00 */
[----:B------:R-:W-:Y:S01]  /*4e30*/  HFMA2 R7, -RZ, RZ, 0, 0.0078125 ;  /* 0x00002000ff077431 */ /* 0x000fe200000001ff */
[----:B------:R-:W3:Y:S03]  /*4e40*/  LDCU.128 UR64, c[0x0][0xf10] ;  /* 0x0001e200ff4077ac */ /* 0x000ee60008000c00 */
[----:B------:R-:W4:Y:S01]  /*4e50*/  LDC.64 R16, c[0x0][0x348] ;  /* 0x0000d200ff107b82 */ /* 0x000f220000000a00 */
[----:B------:R-:W1:Y:S01]  /*4e60*/  LDCU UR53, c[0x0][0x374] ;  /* 0x00006e80ff3577ac */ /* 0x000e620008000800 */
[----:B------:R-:W2:Y:S06]  /*4e70*/  LDCU UR15, c[0x0][0xf0c] ;  /* 0x0001e180ff0f77ac */ /* 0x000eac0008000800 */
[----:B------:R-:W4:Y:S01]  /*4e80*/  LDC.64 R2, c[0x0][0xc88] ;  /* 0x00032200ff027b82 */ /* 0x000f220000000a00 */
[----:B------:R-:W4:Y:S01]  /*4e90*/  LDCU UR63, c[0x0][0xf20] ;  /* 0x0001e400ff3f77ac */ /* 0x000f220008000800 */
[----:B------:R-:W4:Y:S06]  /*4ea0*/  LDCU UR4, c[0x0][0xf30] ;  /* 0x0001e600ff0477ac */ /* 0x000f2c0008000800 */
[----:B------:R-:W4:Y:S01]  /*4eb0*/  LDC.64 R4, c[0x0][0xc90] ;  /* 0x00032400ff047b82 */ /* 0x000f220000000a00 */
[----:B------:R-:W-:Y:S01]  /*4ec0*/  UMOV UR21, 0x400 ;  /* 0x0000040000157882 */ /* 0x000fe20000000000 */
[----:B---3--:R-:W-:-:S02]  /*4ed0*/  UIMAD.WIDE.U32 UR6, UR54, UR64, URZ ;  /* 0x00000040360672a5 */ /* 0x008fc4000f8e00ff */
[----:B-1----:R-:W-:Y:S02]  /*4ee0*/  UIMAD.WIDE.U32 UR8, UR53, UR67, URZ ;  /* 0x00000043350872a5 */ /* 0x002fe4000f8e00ff */
[----:B--2---:R-:W-:Y:S02]  /*4ef0*/  ULEA UR21, UR10, UR21, 0x18 ;  /* 0x000000150a157291 */ /* 0x004fe4000f8ec0ff */
[----:B------:R-:W-:Y:S02]  /*4f00*/  UPLOP3.LUT UP1, UPT, UPT, UPT, UPT, 0x40, 0x4 ;  /* 0x000000000004789c */ /* 0x000fe40003f2e870 */
[----:B------:R-:W-:Y:S02]  /*4f10*/  UIADD3 UR57, UPT, UPT, UR21, 0x10, URZ ;  /* 0x0000001015397890 */ /* 0x000fe4000fffe0ff */
[----:B------:R-:W-:Y:S02]  /*4f20*/  UIADD3 UR49, UPT, UPT, UR21, 0x18, URZ ;  /* 0x0000001815317890 */ /* 0x000fe4000fffe0ff */
[----:B------:R-:W-:-:S02]  /*4f30*/  UIADD3 UR41, UPT, UPT, UR21, 0x20, URZ ;  /* 0x0000002015297890 */ /* 0x000fc4000fffe0ff */
[----:B------:R-:W-:Y:S01]  /*4f40*/  UIADD3 UR33, UPT, UPT, UR21, 0x28, URZ ;  /* 0x0000002815217890 */ /* 0x000fe2000fffe0ff */
[----:B------:R-:W-:Y:S01]  /*4f50*/  UMOV UR6, UR7 ;  /* 0x0000000700067c82 */ /* 0x000fe20008000000 */
[----:B------:R-:W-:Y:S01]  /*4f60*/  UMOV UR5, UR9 ;  /* 0x0000000900057c82 */ /* 0x000fe20008000000 */
[----:B------:R-:W-:Y:S02]  /*4f70*/  UISETP.GE.AND UP0, UPT, UR45, 0x1, UPT ;  /* 0x000000012d00788c */ /* 0x000fe4000bf06270 */
[----:B------:R-:W-:Y:S01]  /*4f80*/  UISETP.NE.AND UP4, UPT, UR45, 0x1, UPT ;  /* 0x000000012d00788c */ /* 0x000fe2000bf85270 */
[----:B------:R-:W1:Y:S01]  /*4f90*/  LDCU.64 UR22, c[0x0][0xf28] ;  /* 0x0001e500ff1677ac */ /* 0x000e620008000a00 */
[----:B------:R-:W-:Y:S02]  /*4fa0*/  UISETP.NE.AND UP6, UPT, UR15, 0x1, UPT ;  /* 0x000000010f00788c */ /* 0x000fe4000bfc5270 */
[----:B------:R-:W-:Y:S02]  /*4fb0*/  UISETP.NE.AND UP5, UPT, UR66, 0x1, UPT ;  /* 0x000000014200788c */ /* 0x000fe4000bfa5270 */
[----:B------:R-:W-:-:S02]  /*4fc0*/  USHF.R.U32.HI UR61, URZ, UR65, UR6 ;  /* 0x00000041ff3d7299 */ /* 0x000fc40008011606 */
[----:B------:R-:W-:Y:S02]  /*4fd0*/  UPRMT UR46, UR10, 0x654, UR57 ;  /* 0x000006540a2e7896 */ /* 0x000fe40008000039 */
[----:B------:R-:W-:Y:S02]  /*4fe0*/  UPRMT UR39, UR10, 0x654, UR49 ;  /* 0x000006540a277896 */ /* 0x000fe40008000031 */
[----:B------:R-:W-:Y:S02]  /*4ff0*/  UPRMT UR38, UR10, 0x654, UR41 ;  /* 0x000006540a267896 */ /* 0x000fe40008000029 */
[----:B------:R-:W-:Y:S02]  /*5000*/  UPRMT UR37, UR10, 0x654, UR33 ;  /* 0x000006540a257896 */ /* 0x000fe40008000021 */
[----:B----4-:R-:W-:Y:S02]  /*5010*/  USHF.R.U32.HI UR55, URZ, UR63, UR5 ;  /* 0x0000003fff377299 */ /* 0x010fe40008011605 */
[----:B------:R-:W-:Y:S01]  /*5020*/  UISETP.NE.AND UP3, UPT, UR4, 0x1, UPT ;  /* 0x000000010400788c */ /* 0x000fe2000bf65270 */
[----:B-1----:R-:W-:-:S10]  /*5030*/  UMOV UR29, URZ ;  /* 0x000000ff001d7c82 */ /* 0x002fd40008000000 */
.L_x_88:
[C---:B------:R-:W-:Y:S02]  /*5040*/  LEA R12, R14.reuse, UR21, 0x3 ;  /* 0x000000150e0c7c11 */ /* 0x040fe4000f8e18ff */
[----:B------:R-:W-:Y:S02]  /*5050*/  SHF.L.U32 R9, R13, 0x1f, RZ ;  /* 0x0000001f0d097819 */ /* 0x000fe400000006ff */
[----:B------:R-:W-:Y:S02]  /*5060*/  LEA R10, R14, UR21, 0x4 ;  /* 0x000000150e0a7c11 */ /* 0x000fe4000f8e20ff */
[----:B------:R-:W1:Y:S02]  /*5070*/  SYNCS.PHASECHK.TRANS64.TRYWAIT P0, [R12+URZ+0x60], R9 ;  /* 0x000060090c0075a7 */ /* 0x000e6400080011ff */
[----:B-12---:R-:W-:Y:S05]  /*5080*/  @!P0 BRA `(.L_x_74) ;  /* 0x000000e400688947 */ /* 0x006fea0003800000 */
.L_x_205:
[----:B-1----:R-:W1:Y:S01]  /*5090*/  LDS.128 R8, [R10+0xc0] ;  /* 0x0000c0000a087984 */ /* 0x002e620000000c00 */
[----:B------:R-:W-:Y:S01]  /*50a0*/  UISETP.GE.AND UP0, UPT, UR45, 0x1, UPT ;  /* 0x000000012d00788c */ /* 0x000fe2000bf06270 */
[----:B------:R-:W-:Y:S01]  /*50b0*/  @!PT LDS RZ, [RZ] ;  /* 0x00000000fffff984 */ /* 0x000fe20000000800 */
[----:B------:R-:W-:Y:S01]  /*50c0*/  @!PT LDS RZ, [RZ] ;  /* 0x00000000fffff984 */ /* 0x000fe20000000800 */
[----:B------:R-:W-:Y:S01]  /*50d0*/  @!PT LDS RZ, [RZ] ;  /* 0x00000000fffff984 */ /* 0x000fe20000000800 */
[----:B------:R-:W-:Y:S01]  /*50e0*/  @!PT LDS RZ, [RZ] ;  /* 0x00000000fffff984 */ /* 0x000fe20000000800 */
[----:B------:R2:W-:Y:S06]  /*50f0*/  MEMBAR.ALL.CTA ;  /* 0x0000000000007992 */ /* 0x0005ec0000008000 */
[----:B--2---:R-:W2:Y:S01]  /*5100*/  FENCE.VIEW.ASYNC.S ;  /* 0x00000000000073c6 */ /* 0x004ea20000000000 */
[----:B-1----:R-:W-:Y:S11]  /*5110*/  LOP3.LUT P0, RZ, R10, 0x1, RZ, 0xc0, !PT ;  /* 0x000000010aff7812 */ /* 0x002ff6000780c0ff */
[----:B------:R-:W-:Y:S02]  /*5120*/  @!UPT UIADD3 URZ, UPT, UPT, URZ, URZ, URZ ;  /* 0x000000fffffff290 */ /* 0x000fe4000fffe0ff */
[----:B--2---:R-:W-:Y:S01]  /*5130*/  VOTEU.ANY UP2, P0 ;  /* 0x0000000000ff7886 */ /* 0x004fe20000040100 */
[----:B------:R-:W-:Y:S11]  /*5140*/  PLOP3.LUT P0, PT, PT, PT, UP2, 0x80, 0x8 ;  /* 0x000000000008781c */ /* 0x000ff60003f0f028 */
[----:B------:R-:W-:Y:S02]  /*5150*/  @!UPT UIADD3 URZ, UPT, UPT, URZ, URZ, URZ ;  /* 0x000000fffffff290 */ /* 0x000fe4000fffe0ff */
[----:B------:R-:W-:Y:S02]  /*5160*/  @P0 SHF.R.U32.HI R0, RZ, 0x10, R9 ;  /* 0x00000010ff000819 */ /* 0x000fe40000011609 */
[----:B------:R-:W-:Y:S02]  /*5170*/  @P0 MOV R6, R8 ;  /* 0x0000000800060202 */ /* 0x000fe40000000f00 */
[----:B------:R-:W-:Y:S01]  /*5180*/  @P0 R2UR UR4, R0 ;  /* 0x00000000000402ca */ /* 0x000fe200000e0000 */
[----:B------:R-:W-:Y:S01]  /*5190*/  VIADD R0, R12, 0x70 ;  /* 0x000000700c007836 */ /* 0x000fe20000000000 */
[----:B------:R-:W-:Y:S02]  /*51a0*/  @P0 LOP3.LUT R8, R9, 0xffff, RZ, 0xc0, !PT ;  /* 0x0000ffff09080812 */ /* 0x000fe400078ec0ff */
[----:B------:R-:W-:Y:S02]  /*51b0*/  @P0 R2UR UR6, R6 ;  /* 0x00000000060602ca */ /* 0x000fe400000e0000 */
[----:B------:R-:W-:Y:S02]  /*51c0*/  PRMT R0, RZ, 0x654, R0 ;  /* 0x00000654ff007816 */ /* 0x000fe40000000000 */
[----:B------:R-:W-:Y:S02]  /*51d0*/  @P0 R2UR UR5, R8 ;  /* 0x00000000080502ca */ /* 0x000fe400000e0000 */
[----:B------:R1:W-:Y:S03]  /*51e0*/  SYNCS.ARRIVE.TRANS64.RED.A1T0 RZ, [R0+URZ], RZ ;  /* 0x000000ff00ff79a7 */ /* 0x0003e600081004ff */
[----:B------:R-:W-:Y:S04]  /*51f0*/  @UP2 UMOV UR47, UR4 ;  /* 0x00000004002f2c82 */ /* 0x000fe80008000000 */
[----:B------:R-:W-:Y:S04]  /*5200*/  @UP2 UMOV UR14, UR6 ;  /* 0x00000006000e2c82 */ /* 0x000fe80008000000 */
[----:B------:R-:W-:Y:S01]  /*5210*/  @UP2 UMOV UR13, UR5 ;  /* 0x00000005000d2c82 */ /* 0x000fe20008000000 */
[----:B------:R-:W-:Y:S05]  /*5220*/  BRA.U !UP0, `(.L_x_75) ;  /* 0x0000000108a47547 */ /* 0x000fea000b800000 */
[----:B------:R-:W-:Y:S02]  /*5230*/  UIMAD.WIDE.U32 UR16, UR13, UR67, URZ ;  /* 0x000000430d1072a5 */ /* 0x000fe4000f8e00ff */
[----:B------:R-:W-:Y:S02]  /*5240*/  UIMAD.WIDE.U32 UR18, UR14, UR64, URZ ;  /* 0x000000400e1272a5 */ /* 0x000fe4000f8e00ff */
[----:B------:R-:W-:Y:S02]  /*5250*/  USEL UR4, UR53, UR55, !UP5 ;  /* 0x0000003735047287 */ /* 0x000fe4000e800000 */
[----:B------:R-:W-:Y:S02]  /*5260*/  USEL UR7, UR54, UR61, !UP6 ;  /* 0x0000003d36077287 */ /* 0x000fe4000f000000 */
[----:B------:R-:W-:Y:S02]  /*5270*/  UIMAD.WIDE.U32 UR8, UR4, UR22, URZ ;  /* 0x00000016040872a5 */ /* 0x000fe4000f8e00ff */
[----:B------:R-:W-:Y:S01]  /*5280*/  UIMAD.WIDE.U32 UR10, UR7, UR22, URZ ;  /* 0x00000016070a72a5 */ /* 0x000fe2000f8e00ff */
[----:B------:R-:W-:Y:S02]  /*5290*/  UMOV UR5, UR17 ;  /* 0x0000001100057c82 */ /* 0x000fe40008000000 */
[----:B------:R-:W-:Y:S03]  /*52a0*/  USHF.R.U32.HI UR6, URZ, UR63, UR5 ;  /* 0x0000003fff067299 */ /* 0x000fe60008011605 */
[----:B------:R-:W-:Y:S01]  /*52b0*/  UMOV UR5, UR19 ;  /* 0x0000001300057c82 */ /* 0x000fe20008000000 */
[----:B------:R-:W-:Y:S02]  /*52c0*/  USEL UR6, UR13, UR6, !UP5 ;  /* 0x000000060d067287 */ /* 0x000fe4000e800000 */
[----:B------:R-:W-:Y:S03]  /*52d0*/  USHF.R.U32.HI UR12, URZ, UR65, UR5 ;  /* 0x00000041ff0c7299 */ /* 0x000fe60008011605 */
[----:B------:R-:W-:Y:S02]  /*52e0*/  UMOV UR5, UR9 ;  /* 0x0000000900057c82 */ /* 0x000fe40008000000 */
[----:B------:R-:W-:Y:S03]  /*52f0*/  @UP4 USHF.R.U32.HI UR4, URZ, UR23, UR5 ;  /* 0x00000017ff044299 */ /* 0x000fe60008011605 */
[----:B------:R-:W-:Y:S01]  /*5300*/  UMOV UR5, UR11 ;  /* 0x0000000b00057c82 */ /* 0x000fe20008000000 */
[----:B------:R-:W-:Y:S02]  /*5310*/  UIMAD UR4, UR45, UR4, URZ ;  /* 0x000000042d0472a4 */ /* 0x000fe4000f8e02ff */
[----:B------:R-:W-:Y:S02]  /*5320*/  @UP4 USHF.R.U32.HI UR7, URZ, UR23, UR5 ;  /* 0x00000017ff074299 */ /* 0x000fe40008011605 */
[----:B------:R-:W-:Y:S02]  /*5330*/  UIMAD.WIDE.U32 UR10, UR6, UR22, URZ ;  /* 0x00000016060a72a5 */ /* 0x000fe4000f8e00ff */
[----:B------:R-:W-:Y:S02]  /*5340*/  USEL UR5, UR14, UR12, !UP6 ;  /* 0x0000000c0e057287 */ /* 0x000fe4000f000000 */
[----:B------:R-:W-:Y:S02]  /*5350*/  UIMAD UR8, UR45, UR7, URZ ;  /* 0x000000072d0872a4 */ /* 0x000fe4000f8e02ff */
[----:B------:R-:W-:Y:S03]  /*5360*/  UISETP.GE.AND UP0, UPT, UR6, UR4, UPT ;  /* 0x000000040600728c */ /* 0x000fe6000bf06270 */
[----:B------:R-:W-:Y:S01]  /*5370*/  UMOV UR4, UR11 ;  /* 0x0000000b00047c82 */ /* 0x000fe20008000000 */
[----:B------:R-:W-:Y:S02]  /*5380*/  UISETP.GE.OR UP0, UPT, UR5, UR8, UP0 ;  /* 0x000000080500728c */ /* 0x000fe40008706670 */
[----:B------:R-:W-:Y:S02]  /*5390*/  USHF.R.U32.HI UR4, URZ, UR23, UR4 ;  /* 0x00000017ff047299 */ /* 0x000fe40008011604 */
[----:B------:R-:W-:Y:S02]  /*53a0*/  UIMAD.WIDE.U32 UR8, UR5, UR22, URZ ;  /* 0x00000016050872a5 */ /* 0x000fe4000f8e00ff */
[----:B------:R-:W-:Y:S04]  /*53b0*/  USEL UR10, UR6, UR4, !UP4 ;  /* 0x00000004060a7287 */ /* 0x000fe8000e000000 */
[----:B------:R-:W-:Y:S01]  /*53c0*/  UIADD3 UR11, UPT, UPT, -UR10, URZ, URZ ;  /* 0x000000ff0a0b7290 */ /* 0x000fe2000fffe1ff */
[----:B------:R-:W-:Y:S02]  /*53d0*/  @!UP0 UMOV UR4, UR9 ;  /* 0x0000000900048c82 */ /* 0x000fe40008000000 */
[----:B------:R-:W-:Y:S02]  /*53e0*/  @!UP0 USHF.R.U32.HI UR4, URZ, UR23, UR4 ;  /* 0x00000017ff048299 */ /* 0x000fe40008011604 */
[----:B------:R-:W-:Y:S02]  /*53f0*/  UIMAD UR8, UR45, UR11, UR6 ;  /* 0x0000000b2d0872a4 */ /* 0x000fe4000f8e0206 */
[----:B------:R-:W-:Y:S04]  /*5400*/  @!UP0 USEL UR4, UR5, UR4, !UP4 ;  /* 0x0000000405048287 */ /* 0x000fe8000e000000 */
[----:B------:R-:W-:Y:S02]  /*5410*/  @!UP0 UIMAD UR7, UR7, UR8, UR4 ;  /* 0x00000008070782a4 */ /* 0x000fe4000f8e0204 */
[----:B------:R-:W-:Y:S02]  /*5420*/  @!UP0 UIADD3 UR9, UPT, UPT, UR10, -UR4, URZ ;  /* 0x800000040a098290 */ /* 0x000fe4000fffe0ff */
[----:B------:R-:W-:Y:S02]  /*5430*/  UIADD3 UR8, UPT, UPT, -UR6, URZ, URZ ;  /* 0x000000ff06087290 */ /* 0x000fe4000fffe1ff */
[----:B------:R-:W-:Y:S02]  /*5440*/  UIADD3 UR4, UPT, UPT, -UR5, URZ, URZ ;  /* 0x000000ff05047290 */ /* 0x000fe4000fffe1ff */
[----:B------:R-:W-:Y:S03]  /*5450*/  @!UP0 UIMAD UR6, UR9, UR45, UR5 ;  /* 0x0000002d090682a4 */ /* 0x000fe6000f8e0205 */
[----:B------:R-:W-:Y:S01]  /*5460*/  @!UP0 UMOV UR5, UR7 ;  /* 0x0000000700058c82 */ /* 0x000fe20008000000 */
[----:B------:R-:W-:Y:S02]  /*5470*/  UIMAD UR7, UR15, UR4, UR14 ;  /* 0x000000040f0772a4 */ /* 0x000fe4000f8e020e */
[----:B------:R-:W-:Y:S02]  /*5480*/  UIMAD UR4, UR66, UR8, UR13 ;  /* 0x00000008420472a4 */ /* 0x000fe4000f8e020d */
[----:B------:R-:W-:Y:S02]  /*5490*/  UIMAD UR14, UR5, UR15, UR7 ;  /* 0x0000000f050e72a4 */ /* 0x000fe4000f8e0207 */
[----:B------:R-:W-:Y:S11]  /*54a0*/  UIMAD UR13, UR6, UR66, UR4 ;  /* 0x00000042060d72a4 */ /* 0x000ff6000f8e0204 */
[----:B------:R-:W-:Y:S01]  /*54b0*/  @!UPT UIADD3 URZ, UPT, UPT, URZ, URZ, URZ ;  /* 0x000000fffffff290 */ /* 0x000fe2000fffe0ff */
.L_x_75:
[----:B------:R-:W2:Y:S01]  /*54c0*/  @!UP3 LDCU.128 UR8, c[0x0][0xf10] ;  /* 0x0001e200ff08b7ac */ /* 0x000ea20008000c00 */
[----:B------:R-:W-:Y:S01]  /*54d0*/  IMAD.MOV.U32 R10, RZ, RZ, 0x1 ;  /* 0x00000001ff0a7424 */ /* 0x000fe200078e00ff */
[C---:B------:R-:W-:Y:S02]  /*54e0*/  ISETP.NE.U32.AND P1, PT, R4.reuse, RZ, PT ;  /* 0x000000ff0400720c */ /* 0x040fe40003f25070 */
[----:B------:R-:W-:Y:S02]  /*54f0*/  ISETP.NE.U32.AND P0, PT, R4, RZ, PT ;  /* 0x000000ff0400720c */ /* 0x000fe40003f05070 */
[C---:B------:R-:W-:Y:S01]  /*5500*/  ISETP.NE.AND.EX P1, PT, R5.reuse, RZ, PT, P1 ;  /* 0x000000ff0500720c */ /* 0x040fe20003f25310 */
[----:B------:R-:W3:Y:S01]  /*5510*/  @!UP3 LDCU UR5, c[0x0][0xf0c] ;  /* 0x0001e180ff05b7ac */ /* 0x000ee20008000800 */
[----:B------:R-:W-:Y:S02]  /*5520*/  ISETP.NE.AND.EX P0, PT, R5, RZ, PT, P0 ;  /* 0x000000ff0500720c */ /* 0x000fe40003f05300 */
[----:B------:R-:W-:Y:S01]  /*5530*/  SHF.L.U32 R10, R10, 0x1f, RZ ;  /* 0x0000001f0a0a7819 */ /* 0x000fe200000006ff */
[----:B------:R-:W4:Y:S01]  /*5540*/  @!UP3 LDCU UR4, c[0x0][0xf20] ;  /* 0x0001e400ff04b7ac */ /* 0x000f220008000800 */
[----:B------:R-:W-:Y:S02]  /*5550*/  USHF.L.U32 UR17, UR20, 0x8, URZ ;  /* 0x0000000814117899 */ /* 0x000fe400080006ff */
[----:B--2---:R-:W-:Y:S02]  /*5560*/  UIMAD.WIDE.U32 UR6, UR14, UR8, URZ ;  /* 0x000000080e0672a5 */ /* 0x004fe4000f8e00ff */
[----:B------:R-:W-:Y:S02]  /*5570*/  USHF.L.U32 UR59, UR36, 0x7, URZ ;  /* 0x00000007243b7899 */ /* 0x000fe400080006ff */
[----:B------:R-:W-:Y:S02]  /*5580*/  @!UP3 USHF.R.U32.HI UR7, URZ, UR9, UR7 ;  /* 0x00000009ff07b299 */ /* 0x000fe40008011607 */
[----:B------:R-:W-:Y:S02]  /*5590*/  UIMAD.WIDE.U32 UR8, UR13, UR11, URZ ;  /* 0x0000000b0d0872a5 */ /* 0x000fe4000f8e00ff */
[----:B---3--:R-:W-:Y:S04]  /*55a0*/  @!UP3 UISETP.NE.AND UP0, UPT, UR5, 0x1, UPT ;  /* 0x000000010500b88c */ /* 0x008fe8000bf05270 */
[----:B------:R-:W-:Y:S02]  /*55b0*/  @!UP3 USEL UR7, UR14, UR7, !UP0 ;  /* 0x000000070e07b287 */ /* 0x000fe4000c000000 */
[----:B------:R-:W-:Y:S01]  /*55c0*/  @!UP3 UISETP.NE.AND UP0, UPT, UR10, 0x1, UPT ;  /* 0x000000010a00b88c */ /* 0x000fe2000bf05270 */
[----:B------:R-:W-:Y:S02]  /*55d0*/  @!UP3 UMOV UR6, UR9 ;  /* 0x000000090006bc82 */ /* 0x000fe40008000000 */
[----:B----4-:R-:W-:Y:S04]  /*55e0*/  @!UP3 USHF.R.U32.HI UR6, URZ, UR4, UR6 ;  /* 0x00000004ff06b299 */ /* 0x010fe80008011606 */
[----:B------:R-:W-:Y:S04]  /*55f0*/  @!UP3 USEL UR6, UR13, UR6, !UP0 ;  /* 0x000000060d06b287 */ /* 0x000fe8000c000000 */
[----:B------:R-:W-:Y:S02]  /*5600*/  @!UP3 UIADD3 UR4, UPT, UPT, -UR7, UR6, URZ ;  /* 0x000000060704b290 */ /* 0x000fe4000fffe1ff */
[----:B------:R-:W-:Y:S02]  /*5610*/  @!UP3 UIADD3 UR6, UPT, UPT, UR7, -UR6, URZ ;  /* 0x800000060706b290 */ /* 0x000fe4000fffe0ff */
[----:B------:R-:W-:Y:S02]  /*5620*/  @!UP3 UIMAD UR14, UR4, UR5, UR14 ;  /* 0x00000005040eb2a4 */ /* 0x000fe4000f8e020e */
[----:B------:R-:W-:Y:S01]  /*5630*/  @!UP3 UIMAD UR13, UR6, UR10, UR13 ;  /* 0x0000000a060db2a4 */ /* 0x000fe2000f8e020d */
[----:B------:R-:W-:Y:S11]  /*5640*/  BRA.U UP1, `(.L_x_76) ;  /* 0x0000000101107547 */ /* 0x000ff6000b800000 */
[----:B-1----:R-:W-:Y:S04]  /*5650*/  MOV R0, UR62 ;  /* 0x0000003e00007c02 */ /* 0x002fe80008000f00 */
[----:B------:R-:W-:Y:S04]  /*5660*/  SHF.L.U32 R9, R0, 0x1f, RZ ;  /* 0x0000001f00097819 */ /* 0x000fe800000006ff */
[----:B------:R-:W1:Y:S02]  /*5670*/  SYNCS.PHASECHK.TRANS64.TRYWAIT P2, [UR21+0x58], R9 ;  /* 0x00005809ff0075a7 */ /* 0x000e640008041115 */
[----:B-1----:R-:W-:Y:S05]  /*5680*/  @!P2 BRA `(.L_x_77) ;  /* 0x000000dc00fca947 */ /* 0x002fea0003800000 */
.L_x_76:
[----:B------:R-:W-:Y:S05]  /*5690*/  @!P1 BRA `(.L_x_78) ;  /* 0x0000000000309947 */ /* 0x000fea0003800000 */
[----:B------:R-:W-:Y:S01]  /*56a0*/  ISETP.NE.U32.AND P1, PT, R2, RZ, PT ;  /* 0x000000ff0200720c */ /* 0x000fe20003f25070 */
[----:B------:R-:W2:Y:S01]  /*56b0*/  LDCU.64 UR4, c[0x0][0x358] ;  /* 0x00006b00ff0477ac */ /* 0x000ea20008000a00 */
[----:B------:R-:W-:Y:S02]  /*56c0*/  IMAD.MOV.U32 R176, RZ, RZ, 0x1 ;  /* 0x00000001ffb07424 */ /* 0x000fe400078e00ff */
[----:B------:R-:W-:Y:S11]  /*56d0*/  ISETP.NE.AND.EX P1, PT, R3, RZ, PT, P1 ;  /* 0x000000ff0300720c */ /* 0x000ff60003f25310 */
[----:B------:R-:W-:Y:S02]  /*56e0*/  @!UPT UIADD3 URZ, UPT, UPT, URZ, URZ, URZ ;  /* 0x000000fffffff290 */ /* 0x000fe4000fffe0ff */
[----:B-1----:R-:W1:Y:S01]  /*56f0*/  @P1 LDC.64 R8, c[0x0][0xc88] ;  /* 0x00032200ff081b82 */ /* 0x002e620000000a00 */
[----:B------:R-:W-:Y:S04]  /*5700*/  @P1 IMAD R0, R4, UR60, RZ ;  /* 0x0000003c04001c24 */ /* 0x000fe8000f8e02ff */
[----:B-1----:R-:W-:Y:S04]  /*5710*/  @P1 IMAD.WIDE R8, R0, 0x4, R8 ;  /* 0x0000000400081825 */ /* 0x002fe800078e0208 */
[----:B------:R-:W-:Y:S01]  /*5720*/  HFMA2 R0, -RZ, RZ, 0, 5.9604644775390625e-08 ;  /* 0x00000001ff007431 */ /* 0x000fe200000001ff */
[----:B--2--5:R2:W5:Y:S04]  /*5730*/  @P1 LDG.E R133, desc[UR4][R8.64] ;  /* 0x0000000408851981 */ /* 0x024568000c1e1900 */
[----:B------:R-:W-:Y:S01]  /*5740*/  @!P1 PRMT R176, R0, 0x7610, R176 ;  /* 0x0000761000b09816 */ /* 0x000fe200000000b0 */
[----:B--2---:R-:W3:Y:S06]  /*5750*/  @!P1 LDC R133, c[0x0][0xc80] ;  /* 0x00032000ff859b82 */ /* 0x004eec0000000800 */
.L_x_78:
[----:B---3-5:R-:W-:Y:S01]  /*5760*/  @!P0 FSETP.EQ.AND P1, PT, R133, RZ, PT ;  /* 0x000000ff8500820b */ /* 0x028fe20003f22000 */
[----:B------:R-:W-:Y:S01]  /*5770*/  @!UPT UIADD3 URZ, UPT, UPT, URZ, URZ, URZ ;  /* 0x000000fffffff290 */ /* 0x000fe2000fffe0ff */
[----:B------:R-:W-:Y:S11]  /*5780*/  @!P0 BRA `(.L_x_79) ;  /* 0x0000000000188947 */ /* 0x000ff60003800000 */
[----:B------:R-:W-:Y:S02]  /*5790*/  LOP3.LUT P0, RZ, R176, 0xff, RZ, 0xc0, !PT ;  /* 0x000000ffb0ff7812 */ /* 0x000fe4000780c0ff */
[----:B------:R-:W-:Y:S04]  /*57a0*/  ISETP.NE.U32.AND P1, PT, R2, RZ, PT ;  /* 0x000000ff0200720c */ /* 0x000fe80003f25070 */
[----:B------:R-:W-:Y:S04]  /*57b0*/  ISETP.NE.AND.EX P1, PT, R3, RZ, PT, P1 ;  /* 0x000000ff0300720c */ /* 0x000fe80003f25310 */
[----:B------:R-:W-:Y:S03]  /*57c0*/  PLOP3.LUT P1, PT, P1, PT, PT, 0x8, 0x80 ;  /* 0x000000000080781c */ /* 0x000fe60000f2e170 */
[----:B------:R-:W-:Y:S11]  /*57d0*/  @P0 FSETP.EQ.AND P1, PT, R133, RZ, PT ;  /* 0x000000ff8500020b */ /* 0x000ff60003f22000 */
[----:B------:R-:W-:Y:S02]  /*57e0*/  @!UPT UIADD3 URZ, UPT, UPT, URZ, URZ, URZ ;  /* 0x000000fffffff290 */ /* 0x000fe4000fffe0ff */
.L_x_79:
[----:B------:R-:W2:Y:S01]  /*57f0*/  SYNCS.PHASECHK.TRANS64.TRYWAIT P2, [UR21+0x30], R10 ;  /* 0x0000300aff0075a7 */ /* 0x000ea20008041115 */
[----:B------:R-:W-:Y:S01]  /*5800*/  ELECT P0, URZ, PT ;  /* 0x0000000000ff782f */ /* 0x000fe20003800000 */
[----:B------:R-:W-:Y:S02]  /*5810*/  ULOP3.LUT UP0, UR19, UR29, 0x1, URZ, 0xc0, !UPT ;  /* 0x000000011d137892 */ /* 0x000fe4000f80c0ff */
[----:B------:R-:W-:Y:S01]  /*5820*/  UIADD3 UR18, UPT, UPT, UR17, 0x60, URZ ;  /* 0x0000006011127890 */ /* 0x000fe2000fffe0ff */
[----:B------:R-:W-:Y:S06]  /*5830*/  PLOP3.LUT P1, PT, P1, P0, PT, 0xf2, 0x2f ;  /* 0x00000000002f781c */ /* 0x000fec0000f21e72 */
[----:B------:R-:W-:Y:S02]  /*5840*/  UMOV UR58, UR18 ;  /* 0x00000012003a7c82 */ /* 0x000fe40008000000 */
[----:B------:R-:W-:Y:S05]  /*5850*/  @UP0 UIADD3 UR58, UPT, UPT, UR17, URZ, URZ ;  /* 0x000000ff113a0290 */ /* 0x000fea000fffe0ff */
[----:B------:R-:W-:Y:S05]  /*5860*/  @!P1 IADD3 R6, P0, PT, R16, 0x980, RZ ;  /* 0x0000098010069810 */ /* 0x000fea0007f1e0ff */
[----:B-1----:R-:W-:Y:S01]  /*5870*/  @!P1 IMAD.X R0, RZ, RZ, R17, P0 ;  /* 0x000000ffff009224 */ /* 0x002fe200000e0611 */
[----:B--2---:R-:W-:Y:S07]  /*5880*/  @!P2 BRA `(.L_x_80) ;  /* 0x000000dc0094a947 */ /* 0x004fee0003800000 */
.L_x_208:
[----:B------:R-:W-:Y:S01]  /*5890*/  @!P1 R2UR UR5, R6 ;  /* 0x00000000060592ca */ /* 0x000fe200000e0000 */
[----:B------:R-:W-:Y:S01]  /*58a0*/  VOTEU.ALL UP0, P1 ;  /* 0x0000000000ff7886 */ /* 0x000fe20000800000 */
[----:B------:R-:W-:Y:S01]  /*58b0*/  @!P1 R2UR UR4, R0 ;  /* 0x00000000000492ca */ /* 0x000fe200000e0000 */
[----:B------:R-:W-:Y:S01]  /*58c0*/  UMOV UR6, 0x0 ;  /* 0x0000000000067882 */ /* 0x000fe20000000000 */
[----:B------:R-:W-:Y:S01]  /*58d0*/  UMOV UR7, 0x10000000 ;  /* 0x1000000000077882 */ /* 0x000fe20000000000 */
[----:B------:R-:W-:Y:S01]  /*58e0*/  @!P1 IMAD.MOV.U32 R0, RZ, RZ, 0x2000 ;  /* 0x00002000ff009424 */ /* 0x000fe200078e00ff */
[----:B------:R-:W-:Y:S01]  /*58f0*/  @!UP0 UIADD3 UR56, UPT, UPT, UR21, 0x200, URZ ;  /* 0x0000020015388890 */ /* 0x000fe2000fffe0ff */
[----:B------:R-:W-:Y:S01]  /*5900*/  @!P1 IADD3 R6, P0, PT, R16, 0x980, RZ ;  /* 0x0000098010069810 */ /* 0x000fe20007f1e0ff */
[----:B------:R-:W-:Y:S02]  /*5910*/  @!UP0 UIADD3 UR10, UPT, UPT, UR58, 0x80, URZ ;  /* 0x000000803a0a8890 */ /* 0x000fe4000fffe0ff */
[----:B------:R-:W-:Y:S01]  /*5920*/  @!UP0 UIADD3 UR8, UPT, UPT, UR21, 0x1200, URZ ;  /* 0x0000120015088890 */ /* 0x000fe2000fffe0ff */
[----:B------:R-:W-:Y:S02]  /*5930*/  VOTEU.ALL UP0, P1 ;  /* 0x0000000000ff7886 */ /* 0x000fe40000800000 */
[----:B------:R-:W-:Y:S01]  /*5940*/  IMAD.U32 R8, RZ, RZ, UR5 ;  /* 0x00000005ff087e24 */ /* 0x000fe2000f8e00ff */
[----:B------:R-:W-:Y:S01]  /*5950*/  UMOV UR9, UR57 ;  /* 0x0000003900097c82 */ /* 0x000fe20008000000 */
[----:B-1----:R-:W-:Y:S01]  /*5960*/  IMAD.U32 R9, RZ, RZ, UR4 ;  /* 0x00000004ff097e24 */ /* 0x002fe2000f8e00ff */
[----:B------:R-:W-:Y:S01]  /*5970*/  UMOV UR11, UR59 ;  /* 0x0000003b000b7c82 */ /* 0x000fe20008000000 */
[----:B------:R-:W-:Y:S01]  /*5980*/  UMOV UR12, UR60 ;  /* 0x0000003c000c7c82 */ /* 0x000fe20008000000 */
[----:B------:R-:W-:Y:S02]  /*5990*/  @!P1 R2UR UR4, R8 ;  /* 0x00000000080492ca */ /* 0x000fe400000e0000 */
[----:B------:R-:W-:Y:S11]  /*59a0*/  @!P1 R2UR UR5, R9 ;  /* 0x00000000090592ca */ /* 0x000ff600000e0000 */
[----:B------:R-:W-:Y:S02]  /*59b0*/  @!UPT UIADD3 URZ, UPT, UPT, URZ, URZ, URZ ;  /* 0x000000fffffff290 */ /* 0x000fe4000fffe0ff */
[----:B------:R1:W-:Y:S01]  /*59c0*/  @!UP0 UTMALDG.3D [UR56], [UR4], desc[UR6] ;  /* 0x00000638040085b4 */ /* 0x0003e20008011000 */
[----:B------:R-:W-:Y:S05]  /*59d0*/  VOTEU.ALL UP0, P1 ;  /* 0x0000000000ff7886 */ /* 0x000fea0000800000 */
[----:B------:R1:W-:Y:S01]  /*59e0*/  @!UP0 UTMALDG.3D [UR8], [UR4], desc[UR6] ;  /* 0x00000608040085b4 */ /* 0x0003e20008011000 */
[----:B------:R2:W-:Y:S01]  /*59f0*/  @!P1 SYNCS.ARRIVE.TRANS64.RED.A0TR RZ, [UR21+0x10], R0 ;  /* 0x00001000ffff99a7 */ /* 0x0005e20008300415 */
[----:B------:R-:W-:Y:S01]  /*5a00*/  SYNCS.ARRIVE.TRANS64.RED.A1T0 RZ, [UR46], RZ ;  /* 0x000000ffffff79a7 */ /* 0x000fe2000810042e */
[----:B--2---:R-:W-:Y:S01]  /*5a10*/  @!P1 IMAD.X R0, RZ, RZ, R17, P0 ;  /* 0x000000ffff009224 */ /* 0x004fe200000e0611 */
[----:B------:R-:W2:Y:S02]  /*5a20*/  SYNCS.PHASECHK.TRANS64.TRYWAIT P2, [UR21+0x38], R10 ;  /* 0x0000380aff0075a7 */ /* 0x000ea40008041115 */
[----:B-12---:R-:W-:Y:S05]  /*5a30*/  @!P2 BRA `(.L_x_81) ;  /* 0x000000dc0040a947 */ /* 0x006fea0003800000 */
.L_x_210:
[----:B------:R-:W-:Y:S01]  /*5a40*/  @!P1 R2UR UR5, R6 ;  /* 0x00000000060592ca */ /* 0x000fe200000e0000 */
[----:B------:R-:W-:Y:S01]  /*5a50*/  VOTEU.ALL UP0, P1 ;  /* 0x0000000000ff7886 */ /* 0x000fe20000800000 */
[----:B------:R-:W-:Y:S01]  /*5a60*/  @!P1 R2UR UR4, R0 ;  /* 0x00000000000492ca */ /* 0x000fe200000e0000 */
[----:B------:R-:W-:Y:S01]  /*5a70*/  UMOV UR6, 0x0 ;  /* 0x0000000000067882 */ /* 0x000fe20000000000 */
[----:B------:R-:W-:Y:S01]  /*5a80*/  UMOV UR7, 0x10000000 ;  /* 0x1000000000077882 */ /* 0x000fe20000000000 */
[----:B------:R-:W-:Y:S01]  /*5a90*/  UMOV UR50, UR58 ;  /* 0x0000003a00327c82 */ /* 0x000fe20008000000 */
[----:B------:R-:W-:Y:S01]  /*5aa0*/  @!UP0 UIADD3 UR51, UPT, UPT, UR59, 0x40, URZ ;  /* 0x000000403b338890 */ /* 0x000fe2000fffe0ff */
[----:B------:R-:W-:Y:S01]  /*5ab0*/  @!P1 IMAD.MOV.U32 R0, RZ, RZ, 0x2000 ;  /* 0x00002000ff009424 */ /* 0x000fe200078e00ff */
[----:B------:R-:W-:Y:S01]  /*5ac0*/  @!UP0 UIADD3 UR48, UPT, UPT, UR21, 0x2200, URZ ;  /* 0x0000220015308890 */ /* 0x000fe2000fffe0ff */
[----:B------:R-:W-:Y:S01]  /*5ad0*/  @!P1 IADD3 R6, P0, PT, R16, 0x980, RZ ;  /* 0x0000098010069810 */ /* 0x000fe20007f1e0ff */
[----:B------:R-:W-:Y:S02]  /*5ae0*/  @!UP0 UIADD3 UR10, UPT, UPT, UR58, 0x80, URZ ;  /* 0x000000803a0a8890 */ /* 0x000fe4000fffe0ff */
[----:B------:R-:W-:Y:S01]  /*5af0*/  @!UP0 UIADD3 UR8, UPT, UPT, UR21, 0x3200, URZ ;  /* 0x0000320015088890 */ /* 0x000fe2000fffe0ff */
[----:B------:R-:W-:Y:S01]  /*5b00*/  IMAD.U32 R8, RZ, RZ, UR5 ;  /* 0x00000005ff087e24 */ /* 0x000fe2000f8e00ff */
[----:B------:R-:W-:Y:S01]  /*5b10*/  VOTEU.ALL UP0, P1 ;  /* 0x0000000000ff7886 */ /* 0x000fe20000800000 */
[----:B-1----:R-:W-:Y:S01]  /*5b20*/  IMAD.U32 R9, RZ, RZ, UR4 ;  /* 0x00000004ff097e24 */ /* 0x002fe2000f8e00ff */
[----:B------:R-:W-:Y:S01]  /*5b30*/  UMOV UR52, UR60 ;  /* 0x0000003c00347c82 */ /* 0x000fe20008000000 */
[----:B------:R-:W-:Y:S01]  /*5b40*/  UMOV UR9, UR49 ;  /* 0x0000003100097c82 */ /* 0x000fe20008000000 */
[----:B------:R-:W-:Y:S01]  /*5b50*/  @!P1 R2UR UR4, R8 ;  /* 0x00000000080492ca */ /* 0x000fe200000e0000 */
[----:B------:R-:W-:Y:S01]  /*5b60*/  UMOV UR12, UR60 ;  /* 0x0000003c000c7c82 */ /* 0x000fe20008000000 */
[----:B------:R-:W-:Y:S01]  /*5b70*/  @!P1 R2UR UR5, R9 ;  /* 0x00000000090592ca */ /* 0x000fe200000e0000 */
[----:B------:R-:W-:Y:S11]  /*5b80*/  UMOV UR11, UR51 ;  /* 0x00000033000b7c82 */ /* 0x000ff60008000000 */
[----:B------:R-:W-:Y:S01]  /*5b90*/  @!UPT UIADD3 URZ, UPT, UPT, URZ, URZ, URZ ;  /* 0x000000fffffff290 */ /* 0x000fe2000fffe0ff */
        /* <DEDUP_REMOVED lines=8> */
.L_x_212:
[----:B------:R-:W-:Y:S01]  /*5c20*/  @!P1 R2UR UR4, R0 ;  /* 0x00000000000492ca */ /* 0x000fe200000e0000 */
[----:B------:R-:W-:Y:S01]  /*5c30*/  USHF.L.U32 UR16, UR19, 0x5, URZ ;  /* 0x0000000513107899 */ /* 0x000fe200080006ff */
[----:B------:R-:W-:Y:S01]  /*5c40*/  @!P1 R2UR UR5, R6 ;  /* 0x00000000060592ca */ /* 0x000fe200000e0000 */
[----:B------:R-:W-:Y:S01]  /*5c50*/  VOTEU.ALL UP0, P1 ;  /* 0x0000000000ff7886 */ /* 0x000fe20000800000 */
[----:B------:R-:W-:Y:S01]  /*5c60*/  UMOV UR24, 0x0 ;  /* 0x0000000000187882 */ /* 0x000fe20000000000 */
[----:B------:R-:W-:Y:S01]  /*5c70*/  UMOV UR25, 0x10000000 ;  /* 0x1000000000197882 */ /* 0x000fe20000000000 */
[----:B------:R-:W-:Y:S01]  /*5c80*/  UMOV UR43, UR59 ;  /* 0x0000003b002b7c82 */ /* 0x000fe20008000000 */
[----:B------:R-:W-:Y:S01]  /*5c90*/  UMOV UR44, UR60 ;  /* 0x0000003c002c7c82 */ /* 0x000fe20008000000 */
[----:B------:R-:W-:Y:S01]  /*5ca0*/  @!UP0 UIADD3 UR40, UPT, UPT, UR21, 0x4200, URZ ;  /* 0x0000420015288890 */ /* 0x000fe2000fffe0ff */
[----:B------:R-:W-:Y:S01]  /*5cb0*/  @!P1 IMAD.MOV.U32 R0, RZ, RZ, 0x2000 ;  /* 0x00002000ff009424 */ /* 0x000fe200078e00ff */
[----:B------:R-:W-:Y:S01]  /*5cc0*/  @!UP0 UIADD3 UR8, UPT, UPT, UR21, 0x5200, URZ ;  /* 0x0000520015088890 */ /* 0x000fe2000fffe0ff */
[----:B------:R-:W-:Y:S01]  /*5cd0*/  @!P1 IADD3 R6, P0, PT, R16, 0x980, RZ ;  /* 0x0000098010069810 */ /* 0x000fe20007f1e0ff */
[----:B------:R-:W-:Y:S01]  /*5ce0*/  UMOV UR9, UR41 ;  /* 0x0000002900097c82 */ /* 0x000fe20008000000 */
[----:B-1----:R-:W-:Y:S01]  /*5cf0*/  IMAD.U32 R9, RZ, RZ, UR4 ;  /* 0x00000004ff097e24 */ /* 0x002fe2000f8e00ff */
[----:B------:R-:W-:Y:S01]  /*5d00*/  UIADD3 UR4, UPT, UPT, UR17, -UR16, URZ ;  /* 0x8000001011047290 */ /* 0x000fe2000fffe0ff */
[----:B------:R-:W-:Y:S01]  /*5d10*/  IMAD.U32 R8, RZ, RZ, UR5 ;  /* 0x00000005ff087e24 */ /* 0x000fe2000f8e00ff */
[----:B------:R-:W-:Y:S01]  /*5d20*/  UMOV UR11, UR59 ;  /* 0x0000003b000b7c82 */ /* 0x000fe20008000000 */
[----:B------:R-:W-:Y:S01]  /*5d30*/  UMOV UR12, UR60 ;  /* 0x0000003c000c7c82 */ /* 0x000fe20008000000 */
[----:B------:R-:W-:Y:S01]  /*5d40*/  @!P1 R2UR UR7, R9 ;  /* 0x00000000090792ca */ /* 0x000fe200000e0000 */
[----:B------:R-:W-:Y:S01]  /*5d50*/  UIADD3 UR42, UPT, UPT, UR4, 0x40, URZ ;  /* 0x00000040042a7890 */ /* 0x000fe2000fffe0ff */
[----:B------:R-:W-:Y:S01]  /*5d60*/  @!P1 R2UR UR6, R8 ;  /* 0x00000000080692ca */ /* 0x000fe200000e0000 */
[----:B------:R-:W-:Y:S01]  /*5d70*/  @!UP0 UIADD3 UR10, UPT, UPT, UR4, 0xc0, URZ ;  /* 0x000000c0040a8890 */ /* 0x000fe2000fffe0ff */
[----:B------:R-:W-:Y:S11]  /*5d80*/  VOTEU.ALL UP0, P1 ;  /* 0x0000000000ff7886 */ /* 0x000ff60000800000 */
        /* <DEDUP_REMOVED lines=8> */
.L_x_214:
[----:B------:R-:W-:Y:S01]  /*5e10*/  @!P1 R2UR UR6, R6 ;  /* 0x00000000060692ca */ /* 0x000fe200000e0000 */
[----:B------:R-:W-:Y:S01]  /*5e20*/  VOTEU.ALL UP0, P1 ;  /* 0x0000000000ff7886 */ /* 0x000fe20000800000 */
[----:B------:R-:W-:Y:S01]  /*5e30*/  @!P1 R2UR UR5, R0 ;  /* 0x00000000000592ca */ /* 0x000fe200000e0000 */
[----:B------:R-:W-:Y:S01]  /*5e40*/  UMOV UR34, UR42 ;  /* 0x0000002a00227c82 */ /* 0x000fe20008000000 */
[----:B------:R-:W-:Y:S01]  /*5e50*/  UMOV UR36, UR60 ;  /* 0x0000003c00247c82 */ /* 0x000fe20008000000 */
[----:B------:R-:W-:Y:S01]  /*5e60*/  @!P1 IMAD.MOV.U32 R0, RZ, RZ, 0x2000 ;  /* 0x00002000ff009424 */ /* 0x000fe200078e00ff */
[----:B------:R-:W-:Y:S01]  /*5e70*/  @!UP0 UIADD3 UR35, UPT, UPT, UR59, 0x40, URZ ;  /* 0x000000403b238890 */ /* 0x000fe2000fffe0ff */
[----:B-1----:R-:W-:Y:S01]  /*5e80*/  SHF.L.U32 R9, RZ, 0x1f, RZ ;  /* 0x0000001fff097819 */ /* 0x002fe200000006ff */
[----:B------:R-:W-:Y:S01]  /*5e90*/  @!UP0 UIADD3 UR32, UPT, UPT, UR21, 0x6200, URZ ;  /* 0x0000620015208890 */ /* 0x000fe2000fffe0ff */
[----:B------:R-:W-:Y:S01]  /*5ea0*/  @!P1 IADD3 R8, P0, PT, R16, 0x980, RZ ;  /* 0x0000098010089810 */ /* 0x000fe20007f1e0ff */
[----:B------:R-:W-:Y:S02]  /*5eb0*/  @!UP0 UIADD3 UR10, UPT, UPT, UR4, 0xc0, URZ ;  /* 0x000000c0040a8890 */ /* 0x000fe4000fffe0ff */
[----:B------:R-:W-:Y:S01]  /*5ec0*/  @!UP0 UIADD3 UR8, UPT, UPT, UR21, 0x7200, URZ ;  /* 0x0000720015088890 */ /* 0x000fe2000fffe0ff */
[----:B------:R-:W-:Y:S01]  /*5ed0*/  IMAD.U32 R18, RZ, RZ, UR6 ;  /* 0x00000006ff127e24 */ /* 0x000fe2000f8e00ff */
[----:B------:R-:W-:Y:S01]  /*5ee0*/  VOTEU.ALL UP0, P1 ;  /* 0x0000000000ff7886 */ /* 0x000fe20000800000 */
[----:B------:R-:W-:Y:S01]  /*5ef0*/  IMAD.U32 R19, RZ, RZ, UR5 ;  /* 0x00000005ff137e24 */ /* 0x000fe2000f8e00ff */
[----:B------:R-:W-:Y:S01]  /*5f00*/  UMOV UR4, 0x0 ;  /* 0x0000000000047882 */ /* 0x000fe20000000000 */
[----:B------:R-:W-:Y:S01]  /*5f10*/  UMOV UR5, 0x10000000 ;  /* 0x1000000000057882 */ /* 0x000fe20000000000 */
[----:B------:R-:W-:Y:S01]  /*5f20*/  @!P1 R2UR UR6, R18 ;  /* 0x00000000120692ca */ /* 0x000fe200000e0000 */
[----:B------:R-:W-:Y:S01]  /*5f30*/  UMOV UR9, UR33 ;  /* 0x0000002100097c82 */ /* 0x000fe20008000000 */
[----:B------:R-:W-:Y:S01]  /*5f40*/  @!P1 R2UR UR7, R19 ;  /* 0x00000000130792ca */ /* 0x000fe200000e0000 */
[----:B------:R-:W-:Y:S01]  /*5f50*/  UMOV UR12, UR60 ;  /* 0x0000003c000c7c82 */ /* 0x000fe20008000000 */
[----:B------:R-:W-:Y:S01]  /*5f60*/  UMOV UR11, UR35 ;  /* 0x00000023000b7c82 */ /* 0x000fe20008000000 */
[----:B------:R-:W-:Y:S10]  /*5f70*/  @!P1 IMAD.X R6, RZ, RZ, R17, P0 ;  /* 0x000000ffff069224 */ /* 0x000ff400000e0611 */
[----:B------:R-:W-:Y:S01]  /*5f80*/  @!UP0 UTMALDG.3D [UR32], [UR6], desc[UR4] ;  /* 0x00000420060085b4 */ /* 0x000fe20008011000 */
[----:B------:R-:W-:Y:S05]  /*5f90*/  VOTEU.ALL UP0, P1 ;  /* 0x0000000000ff7886 */ /* 0x000fea0000800000 */
[----:B------:R1:W-:Y:S01]  /*5fa0*/  @!UP0 UTMALDG.3D [UR8], [UR6], desc[UR4] ;  /* 0x00000408060085b4 */ /* 0x0003e20008011000 */
[----:B------:R2:W-:Y:S01]  /*5fb0*/  @!P1 SYNCS.ARRIVE.TRANS64.RED.A0TR RZ, [UR21+0x28], R0 ;  /* 0x00002800ffff99a7 */ /* 0x0005e20008300415 */
[----:B------:R-:W-:Y:S01]  /*5fc0*/  SYNCS.ARRIVE.TRANS64.RED.A1T0 RZ, [UR37], RZ ;  /* 0x000000ffffff79a7 */ /* 0x000fe20008100425 */
[----:B------:R-:W3:Y:S01]  /*5fd0*/  SYNCS.PHASECHK.TRANS64.TRYWAIT P2, [UR21+0x30], R9 ;  /* 0x00003009ff0075a7 */ /* 0x000ee20008041115 */
[----:B-1----:R-:W-:Y:S01]  /*5fe0*/  UIADD3 UR4, UPT, UPT, UR17, UR16, URZ ;  /* 0x0000001011047290 */ /* 0x002fe2000fffe0ff */
[----:B--23--:R-:W-:Y:S11]  /*5ff0*/  @!P2 BRA `(.L_x_84) ;  /* 0x000000d80018a947 */ /* 0x00cff60003800000 */
.L_x_216:
[----:B------:R-:W-:Y:S01]  /*6000*/  @!P1 R2UR UR6, R8 ;  /* 0x00000000080692ca */ /* 0x000fe200000e0000 */
[----:B------:R-:W-:Y:S01]  /*6010*/  VOTEU.ALL UP0, P1 ;  /* 0x0000000000ff7886 */ /* 0x000fe20000800000 */
[----:B------:R-:W-:Y:S01]  /*6020*/  @!P1 R2UR UR5, R6 ;  /* 0x00000000060592ca */ /* 0x000fe200000e0000 */
[----:B------:R-:W-:Y:S01]  /*6030*/  UIADD3 UR26, UPT, UPT, UR4, 0x20, URZ ;  /* 0x00000020041a7890 */ /* 0x000fe2000fffe0ff */
[----:B-1----:R-:W-:Y:S01]  /*6040*/  @!P1 IMAD.MOV.U32 R0, RZ, RZ, 0x2000 ;  /* 0x00002000ff009424 */ /* 0x002fe200078e00ff */
[----:B------:R-:W-:Y:S01]  /*6050*/  UMOV UR30, 0x0 ;  /* 0x00000000001e7882 */ /* 0x000fe20000000000 */
[----:B------:R-:W-:Y:S01]  /*6060*/  @!UP0 UIADD3 UR24, UPT, UPT, UR21, 0x200, URZ ;  /* 0x0000020015188890 */ /* 0x000fe2000fffe0ff */
[----:B------:R-:W-:Y:S01]  /*6070*/  @!P1 IADD3 R8, P0, PT, R16, 0x980, RZ ;  /* 0x0000098010089810 */ /* 0x000fe20007f1e0ff */
[----:B------:R-:W-:Y:S02]  /*6080*/  @!UP0 UIADD3 UR10, UPT, UPT, UR4, 0xa0, URZ ;  /* 0x000000a0040a8890 */ /* 0x000fe4000fffe0ff */
[----:B------:R-:W-:Y:S01]  /*6090*/  @!UP0 UIADD3 UR8, UPT, UPT, UR21, 0x1200, URZ ;  /* 0x0000120015088890 */ /* 0x000fe2000fffe0ff */
[----:B------:R-:W-:Y:S02]  /*60a0*/  VOTEU.ALL UP0, P1 ;  /* 0x0000000000ff7886 */ /* 0x000fe40000800000 */
[----:B------:R-:W-:Y:S01]  /*60b0*/  IMAD.U32 R18, RZ, RZ, UR6 ;  /* 0x00000006ff127e24 */ /* 0x000fe2000f8e00ff */
[----:B------:R-:W-:Y:S01]  /*60c0*/  UMOV UR31, 0x10000000 ;  /* 0x10000000001f7882 */ /* 0x000fe20000000000 */
[----:B------:R-:W-:Y:S01]  /*60d0*/  IMAD.U32 R19, RZ, RZ, UR5 ;  /* 0x00000005ff137e24 */ /* 0x000fe2000f8e00ff */
[----:B------:R-:W-:Y:S01]  /*60e0*/  UMOV UR25, UR57 ;  /* 0x0000003900197c82 */ /* 0x000fe20008000000 */
[----:B------:R-:W-:Y:S01]  /*60f0*/  UMOV UR27, UR59 ;  /* 0x0000003b001b7c82 */ /* 0x000fe20008000000 */
[----:B------:R-:W-:Y:S01]  /*6100*/  @!P1 R2UR UR6, R18 ;  /* 0x00000000120692ca */ /* 0x000fe200000e0000 */
[----:B------:R-:W-:Y:S01]  /*6110*/  UMOV UR28, UR60 ;  /* 0x0000003c001c7c82 */ /* 0x000fe20008000000 */
[----:B------:R-:W-:Y:S01]  /*6120*/  @!P1 R2UR UR7, R19 ;  /* 0x00000000130792ca */ /* 0x000fe200000e0000 */
[----:B------:R-:W-:Y:S01]  /*6130*/  UMOV UR9, UR57 ;  /* 0x0000003900097c82 */ /* 0x000fe20008000000 */
[----:B------:R-:W-:Y:S01]  /*6140*/  UMOV UR11, UR59 ;  /* 0x0000003b000b7c82 */ /* 0x000fe20008000000 */
[----:B------:R-:W-:Y:S01]  /*6150*/  UMOV UR12, UR60 ;  /* 0x0000003c000c7c82 */ /* 0x000fe20008000000 */
[----:B------:R-:W-:Y:S09]  /*6160*/  @!P1 IMAD.X R6, RZ, RZ, R17, P0 ;  /* 0x000000ffff069224 */ /* 0x000ff200000e0611 */
[----:B------:R1:W-:Y:S01]  /*6170*/  @!UP0 UTMALDG.3D [UR24], [UR6], desc[UR30] ;  /* 0x00001e18060085b4 */ /* 0x0003e20008011000 */
[----:B------:R-:W-:Y:S05]  /*6180*/  VOTEU.ALL UP0, P1 ;  /* 0x0000000000ff7886 */ /* 0x000fea0000800000 */
[----:B------:R1:W-:Y:S01]  /*6190*/  @!UP0 UTMALDG.3D [UR8], [UR6], desc[UR30] ;  /* 0x00001e08060085b4 */ /* 0x0003e20008011000 */
[----:B------:R1:W-:Y:S01]  /*61a0*/  @!P1 SYNCS.ARRIVE.TRANS64.RED.A0TR RZ, [UR21+0x10], R0 ;  /* 0x00001000ffff99a7 */ /* 0x0003e20008300415 */
[----:B------:R-:W-:Y:S01]  /*61b0*/  SYNCS.ARRIVE.TRANS64.RED.A1T0 RZ, [UR46], RZ ;  /* 0x000000ffffff79a7 */ /* 0x000fe2000810042e */
[----:B------:R-:W2:Y:S02]  /*61c0*/  SYNCS.PHASECHK.TRANS64.TRYWAIT P2, [UR21+0x38], R9 ;  /* 0x00003809ff0075a7 */ /* 0x000ea40008041115 */
[----:B-12---:R-:W-:Y:S05]  /*61d0*/  @!P2 BRA `(.L_x_85) ;  /* 0x000000d400b8a947 */ /* 0x006fea0003800000 */
.L_x_218:
[----:B------:R-:W-:Y:S01]  /*61e0*/  @!P1 R2UR UR6, R8 ;  /* 0x00000000080692ca */ /* 0x000fe200000e0000 */
[----:B------:R-:W-:Y:S01]  /*61f0*/  VOTEU.ALL UP0, P1 ;  /* 0x0000000000ff7886 */ /* 0x000fe20000800000 */
[----:B------:R-:W-:Y:S01]  /*6200*/  @!P1 R2UR UR5, R6 ;  /* 0x00000000060592ca */ /* 0x000fe200000e0000 */
[----:B------:R-:W-:Y:S01]  /*6210*/  UMOV UR30, 0x0 ;  /* 0x00000000001e7882 */ /* 0x000fe20000000000 */
[----:B------:R-:W-:Y:S01]  /*6220*/  UMOV UR31, 0x10000000 ;  /* 0x10000000001f7882 */ /* 0x000fe20000000000 */
[----:B------:R-:W-:Y:S01]  /*6230*/  UMOV UR25, UR49 ;  /* 0x0000003100197c82 */ /* 0x000fe20008000000 */
[----:B------:R-:W-:Y:S01]  /*6240*/  @!UP0 UIADD3 UR27, UPT, UPT, UR59, 0x40, URZ ;  /* 0x000000403b1b8890 */ /* 0x000fe2000fffe0ff */
[----:B-1----:R-:W-:Y:S01]  /*6250*/  @!P1 IMAD.MOV.U32 R0, RZ, RZ, 0x2000 ;  /* 0x00002000ff009424 */ /* 0x002fe200078e00ff */
[----:B------:R-:W-:Y:S01]  /*6260*/  @!UP0 UIADD3 UR24, UPT, UPT, UR21, 0x2200, URZ ;  /* 0x0000220015188890 */ /* 0x000fe2000fffe0ff */
[----:B------:R-:W-:Y:S01]  /*6270*/  @!P1 IADD3 R8, P0, PT, R16, 0x980, RZ ;  /* 0x0000098010089810 */ /* 0x000fe20007f1e0ff */
[----:B------:R-:W-:Y:S02]  /*6280*/  @!UP0 UIADD3 UR10, UPT, UPT, UR4, 0xa0, URZ ;  /* 0x000000a0040a8890 */ /* 0x000fe4000fffe0ff */
[----:B------:R-:W-:Y:S01]  /*6290*/  @!UP0 UIADD3 UR8, UPT, UPT, UR21, 0x3200, URZ ;  /* 0x0000320015088890 */ /* 0x000fe2000fffe0ff */
[----:B------:R-:W-:Y:S01]  /*62a0*/  IMAD.U32 R18, RZ, RZ, UR6 ;  /* 0x00000006ff127e24 */ /* 0x000fe2000f8e00ff */
[----:B------:R-:W-:Y:S01]  /*62b0*/  VOTEU.ALL UP0, P1 ;  /* 0x0000000000ff7886 */ /* 0x000fe20000800000 */
[----:B------:R-:W-:Y:S01]  /*62c0*/  IMAD.U32 R19, RZ, RZ, UR5 ;  /* 0x00000005ff137e24 */ /* 0x000fe2000f8e00ff */
[----:B------:R-:W-:Y:S01]  /*62d0*/  UMOV UR28, UR60 ;  /* 0x0000003c001c7c82 */ /* 0x000fe20008000000 */
[----:B------:R-:W-:Y:S01]  /*62e0*/  UMOV UR9, UR49 ;  /* 0x0000003100097c82 */ /* 0x000fe20008000000 */
[----:B------:R-:W-:Y:S01]  /*62f0*/  @!P1 R2UR UR6, R18 ;  /* 0x00000000120692ca */ /* 0x000fe200000e0000 */
[----:B------:R-:W-:Y:S01]  /*6300*/  UMOV UR12, UR60 ;  /* 0x0000003c000c7c82 */ /* 0x000fe20008000000 */
[----:B------:R-:W-:Y:S01]  /*6310*/  @!P1 R2UR UR7, R19 ;  /* 0x00000000130792ca */ /* 0x000fe200000e0000 */
[----:B------:R-:W-:Y:S01]  /*6320*/  UMOV UR11, UR27 ;  /* 0x0000001b000b7c82 */ /* 0x000fe20008000000 */
[----:B------:R-:W-:Y:S11]  /*6330*/  @!P1 IMAD.X R6, RZ, RZ, R17, P0 ;  /* 0x000000ffff069224 */ /* 0x000ff600000e0611 */
[----:B------:R1:W-:Y:S01]  /*6340*/  @!UP0 UTMALDG.3D [UR24], [UR6], desc[UR30] ;  /* 0x00001e18060085b4 */ /* 0x0003e20008011000 */
[----:B------:R-:W-:Y:S05]  /*6350*/  VOTEU.ALL UP0, P1 ;  /* 0x0000000000ff7886 */ /* 0x000fea0000800000 */
[----:B------:R1:W-:Y:S01]  /*6360*/  @!UP0 UTMALDG.3D [UR8], [UR6], desc[UR30] ;  /* 0x00001e08060085b4 */ /* 0x0003e20008011000 */
[----:B------:R1:W-:Y:S01]  /*6370*/  @!P1 SYNCS.ARRIVE.TRANS64.RED.A0TR RZ, [UR21+0x18], R0 ;  /* 0x00001800ffff99a7 */ /* 0x0003e20008300415 */
[----:B------:R-:W-:Y:S11]  /*6380*/  UISETP.NE.AND UP0, UPT, UR19, URZ, UPT ;  /* 0x000000ff1300728c */ /* 0x000ff6000bf05270 */
[----:B------:R-:W-:Y:S01]  /*6390*/  @!UP0 UIADD3 UR18, UPT, UPT, UR17, URZ, URZ ;  /* 0x000000ff11128290 */ /* 0x000fe2000fffe0ff */
[----:B------:R-:W-:Y:S01]  /*63a0*/  SYNCS.ARRIVE.TRANS64.RED.A1T0 RZ, [UR39], RZ ;  /* 0x000000ffffff79a7 */ /* 0x000fe20008100427 */
[----:B------:R-:W2:Y:S02]  /*63b0*/  SYNCS.PHASECHK.TRANS64.TRYWAIT P2, [UR21+0x40], R9 ;  /* 0x00004009ff0075a7 */ /* 0x000ea40008041115 */
[----:B-12---:R-:W-:Y:S08]  /*63c0*/  @!P2 BRA `(.L_x_86) ;  /* 0x000000d40054a947 */ /* 0x006ff00003800000 */
.L_x_220:
        /* <DEDUP_REMOVED lines=9> */
[----:B------:R-:W-:Y:S01]  /*6460*/  VIADD R14, R14, 0x1 ;  /* 0x000000010e0e7836 */ /* 0x000fe20000000000 */
[----:B------:R-:W-:Y:S01]  /*6470*/  @!UP0 UIADD3 UR8, UPT, UPT, UR21, 0x5200, URZ ;  /* 0x0000520015088890 */ /* 0x000fe2000fffe0ff */
[----:B------:R-:W-:Y:S02]  /*6480*/  VOTEU.ALL UP0, P1 ;  /* 0x0000000000ff7886 */ /* 0x000fe40000800000 */
[----:B------:R-:W-:Y:S01]  /*6490*/  IMAD.U32 R18, RZ, RZ, UR5 ;  /* 0x00000005ff127e24 */ /* 0x000fe2000f8e00ff */
[----:B------:R-:W-:Y:S01]  /*64a0*/  UMOV UR19, UR59 ;  /* 0x0000003b00137c82 */ /* 0x000fe20008000000 */
[----:B------:R-:W-:Y:S01]  /*64b0*/  IMAD.U32 R19, RZ, RZ, UR4 ;  /* 0x00000004ff137e24 */ /* 0x000fe2000f8e00ff */
        /* <DEDUP_REMOVED lines=12> */
[----:B------:R-:W2:Y:S02]  /*6580*/  SYNCS.PHASECHK.TRANS64.TRYWAIT P0, [UR21+0x48], R9 ;  /* 0x00004809ff0075a7 */ /* 0x000ea40008001115 */
[----:B-12---:R-:W-:Y:S05]  /*6590*/  @!P0 BRA `(.L_x_87) ;  /* 0x000000d000f88947 */ /* 0x006fea0003800000 */
.L_x_222:
[----:B------:R-:W-:Y:S01]  /*65a0*/  UIADD3 UR29, UPT, UPT, UR29, 0x1, URZ ;  /* 0x000000011d1d7890 */ /* 0x000fe2000fffe0ff */
[----:B------:R-:W-:Y:S01]  /*65b0*/  @!P1 IADD3 R6, P0, PT, R16, 0x980, RZ ;  /* 0x0000098010069810 */ /* 0x000fe20007f1e0ff */
[----:B------:R-:W-:Y:S01]  /*65c0*/  UPLOP3.LUT UP1, UPT, UPT, UPT, UPT, 0x80, 0x8 ;  /* 0x000000000008789c */ /* 0x000fe20003f2f070 */
[----:B------:R-:W-:Y:S01]  /*65d0*/  R2UR UR25, R178 ;  /* 0x00000000b21972ca */ /* 0x000fe200000e0000 */
[----:B------:R-:W-:Y:S01]  /*65e0*/  VOTEU.ALL UP0, P1 ;  /* 0x0000000000ff7886 */ /* 0x000fe20000800000 */
[----:B------:R-:W-:Y:S01]  /*65f0*/  @!P1 R2UR UR5, R6 ;  /* 0x00000000060592ca */ /* 0x000fe200000e0000 */
[----:B-1----:R-:W-:Y:S01]  /*6600*/  @!P1 IMAD.X R0, RZ, RZ, R17, P0 ;  /* 0x000000ffff009224 */ /* 0x002fe200000e0611 */
[----:B------:R-:W-:Y:S01]  /*6610*/  UMOV UR6, 0x0 ;  /* 0x0000000000067882 */ /* 0x000fe20000000000 */
[----:B------:R-:W-:Y:S01]  /*6620*/  UMOV UR7, 0x10000000 ;  /* 0x1000000000077882 */ /* 0x000fe20000000000 */
[----:B------:R-:W-:Y:S01]  /*6630*/  @!UP0 UIADD3 UR19, UPT, UPT, UR59, 0x40, URZ ;  /* 0x000000403b138890 */ /* 0x000fe2000fffe0ff */
[----:B------:R-:W-:Y:S01]  /*6640*/  R2UR UR24, R179 ;  /* 0x00000000b31872ca */ /* 0x000fe200000e0000 */
[----:B------:R-:W-:Y:S01]  /*6650*/  @!UP0 UIADD3 UR16, UPT, UPT, UR21, 0x6200, URZ ;  /* 0x0000620015108890 */ /* 0x000fe2000fffe0ff */
[----:B------:R-:W-:Y:S01]  /*6660*/  @!P1 R2UR UR4, R0 ;  /* 0x00000000000492ca */ /* 0x000fe200000e0000 */
[----:B------:R-:W-:Y:S01]  /*6670*/  @!UP0 UIADD3 UR10, UPT, UPT, UR18, 0x80, URZ ;  /* 0x00000080120a8890 */ /* 0x000fe2000fffe0ff */
[----:B------:R-:W-:Y:S01]  /*6680*/  ISETP.NE.AND P0, PT, R14, 0x2, PT ;  /* 0x000000020e00780c */ /* 0x000fe20003f05270 */
[----:B------:R-:W-:Y:S01]  /*6690*/  @!UP0 UIADD3 UR8, UPT, UPT, UR21, 0x7200, URZ ;  /* 0x0000720015088890 */ /* 0x000fe2000fffe0ff */
[----:B------:R-:W-:Y:S02]  /*66a0*/  VOTEU.ALL UP0, P1 ;  /* 0x0000000000ff7886 */ /* 0x000fe40000800000 */
[----:B------:R-:W-:Y:S01]  /*66b0*/  IMAD.U32 R8, RZ, RZ, UR5 ;  /* 0x00000005ff087e24 */ /* 0x000fe2000f8e00ff */
[----:B------:R-:W-:Y:S01]  /*66c0*/  UMOV UR17, UR33 ;  /* 0x0000002100117c82 */ /* 0x000fe20008000000 */
[----:B------:R-:W-:Y:S01]  /*66d0*/  UMOV UR20, UR60 ;  /* 0x0000003c00147c82 */ /* 0x000fe20008000000 */
[----:B------:R-:W-:Y:S01]  /*66e0*/  UMOV UR9, UR33 ;  /* 0x0000002100097c82 */ /* 0x000fe20008000000 */
[----:B------:R-:W-:Y:S01]  /*66f0*/  UMOV UR12, UR60 ;  /* 0x0000003c000c7c82 */ /* 0x000fe20008000000 */
[----:B------:R-:W-:Y:S01]  /*6700*/  UMOV UR11, UR19 ;  /* 0x00000013000b7c82 */ /* 0x000fe20008000000 */
[----:B------:R-:W-:Y:S01]  /*6710*/  SEL R0, RZ, 0x1, P0 ;  /* 0x00000001ff007807 */ /* 0x000fe20000000000 */
[----:B------:R-:W-:Y:S01]  /*6720*/  IMAD.U32 R9, RZ, RZ, UR4 ;  /* 0x00000004ff097e24 */ /* 0x000fe2000f8e00ff */
[----:B------:R-:W-:Y:S01]  /*6730*/  @!P1 R2UR UR4, R8 ;  /* 0x00000000080492ca */ /* 0x000fe200000e0000 */
[----:B------:R-:W-:Y:S01]  /*6740*/  UIADD3 UR36, UPT, UPT, UR14, UR24, URZ ;  /* 0x000000180e247290 */ /* 0x000fe2000fffe0ff */
[----:B------:R-:W-:Y:S01]  /*6750*/  LOP3.LUT R13, R13, R0, RZ, 0x3c, !PT ;  /* 0x000000000d0d7212 */ /* 0x000fe200078e3cff */
[----:B------:R-:W-:Y:S01]  /*6760*/  UMOV UR60, UR47 ;  /* 0x0000002f003c7c82 */ /* 0x000fe20008000000 */
[----:B------:R-:W-:Y:S02]  /*6770*/  @!P1 R2UR UR5, R9 ;  /* 0x00000000090592ca */ /* 0x000fe400000e0000 */
[----:B------:R-:W-:Y:S11]  /*6780*/  SEL R14, R14, RZ, P0 ;  /* 0x000000ff0e0e7207 */ /* 0x000ff60000000000 */
[----:B------:R1:W-:Y:S01]  /*6790*/  @!UP0 UTMALDG.3D [UR16], [UR4], desc[UR6] ;  /* 0x00000610040085b4 */ /* 0x0003e20008011000 */
[----:B------:R-:W-:Y:S05]  /*67a0*/  VOTEU.ALL UP0, P1 ;  /* 0x0000000000ff7886 */ /* 0x000fea0000800000 */
[----:B------:R2:W-:Y:S01]  /*67b0*/  @!UP0 UTMALDG.3D [UR8], [UR4], desc[UR6] ;  /* 0x00000608040085b4 */ /* 0x0005e20008011000 */
[----:B------:R2:W-:Y:S01]  /*67c0*/  @!P1 SYNCS.ARRIVE.TRANS64.RED.A0TR RZ, [UR21+0x28], R7 ;  /* 0x00002807ffff99a7 */ /* 0x0005e20008300415 */
[----:B------:R-:W-:Y:S01]  /*67d0*/  SYNCS.ARRIVE.TRANS64.RED.A1T0 RZ, [UR37], RZ ;  /* 0x000000ffffff79a7 */ /* 0x000fe20008100425 */
[----:B-1----:R-:W-:Y:S01]  /*67e0*/  UIADD3 UR20, UPT, UPT, UR13, UR25, URZ ;  /* 0x000000190d147290 */ /* 0x002fe2000fffe0ff */
[----:B------:R-:W-:Y:S11]  /*67f0*/  BRA.U UP2, `(.L_x_88) ;  /* 0xffffffe902107547 */ /* 0x000ff6000b83ffff */
[----:B------:R-:W1:Y:S02]  /*6800*/  SYNCS.PHASECHK.TRANS64.TRYWAIT P0, [UR21+0x30], R10 ;  /* 0x0000300aff0075a7 */ /* 0x000e640008001115 */
[----:B-1----:R-:W-:Y:S05]  /*6810*/  @!P0 BRA `(.L_x_89) ;  /* 0x000000d000708947 */ /* 0x002fea0003800000 */
.L_x_224:
[----:B------:R-:W3:Y:S02]  /*6820*/  SYNCS.PHASECHK.TRANS64.TRYWAIT P0, [UR21+0x38], R10 ;  /* 0x0000380aff0075a7 */ /* 0x000ee40008001115 */
[----:B---3--:R-:W-:Y:S05]  /*6830*/  @!P0 BRA `(.L_x_90) ;  /* 0x000000d000808947 */ /* 0x008fea0003800000 */
.L_x_226:
[----:B------:R-:W3:Y:S01]  /*6840*/  SYNCS.PHASECHK.TRANS64.TRYWAIT P0, [UR21+0x40], R10 ;  /* 0x0000400aff0075a7 */ /* 0x000ee20008001115 */
[----:B------:R-:W-:Y:S01]  /*6850*/  HFMA2 R0, -RZ, RZ, 0, 5.9604644775390625e-08 ;  /* 0x00000001ff007431 */ /* 0x000fe200000001ff */
[----:B---3--:R-:W-:Y:S06]  /*6860*/  @!P0 BRA `(.L_x_91) ;  /* 0x000000d0008c8947 */ /* 0x008fec0003800000 */
.L_x_228:
[----:B------:R-:W-:Y:S02]  /*6870*/  MOV R2, UR21 ;  /* 0x0000001500027c02 */ /* 0x000fe40008000f00 */
[----:B-1----:R-:W-:-:S07]  /*6880*/  SHF.L.U32 R3, R0, 0x1f, RZ ;  /* 0x0000001f00037819 */ /* 0x002fce00000006ff */
.L_x_92:
[----:B-1----:R1:W3:Y:S02]  /*6890*/  SYNCS.PHASECHK.TRANS64.TRYWAIT P0, [R2+URZ+0x48], R3 ;  /* 0x00004803020075a7 */ /* 0x0022e400080011ff */
[----:B---3--:R-:W-:Y:S05]  /*68a0*/  @!P0 NANOSLEEP.SYNCS 0x989680 ;  /* 0x009896800000895d */ /* 0x008fea0003900000 */
[----:B------:R-:W3:Y:S02]  /*68b0*/  @!P0 SYNCS.PHASECHK.TRANS64 P0, [R2+URZ+0x48], R3 ;  /* 0x00004803020085a7 */ /* 0x000ee400080010ff */
[----:B--23--:R-:W-:Y:S05]  /*68c0*/  @P0 EXIT ;  /* 0x000000000000094d */ /* 0x00cfea0003800000 */
[----:B------:R-:W-:Y:S05]  /*68d0*/  BRA `(.L_x_92) ;  /* 0xfffffffc00ec7947 */ /* 0x000fea000383ffff */
.L_x_73:
[----:B------:R-:W-:-:S06]  /*68e0*/  UISETP.GE.AND UP0, UPT, UR21, 0x4, UPT ;  /* 0x000000041500788c */ /* 0x000fcc000bf06270 */
[----:B------:R-:W-:-:S13]  /*68f0*/  PLOP3.LUT P0, PT, PT, PT, UP0, 0x80, 0x8 ;  /* 0x000000000008781c */ /* 0x000fda0003f0f008 */
[----:B-1----:R-:W-:Y:S05]  /*6900*/  @!P0 EXIT ;  /* 0x000000000000894d */ /* 0x002fea0003800000 */
[----:B------:R-:W1:Y:S08]  /*6910*/  S2UR UR4, SR_CgaCtaId ;  /* 0x00000000000479c3 */ /* 0x000e700000008800 */
[----:B------:R-:W-:Y:S01]  /*6920*/  BAR.SYNC.DEFER_BLOCKING 0x6, 0xa0 ;  /* 0x0182800000007b1d */ /* 0x000fe20000010000 */
[C---:B------:R-:W-:Y:S01]  /*6930*/  IMAD.SHL.U32 R5, R184.reuse, 0x20, RZ ;  /* 0x00000020b8057824 */ /* 0x040fe200078e00ff */
[----:B------:R-:W-:Y:S01]  /*6940*/  LOP3.LUT R185, R184, 0x2, RZ, 0xc0, !PT ;  /* 0x00000002b8b97812 */ /* 0x000fe200078ec0ff */
[----:B------:R-:W-:-:S02]  /*6950*/  IMAD.SHL.U32 R188, R177, 0x400, RZ ;  /* 0x00000400b1bc7824 */ /* 0x000fc400078e00ff */
[----:B------:R-:W-:Y:S02]  /*6960*/  HFMA2 R186, -RZ, RZ, 0, 0 ;  /* 0x00000000ffba7431 */ /* 0x000fe400000001ff */
[C---:B------:R-:W-:Y:S01]  /*6970*/  IMAD.SHL.U32 R0, R184.reuse, 0x4, RZ ;  /* 0x00000004b8007824 */ /* 0x040fe200078e00ff */
[----:B------:R-:W-:Y:S01]  /*6980*/  UMOV UR44, 0x400 ;  /* 0x00000400002c7882 */ /* 0x000fe20000000000 */
[----:B------:R-:W2:Y:S01]  /*6990*/  LDC.64 R174, c[0x0][0xcb0] ;  /* 0x00032c00ffae7b82 */ /* 0x000ea20000000a00 */
[C---:B------:R-:W-:Y:S01]  /*69a0*/  LOP3.LUT R7, R5.reuse, 0x320, RZ, 0xc0, !PT ;  /* 0x0000032005077812 */ /* 0x040fe200078ec0ff */
[C---:B------:R-:W-:Y:S01]  /*69b0*/  IMAD.U32 R2, R184.reuse, 0x10000, RZ ;  /* 0x00010000b8027824 */ /* 0x040fe200078e00ff */
[----:B------:R-:W-:Y:S01]  /*69c0*/  LOP3.LUT R5, R5, 0xc0, RZ, 0xc0, !PT ;  /* 0x000000c005057812 */ /* 0x000fe200078ec0ff */
[----:B------:R-:W-:Y:S01]  /*69d0*/  IMAD.MOV.U32 R183, RZ, RZ, RZ ;  /* 0x000000ffffb77224 */ /* 0x000fe200078e00ff */
[----:B------:R-:W-:Y:S01]  /*69e0*/  LOP3.LUT R188, R7, 0x400, R188, 0xf8, !PT ;  /* 0x0000040007bc7812 */ /* 0x000fe200078ef8bc */
[----:B------:R-:W-:Y:S01]  /*69f0*/  IMAD.MOV R185, RZ, RZ, -R185 ;  /* 0x000000ffffb97224 */ /* 0x000fe200078e0ab9 */
[----:B------:R-:W-:Y:S01]  /*6a00*/  LOP3.LUT R5, R5, 0x18, R0, 0xf8, !PT ;  /* 0x0000001805057812 */ /* 0x000fe200078ef800 */
[----:B------:R-:W3:Y:S01]  /*6a10*/  LDC.64 R172, c[0x0][0xca8] ;  /* 0x00032a00ffac7b82 */ /* 0x000ee20000000a00 */
[----:B------:R-:W-:Y:S01]  /*6a20*/  LOP3.LUT R184, R184, 0x4, RZ, 0xc0, !PT ;  /* 0x00000004b8b87812 */ /* 0x000fe200078ec0ff */
[----:B------:R-:W4:Y:S01]  /*6a30*/  LDCU UR61, c[0x0][0x370] ;  /* 0x00006e00ff3d77ac */ /* 0x000f220008000800 */
[----:B------:R-:W-:-:S02]  /*6a40*/  LOP3.LUT R188, R188, R5, RZ, 0xfc, !PT ;  /* 0x00000005bcbc7212 */ /* 0x000fc400078efcff */
[----:B------:R-:W-:Y:S01]  /*6a50*/  LOP3.LUT R2, R2, 0x200000, RZ, 0xc0, !PT ;  /* 0x0020000002027812 */ /* 0x000fe200078ec0ff */
[----:B------:R-:W2:Y:S01]  /*6a60*/  LDCU.64 UR54, c[0x0][0x348] ;  /* 0x00006900ff3677ac */ /* 0x000ea20008000a00 */
[----:B------:R-:W-:Y:S01]  /*6a70*/  IADD3 R187, PT, PT, -R184, 0x2, RZ ;  /* 0x00000002b8bb7810 */ /* 0x000fe20007ffe1ff */
[----:B------:R-:W-:Y:S01]  /*6a80*/  IMAD.MOV R184, RZ, RZ, -R184 ;  /* 0x000000ffffb87224 */ /* 0x000fe200078e0ab8 */
[----:B------:R-:W-:Y:S01]  /*6a90*/  LOP3.LUT R189, R177, 0x3, RZ, 0xc0, !PT ;  /* 0x00000003b1bd7812 */ /* 0x000fe200078ec0ff */
[----:B-1----:R-:W-:Y:S01]  /*6aa0*/  ULEA UR44, UR4, UR44, 0x18 ;  /* 0x0000002c042c7291 */ /* 0x002fe2000f8ec0ff */
[----:B------:R-:W-:Y:S01]  /*6ab0*/  SHF.L.U32 R187, R187, 0x4, RZ ;  /* 0x00000004bbbb7819 */ /* 0x000fe200000006ff */
[----:B------:R-:W1:Y:S01]  /*6ac0*/  LDCU.64 UR4, c[0x0][0xc90] ;  /* 0x00019200ff0477ac */ /* 0x000e620008000a00 */
[----:B------:R-:W2:Y:S06]  /*6ad0*/  LDCU UR42, c[0x0][0xf0c] ;  /* 0x0001e180ff2a77ac */ /* 0x000eac0008000800 */
[----:B------:R-:W4:Y:S01]  /*6ae0*/  LDS R3, [UR44+0xe0] ;  /* 0x0000e02cff037984 */ /* 0x000f220008000800 */
[----:B------:R-:W2:Y:S01]  /*6af0*/  LDCU UR39, c[0x0][0xf30] ;  /* 0x0001e600ff2777ac */ /* 0x000ea20008000800 */
[----:B------:R-:W2:Y:S01]  /*6b00*/  LDCU.64 UR62, c[0x0][0xc88] ;  /* 0x00019100ff3e77ac */ /* 0x000ea20008000a00 */
[----:B------:R-:W2:Y:S01]  /*6b10*/  LDCU.64 UR40, c[0x0][0xf28] ;  /* 0x0001e500ff2877ac */ /* 0x000ea20008000a00 */
[----:B-1----:R-:W-:Y:S01]  /*6b20*/  IMAD.U32 R191, RZ, RZ, UR4 ;  /* 0x00000004ffbf7e24 */ /* 0x002fe2000f8e00ff */
[----:B------:R-:W-:Y:S01]  /*6b30*/  UIADD3 UR4, UPT, UPT, UR44, 0x200, URZ ;  /* 0x000002002c047890 */ /* 0x000fe2000fffe0ff */
[----:B------:R-:W-:Y:S01]  /*6b40*/  IMAD.U32 R190, RZ, RZ, UR5 ;  /* 0x00000005ffbe7e24 */ /* 0x000fe2000f8e00ff */
[----:B------:R-:W1:Y:S04]  /*6b50*/  LDCU.128 UR56, c[0x0][0xf10] ;  /* 0x0001e200ff3877ac */ /* 0x000e680008000c00 */
[----:B------:R-:W-:Y:S01]  /*6b60*/  IMAD.U32 R181, RZ, RZ, UR4 ;  /* 0x00000004ffb57e24 */ /* 0x000fe2000f8e00ff */
[----:B------:R-:W1:Y:S03]  /*6b70*/  LDCU UR53, c[0x0][0x374] ;  /* 0x00006e80ff3577ac */ /* 0x000e660008000800 */
[----:B------:R-:W-:Y:S01]  /*6b80*/  IMAD R188, R188, 0x2, R181 ;  /* 0x00000002bcbc7824 */ /* 0x000fe200078e02b5 */
[----:B------:R-:W-:Y:S01]  /*6b90*/  UMOV UR43, URZ ;  /* 0x000000ff002b7c82 */ /* 0x000fe20008000000 */
[----:B------:R-:W-:Y:S01]  /*6ba0*/  UMOV UR52, URZ ;  /* 0x000000ff00347c82 */ /* 0x000fe20008000000 */
[----:B------:R-:W-:Y:S01]  /*6bb0*/  UMOV UR46, URZ ;  /* 0x000000ff002e7c82 */ /* 0x000fe20008000000 */
[----:B-1234-:R-:W-:-:S07]  /*6bc0*/  IADD3 R2, PT, PT, R3, R2, RZ ;  /* 0x0000000203027210 */ /* 0x01efce0007ffe0ff */
.L_x_184:
[C---:B------:R-:W-:Y:S02]  /*6bd0*/  LEA R0, R183.reuse, UR44, 0x3 ;  /* 0x0000002cb7007c11 */ /* 0x040fe4000f8e18ff */
[----:B------:R-:W-:Y:S02]  /*6be0*/  SHF.L.U32 R3, R186, 0x1f, RZ ;  /* 0x0000001fba037819 */ /* 0x000fe400000006ff */
[----:B--2---:R-:W-:Y:S02]  /*6bf0*/  LEA R5, R183, UR44, 0x4 ;  /* 0x0000002cb7057c11 */ /* 0x004fe4000f8e20ff */
[----:B------:R-:W1:Y:S02]  /*6c00*/  SYNCS.PHASECHK.TRANS64.TRYWAIT P0, [R0+URZ+0x60], R3 ;  /* 0x00006003000075a7 */ /* 0x000e6400080011ff */
[----:B-1-3--:R-:W-:Y:S05]  /*6c10*/  @!P0 BRA `(.L_x_93) ;  /* 0x000000cc00b88947 */ /* 0x00afea0003800000 */
.L_x_229:
[----:B------:R-:W-:Y:S01]  /*6c20*/  R2UR UR7, R192 ;  /* 0x00000000c00772ca */ /* 0x000fe200000e0000 */
[----:B------:R-:W2:Y:S01]  /*6c30*/  LDS.128 R4, [R5+0xc0] ;  /* 0x0000c00005047984 */ /* 0x000ea20000000c00 */
[----:B-1----:R-:W-:Y:S01]  /*6c40*/  VIADD R0, R0, 0x70 ;  /* 0x0000007000007836 */ /* 0x002fe20000000000 */
[----:B------:R-:W-:Y:S04]  /*6c50*/  UISETP.GE.AND UP0, UPT, UR45, 0x1, UPT ;  /* 0x000000012d00788c */ /* 0x000fe8000bf06270 */
[----:B------:R-:W-:Y:S01]  /*6c60*/  PRMT R0, RZ, 0x654, R0 ;  /* 0x00000654ff007816 */ /* 0x000fe20000000000 */
[----:B------:R-:W-:Y:S01]  /*6c70*/  @!PT LDS RZ, [RZ] ;  /* 0x00000000fffff984 */ /* 0x000fe20000000800 */
[----:B------:R-:W-:Y:S01]  /*6c80*/  @!PT LDS RZ, [RZ] ;  /* 0x00000000fffff984 */ /* 0x000fe20000000800 */
[----:B------:R-:W-:Y:S01]  /*6c90*/  @!PT LDS RZ, [RZ] ;  /* 0x00000000fffff984 */ /* 0x000fe20000000800 */
[----:B------:R-:W-:Y:S01]  /*6ca0*/  @!PT LDS RZ, [RZ] ;  /* 0x00000000fffff984 */ /* 0x000fe20000000800 */
[----:B------:R1:W-:Y:S06]  /*6cb0*/  MEMBAR.ALL.CTA ;  /* 0x0000000000007992 */ /* 0x0003ec0000008000 */
[----:B-1----:R-:W1:Y:S02]  /*6cc0*/  FENCE.VIEW.ASYNC.S ;  /* 0x00000000000073c6 */ /* 0x002e640000000000 */
[----:B-1----:R1:W-:Y:S01]  /*6cd0*/  SYNCS.ARRIVE.TRANS64.RED.A1T0 RZ, [R0+URZ], RZ ;  /* 0x000000ff00ff79a7 */ /* 0x0023e200081004ff */
[----:B--2---:R-:W-:Y:S11]  /*6ce0*/  LOP3.LUT P0, RZ, R6, 0x1, RZ, 0xc0, !PT ;  /* 0x0000000106ff7812 */ /* 0x004ff6000780c0ff */
[----:B------:R-:W-:Y:S02]  /*6cf0*/  @!UPT UIADD3 URZ, UPT, UPT, URZ, URZ, URZ ;  /* 0x000000fffffff290 */ /* 0x000fe4000fffe0ff */
[----:B------:R-:W-:Y:S01]  /*6d00*/  VOTEU.ANY UP1, P0 ;  /* 0x0000000000ff7886 */ /* 0x000fe20000020100 */
[----:B------:R-:W-:Y:S01]  /*6d10*/  PLOP3.LUT P0, PT, PT, PT, UP1, 0x80, 0x8 ;  /* 0x000000000008781c */ /* 0x000fe20003f0f018 */
[----:B------:R-:W-:Y:S06]  /*6d20*/  UP2UR UR4, UPR, URZ, 0x2 ;  /* 0x00000002ff047883 */ /* 0x000fec0008000000 */
[----:B------:R-:W-:Y:S06]  /*6d30*/  IMAD.U32 R193, RZ, RZ, UR4 ;  /* 0x00000004ffc17e24 */ /* 0x000fec000f8e00ff */
[----:B------:R-:W-:Y:S02]  /*6d40*/  @P0 SHF.R.U32.HI R3, RZ, 0x10, R5 ;  /* 0x00000010ff030819 */ /* 0x000fe40000011605 */
[----:B------:R-:W-:Y:S02]  /*6d50*/  @P0 MOV R8, R4 ;  /* 0x0000000400080202 */ /* 0x000fe40000000f00 */
[----:B------:R-:W-:Y:S02]  /*6d60*/  @P0 R2UR UR4, R3 ;  /* 0x00000000030402ca */ /* 0x000fe400000e0000 */
[----:B------:R-:W-:Y:S02]  /*6d70*/  @P0 LOP3.LUT R4, R5, 0xffff, RZ, 0xc0, !PT ;  /* 0x0000ffff05040812 */ /* 0x000fe400078ec0ff */
[----:B------:R-:W-:Y:S02]  /*6d80*/  @P0 R2UR UR6, R8 ;  /* 0x00000000080602ca */ /* 0x000fe400000e0000 */
[----:B------:R-:W-:Y:S07]  /*6d90*/  @P0 R2UR UR5, R4 ;  /* 0x00000000040502ca */ /* 0x000fee00000e0000 */
[----:B------:R-:W-:Y:S02]  /*6da0*/  @UP1 UMOV UR7, UR4 ;  /* 0x0000000400071c82 */ /* 0x000fe40008000000 */
[----:B------:R-:W-:Y:S02]  /*6db0*/  IMAD.U32 R192, RZ, RZ, UR7 ;  /* 0x00000007ffc07e24 */ /* 0x000fe4000f8e00ff */
[----:B------:R-:W-:Y:S02]  /*6dc0*/  @UP1 UMOV UR38, UR6 ;  /* 0x0000000600261c82 */ /* 0x000fe40008000000 */
[----:B------:R-:W-:Y:S01]  /*6dd0*/  @UP1 UMOV UR37, UR5 ;  /* 0x0000000500251c82 */ /* 0x000fe20008000000 */
[----:B-1----:R-:W-:Y:S05]  /*6de0*/  BRA.U !UP0, `(.L_x_94) ;  /* 0x0000000108cc7547 */ /* 0x002fea000b800000 */
[----:B------:R-:W1:Y:S01]  /*6df0*/  LDCU UR12, c[0x0][0xf20] ;  /* 0x0001e400ff0c77ac */ /* 0x000e620008000800 */
[----:B------:R-:W-:Y:S02]  /*6e00*/  UIMAD.WIDE.U32 UR4, UR53, UR59, URZ ;  /* 0x0000003b350472a5 */ /* 0x000fe4000f8e00ff */
[----:B------:R-:W-:Y:S02]  /*6e10*/  UIMAD.WIDE.U32 UR6, UR61, UR56, URZ ;  /* 0x000000383d0672a5 */ /* 0x000fe4000f8e00ff */
[----:B------:R-:W-:Y:S02]  /*6e20*/  UISETP.NE.AND UP0, UPT, UR58, 0x1, UPT ;  /* 0x000000013a00788c */ /* 0x000fe4000bf05270 */
[----:B------:R-:W-:Y:S02]  /*6e30*/  UIMAD.WIDE.U32 UR8, UR37, UR59, URZ ;  /* 0x0000003b250872a5 */ /* 0x000fe4000f8e00ff */
[----:B------:R-:W-:Y:S02]  /*6e40*/  UISETP.NE.AND UP1, UPT, UR42, 0x1, UPT ;  /* 0x000000012a00788c */ /* 0x000fe4000bf25270 */
[----:B------:R-:W-:Y:S02]  /*6e50*/  UIMAD.WIDE.U32 UR10, UR38, UR56, URZ ;  /* 0x00000038260a72a5 */ /* 0x000fe4000f8e00ff */
[----:B------:R-:W-:Y:S01]  /*6e60*/  UISETP.NE.AND UP2, UPT, UR45, 0x1, UPT ;  /* 0x000000012d00788c */ /* 0x000fe2000bf45270 */
[----:B------:R-:W-:Y:S02]  /*6e70*/  UMOV UR4, UR5 ;  /* 0x0000000500047c82 */ /* 0x000fe40008000000 */
[----:B-1----:R-:W-:Y:S03]  /*6e80*/  USHF.R.U32.HI UR5, URZ, UR12, UR4 ;  /* 0x0000000cff057299 */ /* 0x002fe60008011604 */
[----:B------:R-:W-:Y:S02]  /*6e90*/  UMOV UR4, UR7 ;  /* 0x0000000700047c82 */ /* 0x000fe40008000000 */
[----:B------:R-:W-:Y:S02]  /*6ea0*/  USHF.R.U32.HI UR7, URZ, UR57, UR4 ;  /* 0x00000039ff077299 */ /* 0x000fe40008011604 */
[----:B------:R-:W-:Y:S02]  /*6eb0*/  USEL UR4, UR53, UR5, !UP0 ;  /* 0x0000000535047287 */ /* 0x000fe4000c000000 */
[----:B------:R-:W-:Y:S01]  /*6ec0*/  USEL UR7, UR61, UR7, !UP1 ;  /* 0x000000073d077287 */ /* 0x000fe2000c800000 */
[----:B------:R-:W-:Y:S01]  /*6ed0*/  UMOV UR5, UR9 ;  /* 0x0000000900057c82 */ /* 0x000fe20008000000 */
[----:B------:R-:W-:Y:S02]  /*6ee0*/  UIMAD.WIDE.U32 UR8, UR4, UR40, URZ ;  /* 0x00000028040872a5 */ /* 0x000fe4000f8e00ff */
[----:B------:R-:W-:Y:S03]  /*6ef0*/  USHF.R.U32.HI UR6, URZ, UR12, UR5 ;  /* 0x0000000cff067299 */ /* 0x000fe60008011605 */
[----:B------:R-:W-:Y:S01]  /*6f00*/  UMOV UR5, UR11 ;  /* 0x0000000b00057c82 */ /* 0x000fe20008000000 */
[----:B------:R-:W-:Y:S02]  /*6f10*/  UIMAD.WIDE.U32 UR10, UR7, UR40, URZ ;  /* 0x00000028070a72a5 */ /* 0x000fe4000f8e00ff */
[----:B------:R-:W-:Y:S02]  /*6f20*/  USEL UR6, UR37, UR6, !UP0 ;  /* 0x0000000625067287 */ /* 0x000fe4000c000000 */
[----:B------:R-:W-:Y:S01]  /*6f30*/  USHF.R.U32.HI UR5, URZ, UR57, UR5 ;  /* 0x00000039ff057299 */ /* 0x000fe20008011605 */
[----:B------:R-:W-:Y:S02]  /*6f40*/  UMOV UR8, UR9 ;  /* 0x0000000900087c82 */ /* 0x000fe40008000000 */
[----:B------:R-:W-:Y:S01]  /*6f50*/  UMOV UR10, UR11 ;  /* 0x0000000b000a7c82 */ /* 0x000fe20008000000 */
[----:B------:R-:W-:Y:S02]  /*6f60*/  @UP2 USHF.R.U32.HI UR4, URZ, UR41, UR8 ;  /* 0x00000029ff042299 */ /* 0x000fe40008011608 */
[----:B------:R-:W-:Y:S02]  /*6f70*/  @UP2 USHF.R.U32.HI UR7, URZ, UR41, UR10 ;  /* 0x00000029ff072299 */ /* 0x000fe4000801160a */
[----:B------:R-:W-:Y:S02]  /*6f80*/  UIMAD UR4, UR45, UR4, URZ ;  /* 0x000000042d0472a4 */ /* 0x000fe4000f8e02ff */
        /* <DEDUP_REMOVED lines=8> */
[----:B------:R-:W-:Y:S02]  /*7010*/  USEL UR11, UR6, UR4, !UP2 ;  /* 0x00000004060b7287 */ /* 0x000fe4000d000000 */
[----:B------:R-:W-:Y:S02]  /*7020*/  UIADD3 UR8, UPT, UPT, -UR5, URZ, URZ ;  /* 0x000000ff05087290 */ /* 0x000fe4000fffe1ff */
[----:B------:R-:W-:Y:S01]  /*7030*/  UIADD3 UR10, UPT, UPT, -UR11, URZ, URZ ;  /* 0x000000ff0b0a7290 */ /* 0x000fe2000fffe1ff */
[----:B------:R-:W-:Y:S01]  /*7040*/  @!UP0 UMOV UR4, UR9 ;  /* 0x0000000900048c82 */ /* 0x000fe20008000000 */
[----:B------:R-:W-:Y:S02]  /*7050*/  UIADD3 UR9, UPT, UPT, -UR6, URZ, URZ ;  /* 0x000000ff06097290 */ /* 0x000fe4000fffe1ff */
[----:B------:R-:W-:Y:S02]  /*7060*/  @!UP0 USHF.R.U32.HI UR4, URZ, UR41, UR4 ;  /* 0x00000029ff048299 */ /* 0x000fe40008011604 */
[----:B------:R-:W-:Y:S02]  /*7070*/  UIMAD UR10, UR45, UR10, UR6 ;  /* 0x0000000a2d0a72a4 */ /* 0x000fe4000f8e0206 */
[----:B------:R-:W-:Y:S04]  /*7080*/  @!UP0 USEL UR4, UR5, UR4, !UP2 ;  /* 0x0000000405048287 */ /* 0x000fe8000d000000 */
[----:B------:R-:W-:Y:S02]  /*7090*/  @!UP0 UIMAD UR10, UR7, UR10, UR4 ;  /* 0x0000000a070a82a4 */ /* 0x000fe4000f8e0204 */
[----:B------:R-:W-:Y:S02]  /*70a0*/  @!UP0 UIADD3 UR11, UPT, UPT, UR11, -UR4, URZ ;  /* 0x800000040b0b8290 */ /* 0x000fe4000fffe0ff */
[----:B------:R-:W-:Y:S02]  /*70b0*/  UIMAD UR7, UR42, UR8, UR38 ;  /* 0x000000082a0772a4 */ /* 0x000fe4000f8e0226 */
[----:B------:R-:W-:Y:S02]  /*70c0*/  @!UP0 UIMAD UR6, UR11, UR45, UR5 ;  /* 0x0000002d0b0682a4 */ /* 0x000fe4000f8e0205 */
[----:B------:R-:W-:Y:S01]  /*70d0*/  UIMAD UR4, UR58, UR9, UR37 ;  /* 0x000000093a0472a4 */ /* 0x000fe2000f8e0225 */
[----:B------:R-:W-:Y:S02]  /*70e0*/  @!UP0 UMOV UR5, UR10 ;  /* 0x0000000a00058c82 */ /* 0x000fe40008000000 */
[----:B------:R-:W-:Y:S02]  /*70f0*/  UIMAD UR38, UR5, UR42, UR7 ;  /* 0x0000002a052672a4 */ /* 0x000fe4000f8e0207 */
[----:B------:R-:W-:Y:S11]  /*7100*/  UIMAD UR37, UR6, UR58, UR4 ;  /* 0x0000003a062572a4 */ /* 0x000ff6000f8e0204 */
[----:B------:R-:W-:Y:S01]  /*7110*/  @!UPT UIADD3 URZ, UPT, UPT, URZ, URZ, URZ ;  /* 0x000000fffffff290 */ /* 0x000fe2000fffe0ff */
.L_x_94:
[----:B------:R-:W-:Y:S01]  /*7120*/  UISETP.NE.AND UP0, UPT, UR39, 0x1, UPT ;  /* 0x000000012700788c */ /* 0x000fe2000bf05270 */
[----:B------:R-:W-:Y:S01]  /*7130*/  LOP3.LUT P0, RZ, R181, 0x1b0, RZ, 0xc0, !PT ;  /* 0x000001b0b5ff7812 */ /* 0x000fe2000780c0ff */
[----:B------:R-:W-:Y:S01]  /*7140*/  USHF.L.U32 UR50, UR36, 0x7, URZ ;  /* 0x0000000724327899 */ /* 0x000fe200080006ff */
[----:B------:R-:W-:Y:S01]  /*7150*/  BSSY.RECONVERGENT B6, `(.L_x_95) ;  /* 0x0000034000067945 */ /* 0x000fe20003800200 */
[----:B------:R-:W-:Y:S01]  /*7160*/  USHF.L.U32 UR47, UR20, 0x8, URZ ;  /* 0x00000008142f7899 */ /* 0x000fe200080006ff */
[----:B------:R-:W-:Y:S06]  /*7170*/  IADD3 R183, PT, PT, R183, 0x1, RZ ;  /* 0x00000001b7b77810 */ /* 0x000fec0007ffe0ff */
[----:B------:R-:W1:Y:S01]  /*7180*/  @!UP0 LDCU.128 UR12, c[0x0][0xf10] ;  /* 0x0001e200ff0c87ac */ /* 0x000e620008000c00 */
[----:B------:R-:W2:Y:S01]  /*7190*/  @!UP0 LDCU UR5, c[0x0][0xf0c] ;  /* 0x0001e180ff0587ac */ /* 0x000ea20008000800 */
[----:B------:R-:W3:Y:S01]  /*71a0*/  @!UP0 LDCU UR10, c[0x0][0xf20] ;  /* 0x0001e400ff0a87ac */ /* 0x000ee20008000800 */
[----:B-1----:R-:W-:Y:S02]  /*71b0*/  UIMAD.WIDE.U32 UR8, UR38, UR12, URZ ;  /* 0x0000000c260872a5 */ /* 0x002fe4000f8e00ff */
[----:B------:R-:W-:Y:S02]  /*71c0*/  UIMAD.WIDE.U32 UR6, UR37, UR15, URZ ;  /* 0x0000000f250672a5 */ /* 0x000fe4000f8e00ff */
[----:B------:R-:W-:Y:S03]  /*71d0*/  @!UP0 UISETP.NE.AND UP1, UPT, UR14, 0x1, UPT ;  /* 0x000000010e00888c */ /* 0x000fe6000bf25270 */
[----:B------:R-:W-:Y:S01]  /*71e0*/  @!UP0 UMOV UR4, UR9 ;  /* 0x0000000900048c82 */ /* 0x000fe20008000000 */
[----:B--2---:R-:W-:Y:S02]  /*71f0*/  @!UP0 UISETP.NE.AND UP2, UPT, UR5, 0x1, UPT ;  /* 0x000000010500888c */ /* 0x004fe4000bf45270 */
[----:B------:R-:W-:Y:S01]  /*7200*/  @!UP0 USHF.R.U32.HI UR4, URZ, UR13, UR4 ;  /* 0x0000000dff048299 */ /* 0x000fe20008011604 */
[----:B------:R-:W-:Y:S02]  /*7210*/  @!UP0 UMOV UR6, UR7 ;  /* 0x0000000700068c82 */ /* 0x000fe40008000000 */
[----:B---3--:R-:W-:Y:S02]  /*7220*/  @!UP0 USHF.R.U32.HI UR6, URZ, UR10, UR6 ;  /* 0x0000000aff068299 */ /* 0x008fe40008011606 */
[----:B------:R-:W-:Y:S02]  /*7230*/  @!UP0 USEL UR7, UR38, UR4, !UP2 ;  /* 0x0000000426078287 */ /* 0x000fe4000d000000 */
[----:B------:R-:W-:Y:S04]  /*7240*/  @!UP0 USEL UR6, UR37, UR6, !UP1 ;  /* 0x0000000625068287 */ /* 0x000fe8000c800000 */
[----:B------:R-:W-:Y:S02]  /*7250*/  @!UP0 UIADD3 UR4, UPT, UPT, -UR7, UR6, URZ ;  /* 0x0000000607048290 */ /* 0x000fe4000fffe1ff */
[----:B------:R-:W-:Y:S02]  /*7260*/  @!UP0 UIADD3 UR6, UPT, UPT, UR7, -UR6, URZ ;  /* 0x8000000607068290 */ /* 0x000fe4000fffe0ff */
[----:B------:R-:W-:Y:S02]  /*7270*/  @!UP0 UIMAD UR38, UR4, UR5, UR38 ;  /* 0x00000005042682a4 */ /* 0x000fe4000f8e0226 */
[----:B------:R-:W-:Y:S01]  /*7280*/  @!UP0 UIMAD UR37, UR6, UR14, UR37 ;  /* 0x0000000e062582a4 */ /* 0x000fe2000f8e0225 */
[----:B------:R-:W-:Y:S11]  /*7290*/  @!P0 BRA `(.L_x_96) ;  /* 0x00000000007c8947 */ /* 0x000ff60003800000 */
[----:B------:R-:W1:Y:S01]  /*72a0*/  LDCU.64 UR8, c[0x4][0x80] ;  /* 0x01001000ff0877ac */ /* 0x000e620008000a00 */
[----:B------:R-:W-:Y:S01]  /*72b0*/  MOV R16, 0x0 ;  /* 0x0000000000107802 */ /* 0x000fe20000000f00 */
[----:B------:R-:W-:Y:S02]  /*72c0*/  HFMA2 R12, -RZ, RZ, 0, 5.9604644775390625e-08 ;  /* 0x00000001ff0c7431 */ /* 0x000fe400000001ff */
[----:B------:R-:W-:Y:S01]  /*72d0*/  IMAD.MOV.U32 R8, RZ, RZ, 0x70 ;  /* 0x00000070ff087424 */ /* 0x000fe200078e00ff */
[----:B------:R2:W3:Y:S01]  /*72e0*/  LDC.64 R14, c[0x4][R16] ;  /* 0x01000000100e7b82 */ /* 0x0004e20000000a00 */
[----:B------:R-:W4:Y:S01]  /*72f0*/  LDCU.64 UR6, c[0x4][0x88] ;  /* 0x01001100ff0677ac */ /* 0x000f220008000a00 */
[----:B------:R-:W-:Y:S01]  /*7300*/  IMAD.MOV.U32 R13, RZ, RZ, RZ ;  /* 0x000000ffff0d7224 */ /* 0x000fe200078e00ff */
[----:B------:R-:W2:Y:S01]  /*7310*/  LDCU.64 UR4, c[0x4][0x8] ;  /* 0x01000100ff0477ac */ /* 0x000ea20008000a00 */
[----:B-1----:R-:W-:Y:S01]  /*7320*/  MOV R5, UR9 ;  /* 0x0000000900057c02 */ /* 0x002fe20008000f00 */
[----:B------:R-:W-:Y:S01]  /*7330*/  IMAD.U32 R4, RZ, RZ, UR8 ;  /* 0x00000008ff047e24 */ /* 0x000fe2000f8e00ff */
[----:B----4-:R-:W-:Y:S01]  /*7340*/  MOV R7, UR7 ;  /* 0x0000000700077c02 */ /* 0x010fe20008000f00 */
[----:B------:R-:W-:Y:S01]  /*7350*/  IMAD.U32 R6, RZ, RZ, UR6 ;  /* 0x00000006ff067e24 */ /* 0x000fe2000f8e00ff */
[----:B--2---:R-:W-:Y:S01]  /*7360*/  MOV R11, UR5 ;  /* 0x00000005000b7c02 */ /* 0x004fe20008000f00 */
[----:B------:R-:W-:Y:S02]  /*7370*/  IMAD.U32 R10, RZ, RZ, UR4 ;  /* 0x00000004ff0a7e24 */ /* 0x000fe4000f8e00ff */
[----:B------:R-:W-:Y:S07]  /*7380*/  LEPC R20, `(.L_x_97) ;  /* 0x000000001014794e */ /* 0x000fee0000000000 */
[----:B---3-5:R-:W-:Y:S05]  /*7390*/  CALL.ABS.NOINC R14 ;  /* 0x000000000e007343 */ /* 0x028fea0003c00000 */
.L_x_97:
[----:B------:R-:W1:Y:S01]  /*73a0*/  LDCU.64 UR8, c[0x4][0x80] ;  /* 0x01001000ff0877ac */ /* 0x000e620008000a00 */
[----:B------:R-:W2:Y:S01]  /*73b0*/  LDC.64 R16, c[0x4][R16] ;  /* 0x0100000010107b82 */ /* 0x000ea20000000a00 */
[----:B------:R-:W-:Y:S02]  /*73c0*/  HFMA2 R12, -RZ, RZ, 0, 5.9604644775390625e-08 ;  /* 0x00000001ff0c7431 */ /* 0x000fe400000001ff */
[----:B------:R-:W-:Y:S02]  /*73d0*/  IMAD.MOV.U32 R8, RZ, RZ, 0x70 ;  /* 0x00000070ff087424 */ /* 0x000fe400078e00ff */
[----:B------:R-:W-:Y:S01]  /*73e0*/  IMAD.MOV.U32 R13, RZ, RZ, RZ ;  /* 0x000000ffff0d7224 */ /* 0x000fe200078e00ff */
[----:B------:R-:W3:Y:S01]  /*73f0*/  LDCU.64 UR6, c[0x4][0x88] ;  /* 0x01001100ff0677ac */ /* 0x000ee20008000a00 */
[----:B------:R-:W4:Y:S01]  /*7400*/  LDCU.64 UR4, c[0x4][0x8] ;  /* 0x01000100ff0477ac */ /* 0x000f220008000a00 */
[----:B-1----:R-:W-:Y:S02]  /*7410*/  MOV R4, UR8 ;  /* 0x0000000800047c02 */ /* 0x002fe40008000f00 */
[----:B------:R-:W-:Y:S02]  /*7420*/  MOV R5, UR9 ;  /* 0x0000000900057c02 */ /* 0x000fe40008000f00 */
[----:B---3--:R-:W-:Y:S01]  /*7430*/  MOV R7, UR7 ;  /* 0x0000000700077c02 */ /* 0x008fe20008000f00 */
[----:B------:R-:W-:Y:S01]  /*7440*/  IMAD.U32 R6, RZ, RZ, UR6 ;  /* 0x00000006ff067e24 */ /* 0x000fe2000f8e00ff */
[----:B----4-:R-:W-:Y:S01]  /*7450*/  MOV R11, UR5 ;  /* 0x00000005000b7c02 */ /* 0x010fe20008000f00 */
[----:B------:R-:W-:Y:S02]  /*7460*/  IMAD.U32 R10, RZ, RZ, UR4 ;  /* 0x00000004ff0a7e24 */ /* 0x000fe4000f8e00ff */
[----:B------:R-:W-:Y:S07]  /*7470*/  LEPC R20, `(.L_x_96) ;  /* 0x000000001014794e */ /* 0x000fee0000000000 */
[----:B--2---:R-:W-:Y:S05]  /*7480*/  CALL.ABS.NOINC R16 ;  /* 0x0000000010007343 */ /* 0x004fea0003c00000 */
.L_x_96:
[----:B------:R-:W-:Y:S05]  /*7490*/  BSYNC.RECONVERGENT B6 ;  /* 0x0000000000067941 */ /* 0x000fea0003800200 */
.L_x_95:
[----:B------:R-:W-:Y:S02]  /*74a0*/  R2UR UR6, R180 ;  /* 0x00000000b40672ca */ /* 0x000fe400000e0000 */
[----:B------:R-:W-:Y:S02]  /*74b0*/  R2UR UR5, R191 ;  /* 0x00000000bf0572ca */ /* 0x000fe400000e0000 */
[----:B------:R-:W-:Y:S02]  /*74c0*/  R2UR UR4, R190 ;  /* 0x00000000be0472ca */ /* 0x000fe400000e0000 */
[----:B------:R-:W-:Y:S02]  /*74d0*/  ISETP.NE.U32.AND P4, PT, R174, RZ, PT ;  /* 0x000000ffae00720c */ /* 0x000fe40003f85070 */
[----:B------:R-:W-:Y:S02]  /*74e0*/  ISETP.NE.U32.AND P2, PT, RZ, UR62, PT ;  /* 0x0000003eff007c0c */ /* 0x000fe4000bf45070 */
[----:B------:R-:W-:Y:S02]  /*74f0*/  ISETP.NE.AND.EX P4, PT, R175, RZ, PT, P4 ;  /* 0x000000ffaf00720c */ /* 0x000fe40003f85340 */
[----:B------:R-:W-:Y:S01]  /*7500*/  ISETP.NE.AND.EX P2, PT, RZ, UR63, PT, P2 ;  /* 0x0000003fff007c0c */ /* 0x000fe2000bf45320 */
[----:B------:R-:W-:Y:S02]  /*7510*/  UISETP.NE.AND UP2, UPT, UR6, URZ, UPT ;  /* 0x000000ff0600728c */ /* 0x000fe4000bf45270 */
[----:B------:R-:W-:Y:S04]  /*7520*/  UISETP.NE.U32.AND UP0, UPT, UR5, URZ, UPT ;  /* 0x000000ff0500728c */ /* 0x000fe8000bf05070 */
[----:B------:R-:W-:Y:S01]  /*7530*/  UISETP.NE.AND.EX UP1, UPT, UR4, URZ, UPT, UP0 ;  /* 0x000000ff0400728c */ /* 0x000fe2000bf25300 */
[----:B------:R-:W-:Y:S01]  /*7540*/  PLOP3.LUT P1, PT, PT, PT, UP2, 0x80, 0x8 ;  /* 0x000000000008781c */ /* 0x000fe20003f2f028 */
[----:B------:R-:W-:Y:S03]  /*7550*/  UPLOP3.LUT UP0, UPT, UPT, UPT, UPT, 0x40, 0x4 ;  /* 0x000000000004789c */ /* 0x000fe60003f0e870 */
[----:B------:R-:W-:Y:S06]  /*7560*/  @UP2 UPLOP3.LUT UP0, UPT, UPT, UPT, UP1, 0x80, 0x8 ;  /* 0x000000000008289c */ /* 0x000fec0003f0f010 */
[----:B------:R-:W-:Y:S01]  /*7570*/  PLOP3.LUT P0, PT, PT, PT, UP0, 0x80, 0x8 ;  /* 0x000000000008781c */ /* 0x000fe20003f0f008 */
[----:B------:R-:W-:Y:S01]  /*7580*/  @!UPT UIADD3 URZ, UPT, UPT, URZ, URZ, URZ ;  /* 0x000000fffffff290 */ /* 0x000fe2000fffe0ff */
[----:B------:R-:W-:Y:S11]  /*7590*/  BRA.U !UP1, `(.L_x_98) ;  /* 0x0000000109407547 */ /* 0x000ff6000b800000 */
[----:B------:R-:W-:Y:S01]  /*75a0*/  UISETP.NE.U32.AND UP0, UPT, UR62, URZ, UPT ;  /* 0x000000ff3e00728c */ /* 0x000fe2000bf05070 */
[----:B------:R-:W-:Y:S01]  /*75b0*/  R2UR UR6, R191 ;  /* 0x00000000bf0672ca */ /* 0x000fe200000e0000 */
[----:B------:R-:W1:Y:S01]  /*75c0*/  LDCU.64 UR8, c[0x0][0x358] ;  /* 0x00006b00ff0877ac */ /* 0x000e620008000a00 */
[----:B------:R-:W-:Y:S02]  /*75d0*/  HFMA2 R176, -RZ, RZ, 0, 5.9604644775390625e-08 ;  /* 0x00000001ffb07431 */ /* 0x000fe400000001ff */
[----:B------:R-:W-:Y:S01]  /*75e0*/  IMAD.MOV.U32 R0, RZ, RZ, 0x1 ;  /* 0x00000001ff007424 */ /* 0x000fe200078e00ff */
[----:B------:R-:W-:Y:S06]  /*75f0*/  UISETP.NE.AND.EX UP0, UPT, UR63, URZ, UPT, UP0 ;  /* 0x000000ff3f00728c */ /* 0x000fec000bf05300 */
[----:B------:R-:W-:Y:S05]  /*7600*/  PLOP3.LUT P3, PT, PT, PT, UP0, 0x80, 0x8 ;  /* 0x000000000008781c */ /* 0x000fea0003f6f008 */
[----:B------:R-:W2:Y:S01]  /*7610*/  @UP0 LDCU.64 UR4, c[0x0][0xc88] ;  /* 0x00019100ff0407ac */ /* 0x000ea20008000a00 */
[----:B------:R-:W-:Y:S07]  /*7620*/  @UP0 UIMAD UR6, UR60, UR6, URZ ;  /* 0x000000063c0602a4 */ /* 0x000fee000f8e02ff */
[----:B------:R-:W-:Y:S01]  /*7630*/  @!P3 PRMT R176, R0, 0x7610, R176 ;  /* 0x0000761000b0b816 */ /* 0x000fe200000000b0 */
[----:B--2---:R-:W-:Y:S06]  /*7640*/  @UP0 UIMAD.WIDE UR4, UR6, 0x4, UR4 ;  /* 0x00000004060408a5 */ /* 0x004fec000f8e0204 */
[----:B------:R-:W-:Y:S02]  /*7650*/  IMAD.U32 R4, RZ, RZ, UR4 ;  /* 0x00000004ff047e24 */ /* 0x000fe4000f8e00ff */
[----:B------:R-:W-:Y:S03]  /*7660*/  IMAD.U32 R5, RZ, RZ, UR5 ;  /* 0x00000005ff057e24 */ /* 0x000fe6000f8e00ff */
[----:B------:R-:W2:Y:S02]  /*7670*/  @!UP0 LDCU UR4, c[0x0][0xc80] ;  /* 0x00019000ff0487ac */ /* 0x000ea40008000800 */
[----:B-1---5:R1:W5:Y:S02]  /*7680*/  @P3 LDG.E R133, desc[UR8][R4.64] ;  /* 0x0000000804853981 */ /* 0x022364000c1e1900 */
[----:B-12---:R-:W-:Y:S02]  /*7690*/  @!P3 MOV R133, UR4 ;  /* 0x000000040085bc02 */ /* 0x006fe40008000f00 */
.L_x_98:
[----:B------:R-:W-:Y:S05]  /*76a0*/  @!P4 BRA `(.L_x_99) ;  /* 0x000000000024c947 */ /* 0x000fea0003800000 */
[----:B------:R-:W-:Y:S01]  /*76b0*/  ISETP.NE.U32.AND P3, PT, R172, RZ, PT ;  /* 0x000000ffac00720c */ /* 0x000fe20003f65070 */
[----:B------:R-:W1:Y:S03]  /*76c0*/  LDCU.64 UR4, c[0x0][0x358] ;  /* 0x00006b00ff0477ac */ /* 0x000e660008000a00 */
[----:B------:R-:W-:Y:S11]  /*76d0*/  ISETP.NE.AND.EX P3, PT, R173, RZ, PT, P3 ;  /* 0x000000ffad00720c */ /* 0x000ff60003f65330 */
[----:B------:R-:W-:Y:S02]  /*76e0*/  @!UPT UIADD3 URZ, UPT, UPT, URZ, URZ, URZ ;  /* 0x000000fffffff290 */ /* 0x000fe4000fffe0ff */
[----:B------:R-:W2:Y:S01]  /*76f0*/  @P3 LDC.64 R4, c[0x0][0xca8] ;  /* 0x00032a00ff043b82 */ /* 0x000ea20000000a00 */
[----:B------:R-:W-:Y:S04]  /*7700*/  @P3 IMAD R0, R174, UR60, RZ ;  /* 0x0000003cae003c24 */ /* 0x000fe8000f8e02ff */
[----:B--2---:R-:W-:Y:S05]  /*7710*/  @P3 IMAD.WIDE R4, R0, 0x4, R4 ;  /* 0x0000000400043825 */ /* 0x004fea00078e0204 */
[----:B-1---5:R1:W5:Y:S02]  /*7720*/  @P3 LDG.E R130, desc[UR4][R4.64] ;  /* 0x0000000404823981 */ /* 0x022364000c1e1900 */
[----:B-1----:R-:W2:Y:S02]  /*7730*/  @!P3 LDC R130, c[0x0][0xca0] ;  /* 0x00032800ff82bb82 */ /* 0x002ea40000000800 */
.L_x_99:
[----:B-----5:R-:W-:Y:S01]  /*7740*/  FSETP.NEU.AND P3, PT, R133, RZ, PT ;  /* 0x000000ff8500720b */ /* 0x020fe20003f6d000 */
[----:B------:R-:W-:Y:S01]  /*7750*/  IMAD.U32 R3, RZ, RZ, UR43 ;  /* 0x0000002bff037e24 */ /* 0x000fe2000f8e00ff */
[----:B------:R-:W-:Y:S01]  /*7760*/  SEL R5, RZ, 0xffffffff, P2 ;  /* 0xffffffffff057807 */ /* 0x000fe20001000000 */
[----:B------:R-:W-:Y:S01]  /*7770*/  IMAD.SHL.U32 R197, R185, 0x10, RZ ;  /* 0x00000010b9c57824 */ /* 0x000fe200078e00ff */
[----:B------:R-:W-:Y:S01]  /*7780*/  @P1 LOP3.LUT P2, RZ, R176, 0xff, RZ, 0xc0, !PT ;  /* 0x000000ffb0ff1812 */ /* 0x000fe2000784c0ff */
[----:B------:R-:W-:Y:S01]  /*7790*/  IMAD R131, R3, 0xc0, R2 ;  /* 0x000000c003837824 */ /* 0x000fe200078e0202 */
[----:B------:R-:W-:Y:S01]  /*77a0*/  @P1 SEL R0, RZ, 0xffffffff, P3 ;  /* 0xffffffffff001807 */ /* 0x000fe20001800000 */
[----:B------:R-:W-:Y:S01]  /*77b0*/  IMAD.SHL.U32 R139, R184, 0x10, RZ ;  /* 0x00000010b88b7824 */ /* 0x000fe200078e00ff */
[----:B------:R-:W-:Y:S01]  /*77c0*/  LOP3.LUT P4, R182, R176, 0xff, RZ, 0xc0, !PT ;  /* 0x000000ffb0b67812 */ /* 0x000fe2000788c0ff */
[----:B------:R-:W-:Y:S01]  /*77d0*/  IMAD.IADD R198, R188, 0x1, R197 ;  /* 0x00000001bcc67824 */ /* 0x000fe200078e02c5 */
[C---:B------:R-:W-:Y:S01]  /*77e0*/  @P0 SEL R0, R5.reuse, R0, !P2 ;  /* 0x0000000005000207 */ /* 0x040fe20005000000 */
[----:B------:R-:W-:Y:S01]  /*77f0*/  BSSY B1, `(.L_x_100) ;  /* 0x000004d000017945 */ /* 0x000fe20003800000 */
[----:B------:R-:W-:Y:S01]  /*7800*/  PLOP3.LUT P2, PT, PT, PT, UP1, 0x80, 0x8 ;  /* 0x000000000008781c */ /* 0x000fe20003f4f018 */
[----:B------:R-:W-:Y:S01]  /*7810*/  IMAD.MOV.U32 R138, RZ, RZ, 0x1 ;  /* 0x00000001ff8a7424 */ /* 0x000fe200078e00ff */
[----:B------:R-:W-:Y:S01]  /*7820*/  @P1 LOP3.LUT R0, R0, 0x1, RZ, 0xc0, !PT ;  /* 0x0000000100001812 */ /* 0x000fe200078ec0ff */
[----:B------:R-:W-:Y:S01]  /*7830*/  IMAD.MOV.U32 R137, RZ, RZ, RZ ;  /* 0x000000ffff897224 */ /* 0x000fe200078e00ff */
[----:B------:R-:W-:Y:S02]  /*7840*/  CS2R R146, SRZ ;  /* 0x0000000000927805 */ /* 0x000fe4000001ff00 */
[----:B------:R-:W-:Y:S02]  /*7850*/  CS2R R144, SRZ ;  /* 0x0000000000907805 */ /* 0x000fe4000001ff00 */
[----:B------:R-:W-:Y:S01]  /*7860*/  ISETP.NE.U32.OR P5, PT, R0, 0x1, !P1 ;  /* 0x000000010000780c */ /* 0x000fe20004fa5470 */
[----:B------:R-:W-:Y:S01]  /*7870*/  IMAD.U32 R0, RZ, RZ, UR43 ;  /* 0x0000002bff007e24 */ /* 0x000fe2000f8e00ff */
[----:B------:R-:W-:Y:S02]  /*7880*/  CS2R R142, SRZ ;  /* 0x00000000008e7805 */ /* 0x000fe4000001ff00 */
[----:B------:R-:W-:Y:S02]  /*7890*/  CS2R R140, SRZ ;  /* 0x00000000008c7805 */ /* 0x000fe4000001ff00 */
[----:B------:R-:W-:Y:S02]  /*78a0*/  P2R R194, PR, RZ, 0x20 ;  /* 0x00000020ffc27803 */ /* 0x000fe40000000000 */
[----:B------:R-:W-:Y:S02]  /*78b0*/  CS2R R150, SRZ ;  /* 0x0000000000967805 */ /* 0x000fe4000001ff00 */
[----:B------:R-:W-:Y:S02]  /*78c0*/  SHF.L.U32 R4, R0, 0x1f, RZ ;  /* 0x0000001f00047819 */ /* 0x000fe400000006ff */
[----:B------:R-:W-:Y:S02]  /*78d0*/  CS2R R148, SRZ ;  /* 0x0000000000947805 */ /* 0x000fe4000001ff00 */
[----:B------:R-:W-:Y:S02]  /*78e0*/  SEL R0, RZ, 0xffffffff, P3 ;  /* 0xffffffffff007807 */ /* 0x000fe40001800000 */
[----:B------:R-:W-:Y:S02]  /*78f0*/  CS2R R154, SRZ ;  /* 0x00000000009a7805 */ /* 0x000fe4000001ff00 */
[----:B------:R-:W-:Y:S02]  /*7900*/  CS2R R152, SRZ ;  /* 0x0000000000987805 */ /* 0x000fe4000001ff00 */
[----:B------:R-:W-:Y:S02]  /*7910*/  CS2R R158, SRZ ;  /* 0x00000000009e7805 */ /* 0x000fe4000001ff00 */
[----:B------:R-:W-:Y:S02]  /*7920*/  @P2 SEL R0, R5, R0, !P4 ;  /* 0x0000000005002207 */ /* 0x000fe40006000000 */
[----:B------:R-:W-:Y:S02]  /*7930*/  CS2R R156, SRZ ;  /* 0x00000000009c7805 */ /* 0x000fe4000001ff00 */
[----:B------:R-:W-:Y:S02]  /*7940*/  @P5 SHF.L.U32 R6, RZ, 0x1f, RZ ;  /* 0x0000001fff065819 */ /* 0x000fe400000006ff */
[----:B------:R-:W-:Y:S02]  /*7950*/  CS2R R162, SRZ ;  /* 0x0000000000a27805 */ /* 0x000fe4000001ff00 */
[----:B------:R-:W-:Y:S02]  /*7960*/  ISETP.NE.AND P2, PT, RZ, UR43, PT ;  /* 0x0000002bff007c0c */ /* 0x000fe4000bf45270 */
[----:B------:R-:W-:Y:S01]  /*7970*/  CS2R R160, SRZ ;  /* 0x0000000000a07805 */ /* 0x000fe2000001ff00 */
[----:B------:R-:W1:Y:S01]  /*7980*/  @P5 SYNCS.PHASECHK.TRANS64.TRYWAIT P1, [UR44+0x10], R6 ;  /* 0x00001006ff0055a7 */ /* 0x000e62000802112c */
[----:B------:R-:W-:Y:S02]  /*7990*/  LOP3.LUT R0, R0, 0x1, RZ, 0xc0, !PT ;  /* 0x0000000100007812 */ /* 0x000fe400078ec0ff */
[----:B------:R-:W-:Y:S02]  /*79a0*/  CS2R R166, SRZ ;  /* 0x0000000000a67805 */ /* 0x000fe4000001ff00 */
[----:B------:R-:W-:Y:S02]  /*79b0*/  SEL R212, RZ, 0x60, P2 ;  /* 0x00000060ffd47807 */ /* 0x000fe40001000000 */
[----:B------:R-:W-:Y:S02]  /*79c0*/  CS2R R164, SRZ ;  /* 0x0000000000a47805 */ /* 0x000fe4000001ff00 */
[----:B------:R-:W-:Y:S02]  /*79d0*/  ISETP.NE.U32.AND P3, PT, R0, 0x1, PT ;  /* 0x000000010000780c */ /* 0x000fe40003f65070 */
[----:B------:R-:W-:Y:S02]  /*79e0*/  CS2R R170, SRZ ;  /* 0x0000000000aa7805 */ /* 0x000fe4000001ff00 */
[----:B------:R-:W-:Y:S01]  /*79f0*/  CS2R R168, SRZ ;  /* 0x0000000000a87805 */ /* 0x000fe2000001ff00 */
[----:B------:R-:W-:Y:S01]  /*7a00*/  IMAD.IADD R213, R131, 0x1, R212 ;  /* 0x0000000183d57824 */ /* 0x000fe200078e02d4 */
[----:B------:R-:W-:Y:S01]  /*7a10*/  P2R R199, PR, RZ, 0x8 ;  /* 0x00000008ffc77803 */ /* 0x000fe20000000000 */
[----:B------:R-:W-:Y:S02]  /*7a20*/  IMAD.IADD R196, R188, 0x1, R139 ;  /* 0x00000001bcc47824 */ /* 0x000fe400078e028b */
[----:B------:R-:W-:Y:S01]  /*7a30*/  VIADD R212, R212, UR47 ;  /* 0x0000002fd4d47c36 */ /* 0x000fe20008000000 */
[----:B------:R-:W-:Y:S01]  /*7a40*/  SHF.R.U32.HI R0, RZ, 0x15, R213 ;  /* 0x00000015ff007819 */ /* 0x000fe200000116d5 */
[----:B------:R-:W-:Y:S01]  /*7a50*/  IMAD.IADD R195, R187, 0x1, R198 ;  /* 0x00000001bbc37824 */ /* 0x000fe200078e02c6 */
[----:B------:R3:W4:Y:S02]  /*7a60*/  SYNCS.PHASECHK.TRANS64.TRYWAIT P0, [UR44+0x80], R4 ;  /* 0x00008004ff0075a7 */ /* 0x000724000800112c */
[----:B------:R-:W-:Y:S02]  /*7a70*/  LOP3.LUT R200, R0, 0x3, RZ, 0xc0, !PT ;  /* 0x0000000300c87812 */ /* 0x000fe400078ec0ff */
[----:B-1----:R-:W-:Y:S01]  /*7a80*/  @P5 SEL R138, RZ, 0x1, !P1 ;  /* 0x00000001ff8a5807 */ /* 0x002fe20004800000 */
[----:B---3--:R-:W-:Y:S06]  /*7a90*/  @!P5 BRA `(.L_x_101) ;  /* 0x000000000088d947 */ /* 0x008fec0003800000 */
[----:B------:R-:W-:Y:S01]  /*7aa0*/  IMAD.MOV.U32 R147, RZ, RZ, RZ ;  /* 0x000000ffff937224 */ /* 0x000fe200078e00ff */
[----:B------:R-:W-:Y:S01]  /*7ab0*/  ISETP.NE.AND P1, PT, R138, RZ, PT ;  /* 0x000000ff8a00720c */ /* 0x000fe20003f25270 */
[----:B------:R-:W-:Y:S01]  /*7ac0*/  BSSY B0, `(.L_x_102) ;  /* 0x0000014000007945 */ /* 0x000fe20003800000 */
[----:B------:R-:W-:Y:S02]  /*7ad0*/  CS2R R170, SRZ ;  /* 0x0000000000aa7805 */ /* 0x000fe4000001ff00 */
        /* <DEDUP_REMOVED lines=13> */
[----:B------:R-:W-:Y:S01]  /*7bb0*/  CS2R R144, SRZ ;  /* 0x0000000000907805 */ /* 0x000fe2000001ff00 */
[----:B------:R-:W-:Y:S06]  /*7bc0*/  @P1 BRA `(.L_x_103) ;  /* 0x00000000000c1947 */ /* 0x000fec0003800000 */
[----:B------:R-:W-:Y:S04]  /*7bd0*/  SHF.L.U32 R6, RZ, 0x1f, RZ ;  /* 0x0000001fff067819 */ /* 0x000fe800000006ff */
[----:B------:R-:W1:Y:S02]  /*7be0*/  SYNCS.PHASECHK.TRANS64.TRYWAIT P1, [UR44+0x10], R6 ;  /* 0x00001006ff0075a7 */ /* 0x000e64000802112c */
[----:B-1----:R-:W-:Y:S05]  /*7bf0*/  @!P1 BRA `(.L_x_104) ;  /* 0x000000bc00d49947 */ /* 0x002fea0003800000 */
.L_x_103:
[----:B------:R-:W-:Y:S05]  /*7c00*/  BSYNC B0 ;  /* 0x0000000000007941 */ /* 0x000fea0003800000 */
.L_x_102:
[----:B------:R-:W-:Y:S01]  /*7c10*/  ISETP.NE.AND P1, PT, R199, RZ, PT ;  /* 0x000000ffc700720c */ /* 0x000fe20003f25270 */
[----:B------:R-:W-:Y:S11]  /*7c20*/  HFMA2 R137, -RZ, RZ, 0, 5.9604644775390625e-08 ;  /* 0x00000001ff897431 */ /* 0x000ff600000001ff */
[----:B------:R-:W-:Y:S01]  /*7c30*/  @!UPT UIADD3 URZ, UPT, UPT, URZ, URZ, URZ ;  /* 0x000000fffffff290 */ /* 0x000fe2000fffe0ff */
[----:B------:R3:W1:Y:S04]  /*7c40*/  @P1 LDS.128 R168, [R188] ;  /* 0x00000000bca81984 */ /* 0x0006680000000c00 */
[----:B------:R3:W1:Y:S04]  /*7c50*/  @P1 LDS.128 R164, [R198+0x10] ;  /* 0x00001000c6a41984 */ /* 0x0006680000000c00 */
[----:B------:R3:W1:Y:S04]  /*7c60*/  @P1 LDS.128 R160, [R196+0x20] ;  /* 0x00002000c4a01984 */ /* 0x0006680000000c00 */
[----:B------:R3:W1:Y:S04]  /*7c70*/  @P1 LDS.128 R156, [R195+0x10] ;  /* 0x00001000c39c1984 */ /* 0x0006680000000c00 */
[----:B------:R3:W1:Y:S04]  /*7c80*/  @P1 LDS.128 R152, [R188+0x1000] ;  /* 0x00100000bc981984 */ /* 0x0006680000000c00 */
[----:B------:R3:W1:Y:S04]  /*7c90*/  @P1 LDS.128 R148, [R198+0x1010] ;  /* 0x00101000c6941984 */ /* 0x0006680000000c00 */
[----:B------:R3:W1:Y:S04]  /*7ca0*/  @P1 LDS.128 R140, [R196+0x1020] ;  /* 0x00102000c48c1984 */ /* 0x0006680000000c00 */
[----:B------:R3:W1:Y:S02]  /*7cb0*/  @P1 LDS.128 R144, [R195+0x1010] ;  /* 0x00101000c3901984 */ /* 0x0006640000000c00 */
.L_x_101:
[----:B------:R-:W-:Y:S05]  /*7cc0*/  BSYNC B1 ;  /* 0x0000000000017941 */ /* 0x000fea0003800000 */
.L_x_100:
[----:B------:R-:W-:Y:S02]  /*7cd0*/  ISETP.NE.AND P1, PT, R189, R200, PT ;  /* 0x000000c8bd00720c */ /* 0x000fe40003f25270 */
[----:B------:R-:W-:Y:S01]  /*7ce0*/  MOV R55, RZ ;  /* 0x000000ff00377202 */ /* 0x000fe20000000f00 */
[----:B----4-:R-:W-:Y:S10]  /*7cf0*/  @P0 BRA `(.L_x_105) ;  /* 0x0000000000080947 */ /* 0x010ff40003800000 */
[----:B------:R-:W4:Y:S02]  /*7d00*/  SYNCS.PHASECHK.TRANS64.TRYWAIT P0, [UR44+0x80], R4 ;  /* 0x00008004ff0075a7 */ /* 0x000f24000800112c */
[----:B----4-:R-:W-:Y:S05]  /*7d10*/  @!P0 BRA `(.L_x_106) ;  /* 0x000000bc00a48947 */ /* 0x010fea0003800000 */
.L_x_105:
[----:B------:R-:W-:Y:S01]  /*7d20*/  IMAD.MOV.U32 R54, RZ, RZ, RZ ;  /* 0x000000ffff367224 */ /* 0x000fe200078e00ff */
        /* <DEDUP_REMOVED lines=32> */
[----:B------:R-:W-:Y:S11]  /*7f30*/  LOP3.LUT P0, RZ, R0, 0x3, R177, 0x48, !PT ;  /* 0x0000000300ff7812 */ /* 0x000ff600078048b1 */
[----:B------:R-:W-:Y:S02]  /*7f40*/  @!UPT UIADD3 URZ, UPT, UPT, URZ, URZ, URZ ;  /* 0x000000fffffff290 */ /* 0x000fe4000fffe0ff */
[----:B------:R-:W-:Y:S05]  /*7f50*/  @!P0 BRA `(.L_x_108) ;  /* 0x0000000000408947 */ /* 0x000fea0003800000 */
[----:B------:R-:W4:Y:S01]  /*7f60*/  LDCU.64 UR8, c[0x4][0x70] ;  /* 0x01000e00ff0877ac */ /* 0x000f220008000a00 */
[----:B------:R-:W-:Y:S01]  /*7f70*/  MOV R15, 0x0 ;  /* 0x00000000000f7802 */ /* 0x000fe20000000f00 */
[----:B------:R-:W-:Y:S02]  /*7f80*/  HFMA2 R12, -RZ, RZ, 0, 5.9604644775390625e-08 ;  /* 0x00000001ff0c7431 */ /* 0x000fe400000001ff */
[----:B------:R-:W-:Y:S02]  /*7f90*/  IMAD.MOV.U32 R8, RZ, RZ, 0x192 ;  /* 0x00000192ff087424 */ /* 0x000fe400078e00ff */
[----:B------:R-:W-:Y:S01]  /*7fa0*/  IMAD.MOV.U32 R13, RZ, RZ, RZ ;  /* 0x000000ffff0d7224 */ /* 0x000fe200078e00ff */
[----:B------:R-:W5:Y:S01]  /*7fb0*/  LDCU.64 UR6, c[0x4][0x78] ;  /* 0x01000f00ff0677ac */ /* 0x000f620008000a00 */
[----:B------:R-:W2:Y:S01]  /*7fc0*/  LDC.64 R14, c[0x4][R15] ;  /* 0x010000000f0e7b82 */ /* 0x000ea20000000a00 */
[----:B------:R-:W3:Y:S01]  /*7fd0*/  LDCU.64 UR4, c[0x4][0x10] ;  /* 0x01000200ff0477ac */ /* 0x000ee20008000a00 */
[----:B----4-:R-:W-:Y:S01]  /*7fe0*/  MOV R5, UR9 ;  /* 0x0000000900057c02 */ /* 0x010fe20008000f00 */
[----:B-1----:R-:W-:Y:S01]  /*7ff0*/  IMAD.U32 R4, RZ, RZ, UR8 ;  /* 0x00000008ff047e24 */ /* 0x002fe2000f8e00ff */
[----:B-----5:R-:W-:Y:S01]  /*8000*/  MOV R7, UR7 ;  /* 0x0000000700077c02 */ /* 0x020fe20008000f00 */
[----:B------:R-:W-:Y:S01]  /*8010*/  IMAD.U32 R6, RZ, RZ, UR6 ;  /* 0x00000006ff067e24 */ /* 0x000fe2000f8e00ff */
[----:B---3--:R-:W-:Y:S01]  /*8020*/  MOV R11, UR5 ;  /* 0x00000005000b7c02 */ /* 0x008fe20008000f00 */
[----:B------:R-:W-:Y:S02]  /*8030*/  IMAD.U32 R10, RZ, RZ, UR4 ;  /* 0x00000004ff0a7e24 */ /* 0x000fe4000f8e00ff */
[----:B------:R-:W-:Y:S07]  /*8040*/  LEPC R20, `(.L_x_108) ;  /* 0x000000001014794e */ /* 0x000fee0000000000 */
[----:B--2---:R-:W-:Y:S05]  /*8050*/  CALL.ABS.NOINC R14 ;  /* 0x000000000e007343 */ /* 0x004fea0003c00000 */
.L_x_108:
[----:B------:R-:W-:Y:S05]  /*8060*/  WARPSYNC.ALL ;  /* 0x0000000000007948 */ /* 0x000fea0003800000 */
[C---:B------:R-:W-:Y:S01]  /*8070*/  R2UR UR4, R213.reuse ;  /* 0x00000000d50472ca */ /* 0x040fe200000e0000 */
[----:B------:R-:W-:Y:S05]  /*8080*/  VIADD R0, R213, 0x80 ;  /* 0x00000080d5007836 */ /* 0x000fea0000000000 */
[----:B------:R-:W-:Y:S04]  /*8090*/  SHF.R.U32.HI R0, RZ, 0x15, R0 ;  /* 0x00000015ff007819 */ /* 0x000fe80000011600 */
[----:B------:R-:W-:Y:S03]  /*80a0*/  LOP3.LUT P0, RZ, R0, 0x3, R177, 0x48, !PT ;  /* 0x0000000300ff7812 */ /* 0x000fe600078048b1 */
[----:B------:R-:W4:Y:S10]  /*80b0*/  LDTM.x32 R24, tmem[UR4] ;  /* 0x00000004001879ee */ /* 0x000f3400082c0000 */
[----:B----4-:R-:W-:Y:S05]  /*80c0*/  @!P0 BRA `(.L_x_109) ;  /* 0x0000000000408947 */ /* 0x010fea0003800000 */
        /* <DEDUP_REMOVED lines=16> */
.L_x_109:
[----:B------:R-:W-:Y:S05]  /*81d0*/  WARPSYNC.ALL ;  /* 0x0000000000007948 */ /* 0x000fea0003800000 */
[----:B------:R-:W-:Y:S11]  /*81e0*/  R2UR UR4, R213 ;  /* 0x00000000d50472ca */ /* 0x000ff600000e0000 */
[----:B------:R-:W-:Y:S02]  /*81f0*/  @!UPT UIADD3 URZ, UPT, UPT, URZ, URZ, URZ ;  /* 0x000000fffffff290 */ /* 0x000fe4000fffe0ff */
[----:B------:R-:W4:Y:S02]  /*8200*/  LDTM.x32 R56, tmem[UR4+0x80] ;  /* 0x00008004003879ee */ /* 0x000f2400082c0000 */
[----:B----4-:R-:W-:Y:S01]  /*8210*/  NOP ;  /* 0x0000000000007918 */ /* 0x010fe20000000000 */
.L_x_107:
[----:B-1----:R-:W-:Y:S01]  /*8220*/  SHF.L.U32 R132, R168, 0x10, RZ ;  /* 0x00000010a8847819 */ /* 0x002fe200000006ff */
[----:B--2---:R-:W-:Y:S01]  /*8230*/  FMUL R0, R130, R24 ;  /* 0x0000001882007220 */ /* 0x004fe20000400000 */
[----:B------:R-:W-:Y:S01]  /*8240*/  LOP3.LUT R134, R168, 0xffff0000, RZ, 0xc0, !PT ;  /* 0xffff0000a8867812 */ /* 0x000fe200078ec0ff */
[C---:B------:R-:W-:Y:S01]  /*8250*/  FMUL R3, R130.reuse, R25 ;  /* 0x0000001982037220 */ /* 0x040fe20000400000 */
[----:B------:R-:W-:Y:S01]  /*8260*/  SHF.L.U32 R135, R169, 0x10, RZ ;  /* 0x00000010a9877819 */ /* 0x000fe200000006ff */
[----:B------:R-:W-:Y:S01]  /*8270*/  FMUL R4, R130, R26 ;  /* 0x0000001a82047220 */ /* 0x000fe20000400000 */
[----:B------:R-:W-:Y:S01]  /*8280*/  LOP3.LUT R136, R165, 0xffff0000, RZ, 0xc0, !PT ;  /* 0xffff0000a5887812 */ /* 0x000fe200078ec0ff */
[----:B------:R-:W-:Y:S01]  /*8290*/  FFMA R0, R133, R132, R0 ;  /* 0x0000008485007223 */ /* 0x000fe20000000000 */
[----:B------:R-:W-:Y:S01]  /*82a0*/  LOP3.LUT R132, R169, 0xffff0000, RZ, 0xc0, !PT ;  /* 0xffff0000a9847812 */ /* 0x000fe200078ec0ff */
[C---:B------:R-:W-:Y:S01]  /*82b0*/  FFMA R3, R133.reuse, R134, R3 ;  /* 0x0000008685037223 */ /* 0x040fe20000000003 */
[C---:B------:R-:W-:Y:S01]  /*82c0*/  LOP3.LUT R134, R170.reuse, 0xffff0000, RZ, 0xc0, !PT ;  /* 0xffff0000aa867812 */ /* 0x040fe200078ec0ff */
[----:B------:R-:W-:Y:S01]  /*82d0*/  FFMA R4, R133, R135, R4 ;  /* 0x0000008785047223 */ /* 0x000fe20000000004 */
[----:B------:R-:W-:Y:S01]  /*82e0*/  SHF.L.U32 R135, R170, 0x10, RZ ;  /* 0x00000010aa877819 */ /* 0x000fe200000006ff */
[C---:B------:R-:W-:Y:S01]  /*82f0*/  FMUL R5, R130.reuse, R27 ;  /* 0x0000001b82057220 */ /* 0x040fe20000400000 */
[----:B------:R-:W-:Y:S01]  /*8300*/  ISETP.NE.AND P0, PT, R189, R200, PT ;  /* 0x000000c8bd00720c */ /* 0x000fe20003f05270 */
[C---:B------:R-:W-:Y:S01]  /*8310*/  FMUL R6, R130.reuse, R28 ;  /* 0x0000001c82067220 */ /* 0x040fe20000400000 */
[----:B------:R-:W-:Y:S01]  /*8320*/  F2FP.BF16.F32.PACK_AB R200, R3, R0 ;  /* 0x0000000003c8723e */ /* 0x000fe200000010ff */
[C---:B------:R-:W-:Y:S01]  /*8330*/  FMUL R7, R130.reuse, R29 ;  /* 0x0000001d82077220 */ /* 0x040fe20000400000 */
[----:B------:R-:W-:Y:S01]  /*8340*/  ISETP.NE.AND P1, PT, R189, RZ, PT ;  /* 0x000000ffbd00720c */ /* 0x000fe20003f25270 */
[----:B------:R-:W-:Y:S01]  /*8350*/  FFMA R5, R133, R132, R5 ;  /* 0x0000008485057223 */ /* 0x000fe20000000005 */
[----:B------:R-:W-:Y:S01]  /*8360*/  SHF.L.U32 R132, R171, 0x10, RZ ;  /* 0x00000010ab847819 */ /* 0x000fe200000006ff */
[----:B------:R-:W-:Y:S01]  /*8370*/  FFMA R6, R133, R135, R6 ;  /* 0x0000008785067223 */ /* 0x000fe20000000006 */
[----:B------:R-:W-:Y:S01]  /*8380*/  SHF.L.U32 R135, R165, 0x10, RZ ;  /* 0x00000010a5877819 */ /* 0x000fe200000006ff */
[----:B------:R-:W-:Y:S01]  /*8390*/  FFMA R7, R133, R134, R7 ;  /* 0x0000008685077223 */ /* 0x000fe20000000007 */
[----:B------:R-:W-:Y:S01]  /*83a0*/  LOP3.LUT R134, R171, 0xffff0000, RZ, 0xc0, !PT ;  /* 0xffff0000ab867812 */ /* 0x000fe200078ec0ff */
[C---:B------:R-:W-:Y:S01]  /*83b0*/  FMUL R8, R130.reuse, R30 ;  /* 0x0000001e82087220 */ /* 0x040fe20000400000 */
[----:B------:R-:W-:Y:S01]  /*83c0*/  F2FP.BF16.F32.PACK_AB R201, R5, R4 ;  /* 0x0000000405c9723e */ /* 0x000fe200000010ff */
[----:B------:R-:W-:Y:S01]  /*83d0*/  FMUL R9, R130, R31 ;  /* 0x0000001f82097220 */ /* 0x000fe20000400000 */
[----:B------:R-:W-:Y:S01]  /*83e0*/  F2FP.BF16.F32.PACK_AB R202, R7, R6 ;  /* 0x0000000607ca723e */ /* 0x000fe200000010ff */
[C---:B------:R-:W-:Y:S01]  /*83f0*/  FFMA R8, R133.reuse, R132, R8 ;  /* 0x0000008485087223 */ /* 0x040fe20000000008 */
[C---:B------:R-:W-:Y:S01]  /*8400*/  SHF.L.U32 R132, R164.reuse, 0x10, RZ ;  /* 0x00000010a4847819 */ /* 0x040fe200000006ff */
[----:B------:R-:W-:Y:S01]  /*8410*/  FFMA R9, R133, R134, R9 ;  /* 0x0000008685097223 */ /* 0x000fe20000000009 */
[----:B------:R-:W-:Y:S01]  /*8420*/  LOP3.LUT R134, R164, 0xffff0000, RZ, 0xc0, !PT ;  /* 0xffff0000a4867812 */ /* 0x000fe200078ec0ff */
[C---:B------:R-:W-:Y:S01]  /*8430*/  FMUL R10, R130.reuse, R32 ;  /* 0x00000020820a7220 */ /* 0x040fe20000400000 */
[C---:B------:R-:W-:Y:S01]  /*8440*/  FMUL R11, R130.reuse, R33 ;  /* 0x00000021820b7220 */ /* 0x040fe20000400000 */
        /* <DEDUP_REMOVED lines=10> */
[----:B------:R-:W-:Y:S01]  /*84f0*/  FFMA R12, R133, R135, R12 ;  /* 0x00000087850c7223 */ /* 0x000fe2000000000c */
[----:B------:R-:W-:Y:S01]  /*8500*/  SHF.L.U32 R135, R167, 0x10, RZ ;  /* 0x00000010a7877819 */ /* 0x000fe200000006ff */
[----:B------:R-:W-:Y:S01]  /*8510*/  FFMA R13, R133, R136, R13 ;  /* 0x00000088850d7223 */ /* 0x000fe2000000000d */
[----:B------:R-:W-:Y:S01]  /*8520*/  LOP3.LUT R136, R167, 0xffff0000, RZ, 0xc0, !PT ;  /* 0xffff0000a7887812 */ /* 0x000fe200078ec0ff */
[----:B------:R-:W-:Y:S01]  /*8530*/  FFMA R14, R133, R132, R14 ;  /* 0x00000084850e7223 */ /* 0x000fe2000000000e */
[----:B------:R-:W-:Y:S01]  /*8540*/  SHF.L.U32 R132, R160, 0x10, RZ ;  /* 0x00000010a0847819 */ /* 0x000fe200000006ff */
[----:B------:R-:W-:Y:S01]  /*8550*/  FMUL R16, R130, R38 ;  /* 0x0000002682107220 */ /* 0x000fe20000400000 */
[----:B------:R-:W-:Y:S01]  /*8560*/  F2FP.BF16.F32.PACK_AB R205, R13, R12 ;  /* 0x0000000c0dcd723e */ /* 0x000fe200000010ff */
[----:B------:R-:W-:Y:S01]  /*8570*/  FFMA R15, R133, R134, R15 ;  /* 0x00000086850f7223 */ /* 0x000fe2000000000f */
[----:B------:R-:W-:Y:S01]  /*8580*/  LOP3.LUT R134, R160, 0xffff0000, RZ, 0xc0, !PT ;  /* 0xffff0000a0867812 */ /* 0x000fe200078ec0ff */
[C---:B------:R-:W-:Y:S01]  /*8590*/  FMUL R17, R130.reuse, R39 ;  /* 0x0000002782117220 */ /* 0x040fe20000400000 */
[C---:B------:R-:W-:Y:S01]  /*85a0*/  FMUL R18, R130.reuse, R40 ;  /* 0x0000002882127220 */ /* 0x040fe20000400000 */
[----:B------:R-:W-:Y:S01]  /*85b0*/  FMUL R19, R130, R41 ;  /* 0x0000002982137220 */ /* 0x000fe20000400000 */
[----:B------:R-:W-:Y:S01]  /*85c0*/  F2FP.BF16.F32.PACK_AB R206, R15, R14 ;  /* 0x0000000e0fce723e */ /* 0x000fe200000010ff */
[C---:B------:R-:W-:Y:S01]  /*85d0*/  FFMA R16, R133.reuse, R135, R16 ;  /* 0x0000008785107223 */ /* 0x040fe20000000010 */
[----:B------:R-:W-:Y:S01]  /*85e0*/  SHF.L.U32 R135, R162, 0x10, RZ ;  /* 0x00000010a2877819 */ /* 0x000fe200000006ff */
[----:B------:R-:W-:Y:S01]  /*85f0*/  FFMA R17, R133, R136, R17 ;  /* 0x0000008885117223 */ /* 0x000fe20000000011 */
[----:B------:R-:W-:Y:S01]  /*8600*/  LOP3.LUT R136, R159, 0xffff0000, RZ, 0xc0, !PT ;  /* 0xffff00009f887812 */ /* 0x000fe200078ec0ff */
[----:B------:R-:W-:Y:S01]  /*8610*/  FFMA R18, R133, R132, R18 ;  /* 0x0000008485127223 */ /* 0x000fe20000000012 */
[----:B------:R-:W-:Y:S01]  /*8620*/  SHF.L.U32 R132, R161, 0x10, RZ ;  /* 0x00000010a1847819 */ /* 0x000fe200000006ff */
[----:B------:R-:W-:Y:S01]  /*8630*/  FFMA R19, R133, R134, R19 ;  /* 0x0000008685137223 */ /* 0x000fe20000000013 */
[----:B------:R-:W-:Y:S01]  /*8640*/  LOP3.LUT R134, R161, 0xffff0000, RZ, 0xc0, !PT ;  /* 0xffff0000a1867812 */ /* 0x000fe200078ec0ff */
[C---:B------:R-:W-:Y:S01]  /*8650*/  FMUL R20, R130.reuse, R42 ;  /* 0x0000002a82147220 */ /* 0x040fe20000400000 */
[----:B------:R-:W-:Y:S01]  /*8660*/  F2FP.BF16.F32.PACK_AB R207, R17, R16 ;  /* 0x0000001011cf723e */ /* 0x000fe200000010ff */
[C---:B------:R-:W-:Y:S01]  /*8670*/  FMUL R21, R130.reuse, R43 ;  /* 0x0000002b82157220 */ /* 0x040fe20000400000 */
[----:B------:R-:W-:Y:S01]  /*8680*/  FMUL R22, R130, R44 ;  /* 0x0000002c82167220 */ /* 0x000fe20000400000 */
[C---:B------:R-:W-:Y:S01]  /*8690*/  FFMA R20, R133.reuse, R132, R20 ;  /* 0x0000008485147223 */ /* 0x040fe20000000014 */
[----:B------:R-:W-:Y:S01]  /*86a0*/  LOP3.LUT R132, R162, 0xffff0000, RZ, 0xc0, !PT ;  /* 0xffff0000a2847812 */ /* 0x000fe200078ec0ff */
[----:B------:R-:W-:Y:S01]  /*86b0*/  FFMA R21, R133, R134, R21 ;  /* 0x0000008685157223 */ /* 0x000fe20000000015 */
[----:B------:R-:W-:Y:S01]  /*86c0*/  LOP3.LUT R134, R163, 0xffff0000, RZ, 0xc0, !PT ;  /* 0xffff0000a3867812 */ /* 0x000fe200078ec0ff */
[----:B------:R-:W-:Y:S01]  /*86d0*/  FFMA R22, R133, R135, R22 ;  /* 0x0000008785167223 */ /* 0x000fe20000000016 */
[----:B------:R-:W-:Y:S01]  /*86e0*/  SHF.L.U32 R135, R163, 0x10, RZ ;  /* 0x00000010a3877819 */ /* 0x000fe200000006ff */
[C---:B------:R-:W-:Y:S01]  /*86f0*/  FMUL R23, R130.reuse, R45 ;  /* 0x0000002d82177220 */ /* 0x040fe20000400000 */
[C---:B------:R-:W-:Y:S01]  /*8700*/  FMUL R88, R130.reuse, R46 ;  /* 0x0000002e82587220 */ /* 0x040fe20000400000 */
[C---:B------:R-:W-:Y:S01]  /*8710*/  FMUL R89, R130.reuse, R47 ;  /* 0x0000002f82597220 */ /* 0x040fe20000400000 */
[----:B------:R-:W-:Y:S01]  /*8720*/  FMUL R90, R130, R48 ;  /* 0x00000030825a7220 */ /* 0x000fe20000400000 */
[C---:B------:R-:W-:Y:S01]  /*8730*/  FFMA R23, R133.reuse, R132, R23 ;  /* 0x0000008485177223 */ /* 0x040fe20000000017 */
[C---:B------:R-:W-:Y:S01]  /*8740*/  SHF.L.U32 R132, R156.reuse, 0x10, RZ ;  /* 0x000000109c847819 */ /* 0x040fe200000006ff */
[----:B------:R-:W-:Y:S01]  /*8750*/  FFMA R88, R133, R135, R88 ;  /* 0x0000008785587223 */ /* 0x000fe20000000058 */
[----:B------:R-:W-:Y:S01]  /*8760*/  SHF.L.U32 R135, R159, 0x10, RZ ;  /* 0x000000109f877819 */ /* 0x000fe200000006ff */
[C---:B------:R-:W-:Y:S01]  /*8770*/  FFMA R89, R133.reuse, R134, R89 ;  /* 0x0000008685597223 */ /* 0x040fe20000000059 */
[----:B------:R-:W-:Y:S01]  /*8780*/  LOP3.LUT R134, R156, 0xffff0000, RZ, 0xc0, !PT ;  /* 0xffff00009c867812 */ /* 0x000fe200078ec0ff */
[C---:B------:R-:W-:Y:S01]  /*8790*/  FMUL R91, R130.reuse, R49 ;  /* 0x00000031825b7220 */ /* 0x040fe20000400000 */
[----:B------:R-:W-:Y:S01]  /*87a0*/  FFMA R90, R133, R132, R90 ;  /* 0x00000084855a7223 */ /* 0x000fe2000000005a */
[----:B------:R-:W-:Y:S01]  /*87b0*/  SHF.L.U32 R132, R157, 0x10, RZ ;  /* 0x000000109d847819 */ /* 0x000fe200000006ff */
[C---:B------:R-:W-:Y:S01]  /*87c0*/  FMUL R92, R130.reuse, R50 ;  /* 0x00000032825c7220 */ /* 0x040fe20000400000 */
[----:B------:R-:W-:Y:S01]  /*87d0*/  FFMA R91, R133, R134, R91 ;  /* 0x00000086855b7223 */ /* 0x000fe2000000005b */
[----:B------:R-:W-:Y:S01]  /*87e0*/  LOP3.LUT R134, R157, 0xffff0000, RZ, 0xc0, !PT ;  /* 0xffff00009d867812 */ /* 0x000fe200078ec0ff */
[----:B------:R-:W-:Y:S01]  /*87f0*/  FMUL R93, R130, R51 ;  /* 0x00000033825d7220 */ /* 0x000fe20000400000 */
[----:B------:R1:W-:Y:S01]  /*8800*/  @!P0 STS.128 [R188], R200 ;  /* 0x000000c8bc008388 */ /* 0x0003e20000000c00 */
[C---:B------:R-:W-:Y:S01]  /*8810*/  FFMA R92, R133.reuse, R132, R92 ;  /* 0x00000084855c7223 */ /* 0x040fe2000000005c */
[----:B------:R-:W-:Y:S01]  /*8820*/  SHF.L.U32 R132, R158, 0x10, RZ ;  /* 0x000000109e847819 */ /* 0x000fe200000006ff */
[----:B------:R-:W-:Y:S01]  /*8830*/  FMUL R94, R130, R52 ;  /* 0x00000034825e7220 */ /* 0x000fe20000400000 */
[C---:B------:R-:W-:Y:S01]  /*8840*/  FFMA R93, R133.reuse, R134, R93 ;  /* 0x00000086855d7223 */ /* 0x040fe2000000005d */
[----:B------:R-:W-:Y:S01]  /*8850*/  LOP3.LUT R134, R158, 0xffff0000, RZ, 0xc0, !PT ;  /* 0xffff00009e867812 */ /* 0x000fe200078ec0ff */
[----:B------:R-:W-:Y:S01]  /*8860*/  FMUL R95, R130, R53 ;  /* 0x00000035825f7220 */ /* 0x000fe20000400000 */
[C---:B------:R-:W-:Y:S01]  /*8870*/  FFMA R94, R133.reuse, R132, R94 ;  /* 0x00000084855e7223 */ /* 0x040fe2000000005e */
[----:B------:R-:W-:Y:S01]  /*8880*/  SHF.L.U32 R132, R152, 0x10, RZ ;  /* 0x0000001098847819 */ /* 0x000fe200000006ff */
[C---:B------:R-:W-:Y:S01]  /*8890*/  FMUL R96, R130.reuse, R54 ;  /* 0x0000003682607220 */ /* 0x040fe20000400000 */
[C---:B------:R-:W-:Y:S01]  /*88a0*/  FMUL R97, R130.reuse, R55 ;  /* 0x0000003782617220 */ /* 0x040fe20000400000 */
[----:B------:R2:W-:Y:S01]  /*88b0*/  @!P0 STS.128 [R198+0x10], R204 ;  /* 0x000010ccc6008388 */ /* 0x0005e20000000c00 */
[----:B------:R-:W-:Y:S01]  /*88c0*/  FMUL R98, R130, R56 ;  /* 0x0000003882627220 */ /* 0x000fe20000400000 */
[C---:B------:R-:W-:Y:S01]  /*88d0*/  FFMA R95, R133.reuse, R134, R95 ;  /* 0x00000086855f7223 */ /* 0x040fe2000000005f */
[----:B------:R-:W-:Y:S01]  /*88e0*/  LOP3.LUT R134, R154, 0xffff0000, RZ, 0xc0, !PT ;  /* 0xffff00009a867812 */ /* 0x000fe200078ec0ff */
[----:B------:R-:W-:Y:S01]  /*88f0*/  FFMA R96, R133, R135, R96 ;  /* 0x0000008785607223 */ /* 0x000fe20000000060 */
[----:B------:R-:W-:Y:S01]  /*8900*/  SHF.L.U32 R135, R153, 0x10, RZ ;  /* 0x0000001099877819 */ /* 0x000fe200000006ff */
[----:B------:R-:W-:Y:S01]  /*8910*/  FFMA R97, R133, R136, R97 ;  /* 0x0000008885617223 */ /* 0x000fe20000000061 */
[----:B------:R-:W-:Y:S01]  /*8920*/  LOP3.LUT R136, R145, 0xffff0000, RZ, 0xc0, !PT ;  /* 0xffff000091887812 */ /* 0x000fe200078ec0ff */
[C---:B------:R-:W-:Y:S01]  /*8930*/  FFMA R98, R133.reuse, R132, R98 ;  /* 0x0000008485627223 */ /* 0x040fe20000000062 */
[----:B------:R-:W-:Y:S01]  /*8940*/  LOP3.LUT R132, R152, 0xffff0000, RZ, 0xc0, !PT ;  /* 0xffff000098847812 */ /* 0x000fe200078ec0ff */
[C---:B------:R-:W-:Y:S01]  /*8950*/  FMUL R99, R130.reuse, R57 ;  /* 0x0000003982637220 */ /* 0x040fe20000400000 */
[C---:B------:R-:W-:Y:S01]  /*8960*/  FMUL R100, R130.reuse, R58 ;  /* 0x0000003a82647220 */ /* 0x040fe20000400000 */
[C---:B------:R-:W-:Y:S01]  /*8970*/  FMUL R101, R130.reuse, R59 ;  /* 0x0000003b82657220 */ /* 0x040fe20000400000 */
[----:B------:R-:W-:Y:S01]  /*8980*/  FMUL R102, R130, R60 ;  /* 0x0000003c82667220 */ /* 0x000fe20000400000 */
[----:B------:R-:W-:Y:S01]  /*8990*/  FFMA R99, R133, R132, R99 ;  /* 0x0000008485637223 */ /* 0x000fe20000000063 */
[----:B------:R-:W-:Y:S01]  /*89a0*/  LOP3.LUT R132, R153, 0xffff0000, RZ, 0xc0, !PT ;  /* 0xffff000099847812 */ /* 0x000fe200078ec0ff */
[----:B------:R-:W-:Y:S01]  /*89b0*/  FFMA R100, R133, R135, R100 ;  /* 0x0000008785647223 */ /* 0x000fe20000000064 */
[----:B------:R-:W-:Y:S01]  /*89c0*/  SHF.L.U32 R135, R154, 0x10, RZ ;  /* 0x000000109a877819 */ /* 0x000fe200000006ff */
[C---:B------:R-:W-:Y:S01]  /*89d0*/  FMUL R103, R130.reuse, R61 ;  /* 0x0000003d82677220 */ /* 0x040fe20000400000 */
[C---:B------:R-:W-:Y:S01]  /*89e0*/  FMUL R104, R130.reuse, R62 ;  /* 0x0000003e82687220 */ /* 0x040fe20000400000 */
[----:B-1----:R-:W-:Y:S01]  /*89f0*/  F2FP.BF16.F32.PACK_AB R200, R19, R18 ;  /* 0x0000001213c8723e */ /* 0x002fe200000010ff */
[----:B------:R-:W-:Y:S01]  /*8a00*/  FFMA R101, R133, R132, R101 ;  /* 0x0000008485657223 */ /* 0x000fe20000000065 */
[----:B------:R-:W-:Y:S01]  /*8a10*/  SHF.L.U32 R132, R155, 0x10, RZ ;  /* 0x000000109b847819 */ /* 0x000fe200000006ff */
[----:B------:R-:W-:Y:S01]  /*8a20*/  FFMA R102, R133, R135, R102 ;  /* 0x0000008785667223 */ /* 0x000fe20000000066 */
[----:B------:R-:W-:Y:S01]  /*8a30*/  F2FP.BF16.F32.PACK_AB R201, R21, R20 ;  /* 0x0000001415c9723e */ /* 0x000fe200000010ff */
[----:B------:R-:W-:Y:S01]  /*8a40*/  FFMA R103, R133, R134, R103 ;  /* 0x0000008685677223 */ /* 0x000fe20000000067 */
[----:B------:R-:W-:Y:S01]  /*8a50*/  LOP3.LUT R134, R155, 0xffff0000, RZ, 0xc0, !PT ;  /* 0xffff00009b867812 */ /* 0x000fe200078ec0ff */
[----:B------:R-:W-:Y:S01]  /*8a60*/  FMUL R105, R130, R63 ;  /* 0x0000003f82697220 */ /* 0x000fe20000400000 */
[----:B------:R-:W-:Y:S01]  /*8a70*/  F2FP.BF16.F32.PACK_AB R202, R23, R22 ;  /* 0x0000001617ca723e */ /* 0x000fe200000010ff */
[----:B------:R-:W-:Y:S01]  /*8a80*/  FFMA R104, R133, R132, R104 ;  /* 0x0000008485687223 */ /* 0x000fe20000000068 */
[----:B------:R-:W-:Y:S01]  /*8a90*/  F2FP.BF16.F32.PACK_AB R203, R89, R88 ;  /* 0x0000005859cb723e */ /* 0x000fe200000010ff */
[----:B------:R-:W-:Y:S01]  /*8aa0*/  FFMA R105, R133, R134, R105 ;  /* 0x0000008685697223 */ /* 0x000fe20000000069 */
[----:B------:R-:W-:Y:S01]  /*8ab0*/  SHF.L.U32 R132, R148, 0x10, RZ ;  /* 0x0000001094847819 */ /* 0x000fe200000006ff */
[----:B------:R-:W-:Y:S01]  /*8ac0*/  FMUL R106, R130, R64 ;  /* 0x00000040826a7220 */ /* 0x000fe20000400000 */
[----:B------:R-:W-:Y:S01]  /*8ad0*/  LOP3.LUT R134, R148, 0xffff0000, RZ, 0xc0, !PT ;  /* 0xffff000094867812 */ /* 0x000fe200078ec0ff */
[----:B------:R1:W-:Y:S01]  /*8ae0*/  @!P0 STS.128 [R196+0x20], R200 ;  /* 0x000020c8c4008388 */ /* 0x0003e20000000c00 */
[----:B------:R-:W-:Y:S01]  /*8af0*/  SHF.L.U32 R135, R149, 0x10, RZ ;  /* 0x0000001095877819 */ /* 0x000fe200000006ff */
[C---:B------:R-:W-:Y:S01]  /*8b00*/  FMUL R107, R130.reuse, R65 ;  /* 0x00000041826b7220 */ /* 0x040fe20000400000 */
[----:B--2---:R-:W-:Y:S01]  /*8b10*/  F2FP.BF16.F32.PACK_AB R204, R91, R90 ;  /* 0x0000005a5bcc723e */ /* 0x004fe200000010ff */
[C---:B------:R-:W-:Y:S01]  /*8b20*/  FMUL R108, R130.reuse, R66 ;  /* 0x00000042826c7220 */ /* 0x040fe20000400000 */
[----:B------:R-:W-:Y:S01]  /*8b30*/  F2FP.BF16.F32.PACK_AB R205, R93, R92 ;  /* 0x0000005c5dcd723e */ /* 0x000fe200000010ff */
[----:B------:R-:W-:Y:S01]  /*8b40*/  FFMA R106, R133, R132, R106 ;  /* 0x00000084856a7223 */ /* 0x000fe2000000006a */
[----:B------:R-:W-:Y:S01]  /*8b50*/  F2FP.BF16.F32.PACK_AB R206, R95, R94 ;  /* 0x0000005e5fce723e */ /* 0x000fe200000010ff */
[----:B------:R-:W-:Y:S01]  /*8b60*/  FFMA R107, R133, R134, R107 ;  /* 0x00000086856b7223 */ /* 0x000fe2000000006b */
[----:B------:R-:W-:Y:S01]  /*8b70*/  F2FP.BF16.F32.PACK_AB R207, R97, R96 ;  /* 0x0000006061cf723e */ /* 0x000fe200000010ff */
[----:B------:R-:W-:Y:S01]  /*8b80*/  FFMA R108, R133, R135, R108 ;  /* 0x00000087856c7223 */ /* 0x000fe2000000006c */
[----:B------:R-:W-:Y:S01]  /*8b90*/  LOP3.LUT R132, R149, 0xffff0000, RZ, 0xc0, !PT ;  /* 0xffff000095847812 */ /* 0x000fe200078ec0ff */
[----:B------:R-:W-:Y:S01]  /*8ba0*/  FMUL R109, R130, R67 ;  /* 0x00000043826d7220 */ /* 0x000fe20000400000 */
[C---:B------:R-:W-:Y:S01]  /*8bb0*/  SHF.L.U32 R135, R150.reuse, 0x10, RZ ;  /* 0x0000001096877819 */ /* 0x040fe200000006ff */
[----:B------:R2:W-:Y:S01]  /*8bc0*/  @!P0 STS.128 [R195+0x10], R204 ;  /* 0x000010ccc3008388 */ /* 0x0005e20000000c00 */
[----:B------:R-:W-:Y:S01]  /*8bd0*/  LOP3.LUT R134, R150, 0xffff0000, RZ, 0xc0, !PT ;  /* 0xffff000096867812 */ /* 0x000fe200078ec0ff */
[C---:B------:R-:W-:Y:S01]  /*8be0*/  FMUL R110, R130.reuse, R68 ;  /* 0x00000044826e7220 */ /* 0x040fe20000400000 */
[C---:B------:R-:W-:Y:S01]  /*8bf0*/  FMUL R111, R130.reuse, R69 ;  /* 0x00000045826f7220 */ /* 0x040fe20000400000 */
[----:B------:R-:W-:Y:S01]  /*8c00*/  FFMA R109, R133, R132, R109 ;  /* 0x00000084856d7223 */ /* 0x000fe2000000006d */
[----:B------:R-:W-:Y:S01]  /*8c10*/  SHF.L.U32 R132, R151, 0x10, RZ ;  /* 0x0000001097847819 */ /* 0x000fe200000006ff */
[----:B------:R-:W-:Y:S01]  /*8c20*/  FFMA R110, R133, R135, R110 ;  /* 0x00000087856e7223 */ /* 0x000fe2000000006e */
[----:B------:R-:W-:Y:S01]  /*8c30*/  SHF.L.U32 R135, R141, 0x10, RZ ;  /* 0x000000108d877819 */ /* 0x000fe200000006ff */
[----:B------:R-:W-:Y:S01]  /*8c40*/  FFMA R111, R133, R134, R111 ;  /* 0x00000086856f7223 */ /* 0x000fe2000000006f */
[----:B------:R-:W-:Y:S01]  /*8c50*/  LOP3.LUT R134, R151, 0xffff0000, RZ, 0xc0, !PT ;  /* 0xffff000097867812 */ /* 0x000fe200078ec0ff */
[C---:B------:R-:W-:Y:S01]  /*8c60*/  FMUL R112, R130.reuse, R70 ;  /* 0x0000004682707220 */ /* 0x040fe20000400000 */
[C---:B------:R-:W-:Y:S01]  /*8c70*/  FMUL R113, R130.reuse, R71 ;  /* 0x0000004782717220 */ /* 0x040fe20000400000 */
[C---:B------:R-:W-:Y:S01]  /*8c80*/  FMUL R114, R130.reuse, R72 ;  /* 0x0000004882727220 */ /* 0x040fe20000400000 */
[----:B------:R-:W-:Y:S01]  /*8c90*/  FMUL R115, R130, R73 ;  /* 0x0000004982737220 */ /* 0x000fe20000400000 */
[C---:B------:R-:W-:Y:S01]  /*8ca0*/  FFMA R112, R133.reuse, R132, R112 ;  /* 0x0000008485707223 */ /* 0x040fe20000000070 */
[C---:B------:R-:W-:Y:S01]  /*8cb0*/  SHF.L.U32 R132, R140.reuse, 0x10, RZ ;  /* 0x000000108c847819 */ /* 0x040fe200000006ff */
[----:B------:R-:W-:Y:S01]  /*8cc0*/  FFMA R113, R133, R134, R113 ;  /* 0x0000008685717223 */ /* 0x000fe20000000071 */
[----:B------:R-:W-:Y:S01]  /*8cd0*/  LOP3.LUT R134, R140, 0xffff0000, RZ, 0xc0, !PT ;  /* 0xffff00008c867812 */ /* 0x000fe200078ec0ff */
[----:B------:R-:W-:Y:S01]  /*8ce0*/  FMUL R116, R130, R74 ;  /* 0x0000004a82747220 */ /* 0x000fe20000400000 */
[----:B-1----:R-:W-:Y:S01]  /*8cf0*/  F2FP.BF16.F32.PACK_AB R200, R99, R98 ;  /* 0x0000006263c8723e */ /* 0x002fe200000010ff */
[----:B------:R-:W-:Y:S01]  /*8d00*/  FFMA R114, R133, R132, R114 ;  /* 0x0000008485727223 */ /* 0x000fe20000000072 */
[----:B------:R-:W-:Y:S01]  /*8d10*/  LOP3.LUT R132, R141, 0xffff0000, RZ, 0xc0, !PT ;  /* 0xffff00008d847812 */ /* 0x000fe200078ec0ff */
[C---:B------:R-:W-:Y:S01]  /*8d20*/  FFMA R115, R133.reuse, R134, R115 ;  /* 0x0000008685737223 */ /* 0x040fe20000000073 */
[C---:B------:R-:W-:Y:S01]  /*8d30*/  LOP3.LUT R134, R142.reuse, 0xffff0000, RZ, 0xc0, !PT ;  /* 0xffff00008e867812 */ /* 0x040fe200078ec0ff */
[----:B------:R-:W-:Y:S01]  /*8d40*/  FFMA R116, R133, R135, R116 ;  /* 0x0000008785747223 */ /* 0x000fe20000000074 */
[----:B------:R-:W-:Y:S01]  /*8d50*/  SHF.L.U32 R135, R142, 0x10, RZ ;  /* 0x000000108e877819 */ /* 0x000fe200000006ff */
[C---:B------:R-:W-:Y:S01]  /*8d60*/  FMUL R117, R130.reuse, R75 ;  /* 0x0000004b82757220 */ /* 0x040fe20000400000 */
[----:B------:R-:W-:Y:S01]  /*8d70*/  F2FP.BF16.F32.PACK_AB R201, R101, R100 ;  /* 0x0000006465c9723e */ /* 0x000fe200000010ff */
[C---:B------:R-:W-:Y:S01]  /*8d80*/  FMUL R118, R130.reuse, R76 ;  /* 0x0000004c82767220 */ /* 0x040fe20000400000 */
[----:B------:R-:W-:Y:S01]  /*8d90*/  F2FP.BF16.F32.PACK_AB R202, R103, R102 ;  /* 0x0000006667ca723e */ /* 0x000fe200000010ff */
[C---:B------:R-:W-:Y:S01]  /*8da0*/  FMUL R119, R130.reuse, R77 ;  /* 0x0000004d82777220 */ /* 0x040fe20000400000 */
[C---:B------:R-:W-:Y:S01]  /*8db0*/  FFMA R117, R133.reuse, R132, R117 ;  /* 0x0000008485757223 */ /* 0x040fe20000000075 */
[----:B------:R-:W-:Y:S01]  /*8dc0*/  FFMA R118, R133, R135, R118 ;  /* 0x0000008785767223 */ /* 0x000fe20000000076 */
[----:B------:R-:W-:Y:S01]  /*8dd0*/  SHF.L.U32 R132, R143, 0x10, RZ ;  /* 0x000000108f847819 */ /* 0x000fe200000006ff */
[----:B------:R-:W-:Y:S01]  /*8de0*/  FFMA R119, R133, R134, R119 ;  /* 0x0000008685777223 */ /* 0x000fe20000000077 */
[----:B------:R-:W-:Y:S01]  /*8df0*/  F2FP.BF16.F32.PACK_AB R203, R105, R104 ;  /* 0x0000006869cb723e */ /* 0x000fe200000010ff */
[C---:B------:R-:W-:Y:S01]  /*8e00*/  FMUL R120, R130.reuse, R78 ;  /* 0x0000004e82787220 */ /* 0x040fe20000400000 */
[----:B------:R-:W-:Y:S01]  /*8e10*/  LOP3.LUT R134, R143, 0xffff0000, RZ, 0xc0, !PT ;  /* 0xffff00008f867812 */ /* 0x000fe200078ec0ff */
[----:B------:R-:W-:Y:S01]  /*8e20*/  FMUL R121, R130, R79 ;  /* 0x0000004f82797220 */ /* 0x000fe20000400000 */
[----:B--2---:R-:W-:Y:S01]  /*8e30*/  F2FP.BF16.F32.PACK_AB R204, R107, R106 ;  /* 0x0000006a6bcc723e */ /* 0x004fe200000010ff */
[----:B------:R1:W-:Y:S01]  /*8e40*/  @!P0 STS.128 [R188+0x1000], R200 ;  /* 0x001000c8bc008388 */ /* 0x0003e20000000c00 */
[C---:B------:R-:W-:Y:S01]  /*8e50*/  FFMA R120, R133.reuse, R132, R120 ;  /* 0x0000008485787223 */ /* 0x040fe20000000078 */
[----:B------:R-:W-:Y:S01]  /*8e60*/  FFMA R121, R133, R134, R121 ;  /* 0x0000008685797223 */ /* 0x000fe20000000079 */
[----:B------:R-:W-:Y:S01]  /*8e70*/  SHF.L.U32 R132, R144, 0x10, RZ ;  /* 0x0000001090847819 */ /* 0x000fe200000006ff */
[----:B------:R-:W-:Y:S01]  /*8e80*/  FMUL R122, R130, R80 ;  /* 0x00000050827a7220 */ /* 0x000fe20000400000 */
[----:B------:R-:W-:Y:S01]  /*8e90*/  LOP3.LUT R134, R144, 0xffff0000, RZ, 0xc0, !PT ;  /* 0xffff000090867812 */ /* 0x000fe200078ec0ff */
[C---:B------:R-:W-:Y:S01]  /*8ea0*/  FMUL R123, R130.reuse, R81 ;  /* 0x00000051827b7220 */ /* 0x040fe20000400000 */
[----:B------:R-:W-:Y:S01]  /*8eb0*/  SHF.L.U32 R135, R145, 0x10, RZ ;  /* 0x0000001091877819 */ /* 0x000fe200000006ff */
[C---:B------:R-:W-:Y:S01]  /*8ec0*/  FMUL R124, R130.reuse, R82 ;  /* 0x00000052827c7220 */ /* 0x040fe20000400000 */
[----:B------:R-:W-:Y:S01]  /*8ed0*/  F2FP.BF16.F32.PACK_AB R205, R109, R108 ;  /* 0x0000006c6dcd723e */ /* 0x000fe200000010ff */
[----:B------:R-:W-:Y:S01]  /*8ee0*/  FMUL R125, R130, R83 ;  /* 0x00000053827d7220 */ /* 0x000fe20000400000 */
[----:B------:R-:W-:Y:S01]  /*8ef0*/  F2FP.BF16.F32.PACK_AB R206, R111, R110 ;  /* 0x0000006e6fce723e */ /* 0x000fe200000010ff */
[----:B------:R-:W-:Y:S01]  /*8f00*/  FFMA R122, R133, R132, R122 ;  /* 0x00000084857a7223 */ /* 0x000fe2000000007a */
[----:B------:R-:W-:Y:S01]  /*8f10*/  F2FP.BF16.F32.PACK_AB R207, R113, R112 ;  /* 0x0000007071cf723e */ /* 0x000fe200000010ff */
[C---:B------:R-:W-:Y:S01]  /*8f20*/  FFMA R123, R133.reuse, R134, R123 ;  /* 0x00000086857b7223 */ /* 0x040fe2000000007b */
[----:B------:R-:W-:Y:S01]  /*8f30*/  SHF.L.U32 R132, R146, 0x10, RZ ;  /* 0x0000001092847819 */ /* 0x000fe200000006ff */
[C---:B------:R-:W-:Y:S01]  /*8f40*/  FFMA R124, R133.reuse, R135, R124 ;  /* 0x00000087857c7223 */ /* 0x040fe2000000007c */
[----:B------:R-:W-:Y:S01]  /*8f50*/  FMUL R126, R130, R84 ;  /* 0x00000054827e7220 */ /* 0x000fe20000400000 */
[----:B------:R1:W-:Y:S01]  /*8f60*/  @!P0 STS.128 [R198+0x1010], R204 ;  /* 0x001010ccc6008388 */ /* 0x0003e20000000c00 */
[----:B------:R-:W-:Y:S01]  /*8f70*/  LOP3.LUT R134, R146, 0xffff0000, RZ, 0xc0, !PT ;  /* 0xffff000092867812 */ /* 0x000fe200078ec0ff */
[----:B------:R-:W-:Y:S01]  /*8f80*/  FFMA R125, R133, R136, R125 ;  /* 0x00000088857d7223 */ /* 0x000fe2000000007d */
[C---:B------:R-:W-:Y:S01]  /*8f90*/  FMUL R127, R130.reuse, R85 ;  /* 0x00000055827f7220 */ /* 0x040fe20000400000 */
[C---:B------:R-:W-:Y:S01]  /*8fa0*/  SHF.L.U32 R135, R147.reuse, 0x10, RZ ;  /* 0x0000001093877819 */ /* 0x040fe200000006ff */
[C---:B------:R-:W-:Y:S01]  /*8fb0*/  FMUL R128, R130.reuse, R86 ;  /* 0x0000005682807220 */ /* 0x040fe20000400000 */
[----:B------:R-:W-:Y:S01]  /*8fc0*/  LOP3.LUT R136, R147, 0xffff0000, RZ, 0xc0, !PT ;  /* 0xffff000093887812 */ /* 0x000fe200078ec0ff */
[----:B------:R-:W-:Y:S01]  /*8fd0*/  FMUL R129, R130, R87 ;  /* 0x0000005782817220 */ /* 0x000fe20000400000 */
[----:B------:R-:W-:Y:S01]  /*8fe0*/  F2FP.BF16.F32.PACK_AB R208, R115, R114 ;  /* 0x0000007273d0723e */ /* 0x000fe200000010ff */
[----:B------:R-:W-:Y:S01]  /*8ff0*/  FFMA R126, R133, R132, R126 ;  /* 0x00000084857e7223 */ /* 0x000fe2000000007e */
[----:B------:R-:W-:Y:S01]  /*9000*/  F2FP.BF16.F32.PACK_AB R209, R117, R116 ;  /* 0x0000007475d1723e */ /* 0x000fe200000010ff */
[----:B------:R-:W-:Y:S01]  /*9010*/  FFMA R127, R133, R134, R127 ;  /* 0x00000086857f7223 */ /* 0x000fe2000000007f */
[----:B------:R-:W-:Y:S01]  /*9020*/  F2FP.BF16.F32.PACK_AB R210, R119, R118 ;  /* 0x0000007677d2723e */ /* 0x000fe200000010ff */
[----:B------:R-:W-:Y:S01]  /*9030*/  FFMA R128, R133, R135, R128 ;  /* 0x0000008785807223 */ /* 0x000fe20000000080 */
[----:B------:R-:W-:Y:S01]  /*9040*/  F2FP.BF16.F32.PACK_AB R211, R121, R120 ;  /* 0x0000007879d3723e */ /* 0x000fe200000010ff */
[----:B------:R-:W-:Y:S01]  /*9050*/  FFMA R129, R133, R136, R129 ;  /* 0x0000008885817223 */ /* 0x000fe20000000081 */
[----:B------:R-:W-:Y:S02]  /*9060*/  F2FP.BF16.F32.PACK_AB R216, R123, R122 ;  /* 0x0000007a7bd8723e */ /* 0x000fe400000010ff */
[----:B------:R-:W-:Y:S01]  /*9070*/  F2FP.BF16.F32.PACK_AB R217, R125, R124 ;  /* 0x0000007c7dd9723e */ /* 0x000fe200000010ff */
[----:B------:R1:W-:Y:S01]  /*9080*/  @!P0 STS.128 [R196+0x1020], R208 ;  /* 0x001020d0c4008388 */ /* 0x0003e20000000c00 */
[----:B------:R-:W-:Y:S02]  /*9090*/  F2FP.BF16.F32.PACK_AB R218, R127, R126 ;  /* 0x0000007e7fda723e */ /* 0x000fe400000010ff */
[----:B------:R-:W-:Y:S05]  /*90a0*/  F2FP.BF16.F32.PACK_AB R219, R129, R128 ;  /* 0x0000008081db723e */ /* 0x000fea00000010ff */
[----:B------:R1:W-:Y:S01]  /*90b0*/  @!P0 STS.128 [R195+0x1010], R216 ;  /* 0x001010d8c3008388 */ /* 0x0003e20000000c00 */
[----:B------:R-:W-:Y:S01]  /*90c0*/  @!PT LDS RZ, [RZ] ;  /* 0x00000000fffff984 */ /* 0x000fe20000000800 */
[----:B------:R-:W-:Y:S01]  /*90d0*/  @!PT LDS RZ, [RZ] ;  /* 0x00000000fffff984 */ /* 0x000fe20000000800 */
[----:B------:R-:W-:Y:S01]  /*90e0*/  @!PT LDS RZ, [RZ] ;  /* 0x00000000fffff984 */ /* 0x000fe20000000800 */
[----:B------:R-:W-:Y:S01]  /*90f0*/  @!PT LDS RZ, [RZ] ;  /* 0x00000000fffff984 */ /* 0x000fe20000000800 */
[----:B------:R2:W-:Y:S07]  /*9100*/  MEMBAR.ALL.CTA ;  /* 0x0000000000007992 */ /* 0x0005ee0000008000 */
[----:B--2---:R-:W2:Y:S01]  /*9110*/  FENCE.VIEW.ASYNC.S ;  /* 0x00000000000073c6 */ /* 0x004ea20000000000 */
[----:B------:R-:W-:Y:S05]  /*9120*/  WARPSYNC.ALL ;  /* 0x0000000000007948 */ /* 0x000fea0003800000 */
[----:B------:R-:W-:Y:S01]  /*9130*/  BSSY.RECONVERGENT B0, `(.L_x_110) ;  /* 0x0000012000007945 */ /* 0x000fe20003800200 */
[----:B--2---:R-:W-:Y:S06]  /*9140*/  BAR.SYNC.DEFER_BLOCKING 0x1, 0x80 ;  /* 0x0042000000007b1d */ /* 0x004fec0000010000 */
[----:B------:R-:W-:Y:S05]  /*9150*/  @P1 BRA `(.L_x_111) ;  /* 0x00000000003c1947 */ /* 0x000fea0003800000 */
[----:B------:R-:W-:Y:S01]  /*9160*/  UIADD3 UR4, UPT, UPT, UR44, 0x200, URZ ;  /* 0x000002002c047890 */ /* 0x000fe2000fffe0ff */
[----:B------:R-:W-:Y:S01]  /*9170*/  R2UR UR49, R212 ;  /* 0x00000000d43172ca */ /* 0x000fe200000e0000 */
[----:B------:R-:W-:Y:S01]  /*9180*/  UMOV UR51, UR60 ;  /* 0x0000003c00337c82 */ /* 0x000fe20008000000 */
[----:B------:R-:W-:Y:S01]  /*9190*/  UIADD3 UR8, UPT, UPT, UR44, 0x1200, URZ ;  /* 0x000012002c087890 */ /* 0x000fe2000fffe0ff */
[----:B------:R-:W-:Y:S02]  /*91a0*/  UMOV UR10, UR50 ;  /* 0x00000032000a7c82 */ /* 0x000fe40008000000 */
[----:B------:R-:W-:Y:S01]  /*91b0*/  IMAD.U32 R181, RZ, RZ, UR4 ;  /* 0x00000004ffb57e24 */ /* 0x000fe2000f8e00ff */
[----:B------:R-:W-:Y:S01]  /*91c0*/  UIADD3 UR4, UP0, UPT, UR54, 0xa80, URZ ;  /* 0x00000a8036047890 */ /* 0x000fe2000ff1e0ff */
[----:B------:R-:W-:Y:S03]  /*91d0*/  UMOV UR11, UR60 ;  /* 0x0000003c000b7c82 */ /* 0x000fe60008000000 */
[----:B------:R-:W-:Y:S01]  /*91e0*/  R2UR UR48, R181 ;  /* 0x00000000b53072ca */ /* 0x000fe200000e0000 */
[----:B------:R-:W-:Y:S02]  /*91f0*/  UIADD3.X UR5, UPT, UPT, URZ, UR55, URZ, UP0, !UPT ;  /* 0x00000037ff057290 */ /* 0x000fe400087fe4ff */
[----:B------:R-:W-:Y:S10]  /*9200*/  UIADD3 UR9, UPT, UPT, UR49, 0x80, URZ ;  /* 0x0000008031097890 */ /* 0x000ff4000fffe0ff */
[----:B------:R2:W-:Y:S01]  /*9210*/  UTMASTG.3D [UR48], [UR4] ;  /* 0x00000030040073b5 */ /* 0x0005e20008010000 */
[----:B------:R2:W-:Y:S01]  /*9220*/  UTMASTG.3D [UR8], [UR4] ;  /* 0x00000008040073b5 */ /* 0x0005e20008010000 */
[----:B------:R0:W-:Y:S01]  /*9230*/  UTMACMDFLUSH ;  /* 0x00000000000079b7 */ /* 0x0001e20000000000 */
[----:B--2---:R-:W-:Y:S04]  /*9240*/  DEPBAR.LE SB0, 0x1 ;  /* 0x000080400000791a */ /* 0x004fe80000000000 */
.L_x_111:
[----:B------:R-:W-:Y:S05]  /*9250*/  BSYNC.RECONVERGENT B0 ;  /* 0x0000000000007941 */ /* 0x000fea0003800200 */
.L_x_110:
[----:B------:R-:W-:Y:S01]  /*9260*/  BAR.SYNC.DEFER_BLOCKING 0x1, 0x80 ;  /* 0x0042000000007b1d */ /* 0x000fe20000010000 */
[----:B------:R-:W-:Y:S01]  /*9270*/  ISETP.NE.AND P1, PT, R194, RZ, PT ;  /* 0x000000ffc200720c */ /* 0x000fe20003f25270 */
[----:B------:R-:W-:Y:S01]  /*9280*/  UISETP.NE.AND UP0, UPT, UR52, URZ, UPT ;  /* 0x000000ff3400728c */ /* 0x000fe2000bf05270 */
[----:B------:R-:W-:Y:S11]  /*9290*/  LEA R3, R137, UR44, 0x3 ;  /* 0x0000002c89037c11 */ /* 0x000ff6000f8e18ff */
[----:B------:R-:W-:Y:S01]  /*92a0*/  @P1 SHF.L.U32 R6, RZ, 0x1f, RZ ;  /* 0x0000001fff061819 */ /* 0x000fe200000006ff */
[----:B------:R-:W-:Y:S06]  /*92b0*/  BRA.U !UP0, `(.L_x_112) ;  /* 0x0000000108247547 */ /* 0x000fec000b800000 */
[----:B------:R-:W2:Y:S01]  /*92c0*/  S2R R0, SR_CgaCtaId ;  /* 0x0000000000007919 */ /* 0x000ea20000008800 */
[----:B------:R-:W-:Y:S01]  /*92d0*/  IMAD.U32 R4, RZ, RZ, UR46 ;  /* 0x0000002eff047e24 */ /* 0x000fe2000f8e00ff */
[----:B------:R-:W-:Y:S04]  /*92e0*/  UIADD3 UR4, UPT, UPT, UR46, 0x1, URZ ;  /* 0x000000012e047890 */ /* 0x000fe8000fffe0ff */
[----:B------:R-:W-:Y:S01]  /*92f0*/  @P1 LEA R4, R4, UR44, 0x3 ;  /* 0x0000002c04041c11 */ /* 0x000fe2000f8e18ff */
[----:B------:R-:W-:Y:S04]  /*9300*/  UISETP.NE.AND UP0, UPT, UR4, 0x4, UPT ;  /* 0x000000040400788c */ /* 0x000fe8000bf05270 */
[----:B------:R-:W-:Y:S01]  /*9310*/  @P1 VIADD R5, R4, 0x30 ;  /* 0x0000003004051836 */ /* 0x000fe20000000000 */
[----:B------:R-:W-:Y:S04]  /*9320*/  USEL UR46, UR4, URZ, UP0 ;  /* 0x000000ff042e7287 */ /* 0x000fe80008000000 */
[----:B--2---:R-:W-:Y:S04]  /*9330*/  @P1 PRMT R0, R0, 0x654, R5 ;  /* 0x0000065400001816 */ /* 0x004fe80000000005 */
[----:B------:R2:W-:Y:S04]  /*9340*/  @P1 SYNCS.ARRIVE.TRANS64.RED.A1T0 RZ, [R0+URZ], RZ ;  /* 0x000000ff00ff19a7 */ /* 0x0005e800081004ff */
.L_x_112:
[----:B------:R-:W4:Y:S01]  /*9350*/  @P1 SYNCS.PHASECHK.TRANS64.TRYWAIT P0, [R3+URZ+0x10], R6 ;  /* 0x00001006030015a7 */ /* 0x000f2200080011ff */
[----:B------:R-:W-:Y:S01]  /*9360*/  BSSY B1, `(.L_x_113) ;  /* 0x0000019000017945 */ /* 0x000fe20003800000 */
[----:B----4-:R-:W-:Y:S03]  /*9370*/  @P1 SEL R138, RZ, 0x1, !P0 ;  /* 0x00000001ff8a1807 */ /* 0x010fe60004000000 */
[----:B------:R-:W-:Y:S05]  /*9380*/  @!P1 BRA `(.L_x_114) ;  /* 0x0000000000589947 */ /* 0x000fea0003800000 */
[----:B------:R-:W-:Y:S01]  /*9390*/  ISETP.NE.AND P1, PT, R199, RZ, PT ;  /* 0x000000ffc700720c */ /* 0x000fe20003f25270 */
[----:B------:R-:W-:Y:S01]  /*93a0*/  BSSY B0, `(.L_x_115) ;  /* 0x000000a000007945 */ /* 0x000fe20003800000 */
[----:B------:R-:W-:Y:S11]  /*93b0*/  ISETP.NE.AND P0, PT, R138, RZ, PT ;  /* 0x000000ff8a00720c */ /* 0x000ff60003f05270 */
[----:B------:R-:W-:Y:S04]  /*93c0*/  @P1 IMAD R8, R137, 0x2000, R188 ;  /* 0x0000200089081824 */ /* 0x000fe800078e02bc */
[----:B------:R-:W-:Y:S01]  /*93d0*/  @P1 IMAD.IADD R6, R197, 0x1, R8 ;  /* 0x00000001c5061824 */ /* 0x000fe200078e0208 */
[----:B------:R-:W-:Y:S03]  /*93e0*/  @P1 IADD3 R5, PT, PT, R139, R8, RZ ;  /* 0x000000088b051210 */ /* 0x000fe60007ffe0ff */
[----:B------:R-:W-:Y:S01]  /*93f0*/  @P1 IMAD.IADD R4, R187, 0x1, R6 ;  /* 0x00000001bb041824 */ /* 0x000fe200078e0206 */
[----:B------:R-:W-:Y:S06]  /*9400*/  @P0 BRA `(.L_x_116) ;  /* 0x00000000000c0947 */ /* 0x000fec0003800000 */
[----:B--2---:R-:W-:Y:S04]  /*9410*/  SHF.L.U32 R0, RZ, 0x1f, RZ ;  /* 0x0000001fff007819 */ /* 0x004fe800000006ff */
[----:B------:R-:W2:Y:S02]  /*9420*/  SYNCS.PHASECHK.TRANS64.TRYWAIT P0, [R3+URZ+0x10], R0 ;  /* 0x00001000030075a7 */ /* 0x000ea400080011ff */
[----:B--2---:R-:W-:Y:S05]  /*9430*/  @!P0 BRA `(.L_x_117) ;  /* 0x000000a400f48947 */ /* 0x004fea0003800000 */
.L_x_116:
[----:B------:R-:W-:Y:S05]  /*9440*/  BSYNC B0 ;  /* 0x0000000000007941 */ /* 0x000fea0003800000 */
.L_x_115:
[----:B------:R-:W-:Y:S02]  /*9450*/  ISETP.NE.AND P0, PT, R199, RZ, PT ;  /* 0x000000ffc700720c */ /* 0x000fe40003f05270 */
[----:B------:R-:W-:Y:S11]  /*9460*/  IADD3 R137, PT, PT, R137, 0x1, RZ ;  /* 0x0000000189897810 */ /* 0x000ff60007ffe0ff */
[----:B------:R4:W1:Y:S04]  /*9470*/  @P0 LDS.128 R160, [R5+0x20] ;  /* 0x0000200005a00984 */ /* 0x0008680000000c00 */
[----:B------:R4:W1:Y:S04]  /*9480*/  @P0 LDS.128 R140, [R5+0x1020] ;  /* 0x00102000058c0984 */ /* 0x0008680000000c00 */
[----:B------:R4:W1:Y:S04]  /*9490*/  @P0 LDS.128 R168, [R8] ;  /* 0x0000000008a80984 */ /* 0x0008680000000c00 */
[----:B------:R4:W1:Y:S04]  /*94a0*/  @P0 LDS.128 R152, [R8+0x1000] ;  /* 0x0010000008980984 */ /* 0x0008680000000c00 */
[----:B------:R4:W1:Y:S04]  /*94b0*/  @P0 LDS.128 R164, [R6+0x10] ;  /* 0x0000100006a40984 */ /* 0x0008680000000c00 */
[----:B------:R4:W1:Y:S04]  /*94c0*/  @P0 LDS.128 R148, [R6+0x1010] ;  /* 0x0010100006940984 */ /* 0x0008680000000c00 */
[----:B------:R4:W1:Y:S04]  /*94d0*/  @P0 LDS.128 R156, [R4+0x10] ;  /* 0x00001000049c0984 */ /* 0x0008680000000c00 */
[----:B------:R4:W1:Y:S02]  /*94e0*/  @P0 LDS.128 R144, [R4+0x1010] ;  /* 0x0010100004900984 */ /* 0x0008640000000c00 */
.L_x_114:
[----:B------:R-:W-:Y:S05]  /*94f0*/  BSYNC B1 ;  /* 0x0000000000017941 */ /* 0x000fea0003800000 */
.L_x_113:
[----:B------:R-:W-:Y:S05]  /*9500*/  VIADD R213, R213, 0x400000 ;  /* 0x00400000d5d57836 */ /* 0x000fea0000000000 */
[----:B--2---:R-:W-:Y:S04]  /*9510*/  SHF.R.U32.HI R0, RZ, 0x15, R213 ;  /* 0x00000015ff007819 */ /* 0x004fe800000116d5 */
[----:B------:R-:W-:Y:S04]  /*9520*/  LOP3.LUT R16, R0, 0x3, RZ, 0xc0, !PT ;  /* 0x0000000300107812 */ /* 0x000fe800078ec0ff */
[----:B------:R-:W-:Y:S11]  /*9530*/  ISETP.NE.AND P0, PT, R189, R16, PT ;  /* 0x00000010bd00720c */ /* 0x000ff60003f05270 */
[----:B------:R-:W-:Y:S02]  /*9540*/  @!UPT UIADD3 URZ, UPT, UPT, URZ, URZ, URZ ;  /* 0x000000fffffff290 */ /* 0x000fe4000fffe0ff */
[----:B------:R-:W-:Y:S05]  /*9550*/  @P0 BRA `(.L_x_118) ;  /* 0x0000000000bc0947 */ /* 0x000fea0003800000 */
[----:B------:R-:W-:Y:S11]  /*9560*/  LOP3.LUT P0, RZ, R0, 0x3, R177, 0x48, !PT ;  /* 0x0000000300ff7812 */ /* 0x000ff600078048b1 */
[----:B------:R-:W-:Y:S02]  /*9570*/  @!UPT UIADD3 URZ, UPT, UPT, URZ, URZ, URZ ;  /* 0x000000fffffff290 */ /* 0x000fe4000fffe0ff */
[----:B------:R-:W-:Y:S05]  /*9580*/  @!P0 BRA `(.L_x_119) ;  /* 0x0000000000408947 */ /* 0x000fea0003800000 */
[----:B------:R-:W2:Y:S01]  /*9590*/  LDCU.64 UR8, c[0x4][0x70] ;  /* 0x01000e00ff0877ac */ /* 0x000ea20008000a00 */
[----:B------:R-:W-:Y:S01]  /*95a0*/  MOV R15, 0x0 ;  /* 0x00000000000f7802 */ /* 0x000fe20000000f00 */
[----:B------:R-:W-:Y:S02]  /*95b0*/  HFMA2 R12, -RZ, RZ, 0, 5.9604644775390625e-08 ;  /* 0x00000001ff0c7431 */ /* 0x000fe400000001ff */
[----:B----4-:R-:W-:Y:S02]  /*95c0*/  IMAD.MOV.U32 R8, RZ, RZ, 0x192 ;  /* 0x00000192ff087424 */ /* 0x010fe400078e00ff */
[----:B------:R-:W-:Y:S01]  /*95d0*/  IMAD.MOV.U32 R13, RZ, RZ, RZ ;  /* 0x000000ffff0d7224 */ /* 0x000fe200078e00ff */
[----:B------:R-:W4:Y:S01]  /*95e0*/  LDCU.64 UR6, c[0x4][0x78] ;  /* 0x01000f00ff0677ac */ /* 0x000f220008000a00 */
[----:B------:R-:W1:Y:S01]  /*95f0*/  LDC.64 R14, c[0x4][R15] ;  /* 0x010000000f0e7b82 */ /* 0x000e620000000a00 */
[----:B------:R-:W5:Y:S01]  /*9600*/  LDCU.64 UR4, c[0x4][0x10] ;  /* 0x01000200ff0477ac */ /* 0x000f620008000a00 */
[----:B--2---:R-:W-:Y:S01]  /*9610*/  MOV R5, UR9 ;  /* 0x0000000900057c02 */ /* 0x004fe20008000f00 */
[----:B------:R-:W-:Y:S01]  /*9620*/  IMAD.U32 R4, RZ, RZ, UR8 ;  /* 0x00000008ff047e24 */ /* 0x000fe2000f8e00ff */
[----:B----4-:R-:W-:Y:S01]  /*9630*/  MOV R7, UR7 ;  /* 0x0000000700077c02 */ /* 0x010fe20008000f00 */
[----:B------:R-:W-:Y:S01]  /*9640*/  IMAD.U32 R6, RZ, RZ, UR6 ;  /* 0x00000006ff067e24 */ /* 0x000fe2000f8e00ff */
[----:B-----5:R-:W-:Y:S01]  /*9650*/  MOV R11, UR5 ;  /* 0x00000005000b7c02 */ /* 0x020fe20008000f00 */
[----:B------:R-:W-:Y:S02]  /*9660*/  IMAD.U32 R10, RZ, RZ, UR4 ;  /* 0x00000004ff0a7e24 */ /* 0x000fe4000f8e00ff */
[----:B------:R-:W-:Y:S07]  /*9670*/  LEPC R20, `(.L_x_119) ;  /* 0x000000001014794e */ /* 0x000fee0000000000 */
[----:B-1-3--:R-:W-:Y:S05]  /*9680*/  CALL.ABS.NOINC R14 ;  /* 0x000000000e007343 */ /* 0x00afea0003c00000 */
.L_x_119:
[----:B------:R-:W-:Y:S05]  /*9690*/  WARPSYNC.ALL ;  /* 0x0000000000007948 */ /* 0x000fea0003800000 */
[C---:B------:R-:W-:Y:S01]  /*96a0*/  R2UR UR4, R213.reuse ;  /* 0x00000000d50472ca */ /* 0x040fe200000e0000 */
[----:B------:R-:W-:Y:S05]  /*96b0*/  VIADD R0, R213, 0x80 ;  /* 0x00000080d5007836 */ /* 0x000fea0000000000 */
[----:B------:R-:W-:Y:S04]  /*96c0*/  SHF.R.U32.HI R0, RZ, 0x15, R0 ;  /* 0x00000015ff007819 */ /* 0x000fe80000011600 */
[----:B------:R-:W-:Y:S03]  /*96d0*/  LOP3.LUT P0, RZ, R0, 0x3, R177, 0x48, !PT ;  /* 0x0000000300ff7812 */ /* 0x000fe600078048b1 */
[----:B------:R-:W2:Y:S10]  /*96e0*/  LDTM.x32 R24, tmem[UR4] ;  /* 0x00000004001879ee */ /* 0x000eb400082c0000 */
[----:B--2---:R-:W-:Y:S05]  /*96f0*/  @!P0 BRA `(.L_x_120) ;  /* 0x0000000000408947 */ /* 0x004fea0003800000 */
        /* <DEDUP_REMOVED lines=16> */
.L_x_120:
[----:B------:R-:W-:Y:S05]  /*9800*/  WARPSYNC.ALL ;  /* 0x0000000000007948 */ /* 0x000fea0003800000 */
[----:B------:R-:W-:Y:S11]  /*9810*/  R2UR UR4, R213 ;  /* 0x00000000d50472ca */ /* 0x000ff600000e0000 */
[----:B------:R-:W-:Y:S02]  /*9820*/  @!UPT UIADD3 URZ, UPT, UPT, URZ, URZ, URZ ;  /* 0x000000fffffff290 */ /* 0x000fe4000fffe0ff */
[----:B------:R-:W2:Y:S02]  /*9830*/  LDTM.x32 R56, tmem[UR4+0x80] ;  /* 0x00008004003879ee */ /* 0x000ea400082c0000 */
[----:B--2---:R-:W-:Y:S01]  /*9840*/  NOP ;  /* 0x0000000000007918 */ /* 0x004fe20000000000 */
.L_x_118:
[----:B-1----:R-:W-:Y:S01]  /*9850*/  SHF.L.U32 R18, R168, 0x10, RZ ;  /* 0x00000010a8127819 */ /* 0x002fe200000006ff */
[----:B------:R-:W-:Y:S01]  /*9860*/  FMUL R0, R130, R24 ;  /* 0x0000001882007220 */ /* 0x000fe20000400000 */
[C---:B------:R-:W-:Y:S01]  /*9870*/  SHF.L.U32 R19, R169.reuse, 0x10, RZ ;  /* 0x00000010a9137819 */ /* 0x040fe200000006ff */
[----:B------:R-:W-:Y:S05]  /*9880*/  WARPSYNC.ALL ;  /* 0x0000000000007948 */ /* 0x000fea0003800000 */
[----:B------:R-:W-:Y:S01]  /*9890*/  LOP3.LUT R20, R169, 0xffff0000, RZ, 0xc0, !PT ;  /* 0xffff0000a9147812 */ /* 0x000fe200078ec0ff */
[----:B------:R-:W1:Y:S01]  /*98a0*/  S2UR UR5, SR_CgaCtaId ;  /* 0x00000000000579c3 */ /* 0x000e620000008800 */
[----:B------:R-:W-:Y:S01]  /*98b0*/  ISETP.NE.AND P1, PT, R189, R16, PT ;  /* 0x00000010bd00720c */ /* 0x000fe20003f25270 */
[----:B------:R-:W-:Y:S01]  /*98c0*/  FFMA R0, R133, R18, R0 ;  /* 0x0000001285007223 */ /* 0x000fe20000000000 */
[----:B------:R-:W-:Y:S01]  /*98d0*/  LOP3.LUT R18, R168, 0xffff0000, RZ, 0xc0, !PT ;  /* 0xffff0000a8127812 */ /* 0x000fe200078ec0ff */
[----:B------:R-:W-:Y:S01]  /*98e0*/  FMUL R3, R130, R25 ;  /* 0x0000001982037220 */ /* 0x000fe20000400000 */
[----:B------:R-:W-:Y:S01]  /*98f0*/  LOP3.LUT R16, R164, 0xffff0000, RZ, 0xc0, !PT ;  /* 0xffff0000a4107812 */ /* 0x000fe200078ec0ff */
[C---:B----4-:R-:W-:Y:S01]  /*9900*/  FMUL R4, R130.reuse, R26 ;  /* 0x0000001a82047220 */ /* 0x050fe20000400000 */
[----:B------:R-:W-:Y:S01]  /*9910*/  SHF.L.U32 R15, R165, 0x10, RZ ;  /* 0x00000010a50f7819 */ /* 0x000fe200000006ff */
[----:B------:R-:W-:Y:S01]  /*9920*/  FMUL R5, R130, R27 ;  /* 0x0000001b82057220 */ /* 0x000fe20000400000 */
[----:B------:R-:W-:Y:S01]  /*9930*/  SHF.L.U32 R17, R166, 0x10, RZ ;  /* 0x00000010a6117819 */ /* 0x000fe200000006ff */
[C---:B------:R-:W-:Y:S01]  /*9940*/  FFMA R3, R133.reuse, R18, R3 ;  /* 0x0000001285037223 */ /* 0x040fe20000000003 */
[----:B------:R-:W-:Y:S01]  /*9950*/  SHF.L.U32 R18, R170, 0x10, RZ ;  /* 0x00000010aa127819 */ /* 0x000fe200000006ff */
[C---:B------:R-:W-:Y:S01]  /*9960*/  FFMA R4, R133.reuse, R19, R4 ;  /* 0x0000001385047223 */ /* 0x040fe20000000004 */
[----:B------:R-:W-:Y:S01]  /*9970*/  SHF.L.U32 R19, R164, 0x10, RZ ;  /* 0x00000010a4137819 */ /* 0x000fe200000006ff */
[----:B------:R-:W-:Y:S01]  /*9980*/  FFMA R5, R133, R20, R5 ;  /* 0x0000001485057223 */ /* 0x000fe20000000005 */
[----:B------:R-:W-:Y:S01]  /*9990*/  LOP3.LUT R20, R170, 0xffff0000, RZ, 0xc0, !PT ;  /* 0xffff0000aa147812 */ /* 0x000fe200078ec0ff */
[C---:B------:R-:W-:Y:S01]  /*99a0*/  FMUL R6, R130.reuse, R28 ;  /* 0x0000001c82067220 */ /* 0x040fe20000400000 */
[----:B------:R-:W-:Y:S01]  /*99b0*/  F2FP.BF16.F32.PACK_AB R88, R3, R0 ;  /* 0x000000000358723e */ /* 0x000fe200000010ff */
[C---:B------:R-:W-:Y:S01]  /*99c0*/  FMUL R7, R130.reuse, R29 ;  /* 0x0000001d82077220 */ /* 0x040fe20000400000 */
[----:B------:R-:W-:Y:S01]  /*99d0*/  F2FP.BF16.F32.PACK_AB R89, R5, R4 ;  /* 0x000000040559723e */ /* 0x000fe200000010ff */
[----:B------:R-:W-:Y:S01]  /*99e0*/  FFMA R6, R133, R18, R6 ;  /* 0x0000001285067223 */ /* 0x000fe20000000006 */
[----:B------:R-:W-:Y:S01]  /*99f0*/  SHF.L.U32 R18, R171, 0x10, RZ ;  /* 0x00000010ab127819 */ /* 0x000fe200000006ff */
[----:B------:R-:W-:Y:S01]  /*9a00*/  FFMA R7, R133, R20, R7 ;  /* 0x0000001485077223 */ /* 0x000fe20000000007 */
[----:B------:R-:W-:Y:S01]  /*9a10*/  LOP3.LUT R20, R171, 0xffff0000, RZ, 0xc0, !PT ;  /* 0xffff0000ab147812 */ /* 0x000fe200078ec0ff */
[----:B------:R-:W-:Y:S01]  /*9a20*/  FMUL R8, R130, R30 ;  /* 0x0000001e82087220 */ /* 0x000fe20000400000 */
[----:B------:R-:W-:Y:S01]  /*9a30*/  ISETP.NE.AND P2, PT, R194, RZ, PT ;  /* 0x000000ffc200720c */ /* 0x000fe20003f45270 */
[C---:B------:R-:W-:Y:S01]  /*9a40*/  FMUL R9, R130.reuse, R31 ;  /* 0x0000001f82097220 */ /* 0x040fe20000400000 */
[----:B------:R-:W-:Y:S01]  /*9a50*/  F2FP.BF16.F32.PACK_AB R90, R7, R6 ;  /* 0x00000006075a723e */ /* 0x000fe200000010ff */
[----:B------:R-:W-:Y:S01]  /*9a60*/  UIADD3 UR4, UPT, UPT, UR44, 0x88, URZ ;  /* 0x000000882c047890 */ /* 0x000fe2000fffe0ff */
[----:B------:R-:W-:Y:S01]  /*9a70*/  ISETP.NE.AND P0, PT, R189, RZ, PT ;  /* 0x000000ffbd00720c */ /* 0x000fe20003f05270 */
[----:B------:R-:W-:Y:S01]  /*9a80*/  FFMA R8, R133, R18, R8 ;  /* 0x0000001285087223 */ /* 0x000fe20000000008 */
[----:B------:R-:W-:Y:S01]  /*9a90*/  LOP3.LUT R18, R165, 0xffff0000, RZ, 0xc0, !PT ;  /* 0xffff0000a5127812 */ /* 0x000fe200078ec0ff */
[----:B------:R-:W-:Y:S01]  /*9aa0*/  FFMA R9, R133, R20, R9 ;  /* 0x0000001485097223 */ /* 0x000fe20000000009 */
[----:B------:R-:W-:Y:S01]  /*9ab0*/  LOP3.LUT R20, R167, 0xffff0000, RZ, 0xc0, !PT ;  /* 0xffff0000a7147812 */ /* 0x000fe200078ec0ff */
[----:B-1----:R-:W-:Y:S01]  /*9ac0*/  UPRMT UR4, UR5, 0x654, UR4 ;  /* 0x0000065405047896 */ /* 0x002fe20008000004 */
[----:B------:R-:W-:Y:S01]  /*9ad0*/  NOP ;  /* 0x0000000000007918 */ /* 0x000fe20000000000 */
[C---:B------:R-:W-:Y:S01]  /*9ae0*/  FMUL R10, R130.reuse, R32 ;  /* 0x00000020820a7220 */ /* 0x040fe20000400000 */
[----:B------:R-:W-:Y:S01]  /*9af0*/  F2FP.BF16.F32.PACK_AB R91, R9, R8 ;  /* 0x00000008095b723e */ /* 0x000fe200000010ff */
[C---:B------:R-:W-:Y:S01]  /*9b00*/  FMUL R11, R130.reuse, R33 ;  /* 0x00000021820b7220 */ /* 0x040fe20000400000 */
[C---:B------:R-:W-:Y:S01]  /*9b10*/  FMUL R12, R130.reuse, R34 ;  /* 0x00000022820c7220 */ /* 0x040fe20000400000 */
[----:B------:R-:W-:Y:S01]  /*9b20*/  FMUL R13, R130, R35 ;  /* 0x00000023820d7220 */ /* 0x000fe20000400000 */
[----:B------:R-:W-:Y:S01]  /*9b30*/  FFMA R10, R133, R19, R10 ;  /* 0x00000013850a7223 */ /* 0x000fe2000000000a */
[----:B------:R-:W-:Y:S01]  /*9b40*/  SHF.L.U32 R19, R167, 0x10, RZ ;  /* 0x00000010a7137819 */ /* 0x000fe200000006ff */
[----:B------:R-:W-:Y:S01]  /*9b50*/  SYNCS.ARRIVE.TRANS64.RED.A1T0 RZ, [UR4], RZ ;  /* 0x000000ffffff79a7 */ /* 0x000fe20008100404 */
[----:B------:R1:W-:Y:S01]  /*9b60*/  @!P1 STS.128 [R188+0x2000], R88 ;  /* 0x00200058bc009388 */ /* 0x0003e20000000c00 */
[C---:B------:R-:W-:Y:S01]  /*9b70*/  FFMA R11, R133.reuse, R16, R11 ;  /* 0x00000010850b7223 */ /* 0x040fe2000000000b */
[C---:B------:R-:W-:Y:S01]  /*9b80*/  FFMA R12, R133.reuse, R15, R12 ;  /* 0x0000000f850c7223 */ /* 0x040fe2000000000c */
[----:B------:R-:W-:Y:S01]  /*9b90*/  FFMA R13, R133, R18, R13 ;  /* 0x00000012850d7223 */ /* 0x000fe2000000000d */
[----:B------:R-:W-:Y:S01]  /*9ba0*/  LOP3.LUT R18, R166, 0xffff0000, RZ, 0xc0, !PT ;  /* 0xffff0000a6127812 */ /* 0x000fe200078ec0ff */
[C---:B------:R-:W-:Y:S01]  /*9bb0*/  FMUL R14, R130.reuse, R36 ;  /* 0x00000024820e7220 */ /* 0x040fe20000400000 */
[----:B------:R-:W-:Y:S01]  /*9bc0*/  F2FP.BF16.F32.PACK_AB R92, R11, R10 ;  /* 0x0000000a0b5c723e */ /* 0x000fe200000010ff */
[----:B------:R-:W-:Y:S01]  /*9bd0*/  FMUL R15, R130, R37 ;  /* 0x00000025820f7220 */ /* 0x000fe20000400000 */
[----:B------:R-:W-:Y:S01]  /*9be0*/  SHF.L.U32 R11, R160, 0x10, RZ ;  /* 0x00000010a00b7819 */ /* 0x000fe200000006ff */
[----:B------:R-:W-:Y:S01]  /*9bf0*/  FFMA R14, R133, R17, R14 ;  /* 0x00000011850e7223 */ /* 0x000fe2000000000e */
[----:B------:R-:W-:Y:S01]  /*9c00*/  F2FP.BF16.F32.PACK_AB R93, R13, R12 ;  /* 0x0000000c0d5d723e */ /* 0x000fe200000010ff */
[----:B------:R-:W-:Y:S01]  /*9c10*/  FMUL R16, R130, R38 ;  /* 0x0000002682107220 */ /* 0x000fe20000400000 */
[----:B------:R-:W-:Y:S01]  /*9c20*/  LOP3.LUT R12, R160, 0xffff0000, RZ, 0xc0, !PT ;  /* 0xffff0000a00c7812 */ /* 0x000fe200078ec0ff */
[----:B------:R-:W-:Y:S01]  /*9c30*/  FMUL R17, R130, R39 ;  /* 0x0000002782117220 */ /* 0x000fe20000400000 */
[----:B------:R-:W-:Y:S01]  /*9c40*/  SHF.L.U32 R13, R161, 0x10, RZ ;  /* 0x00000010a10d7819 */ /* 0x000fe200000006ff */
[C---:B------:R-:W-:Y:S01]  /*9c50*/  FFMA R15, R133.reuse, R18, R15 ;  /* 0x00000012850f7223 */ /* 0x040fe2000000000f */
[----:B------:R-:W-:Y:S01]  /*9c60*/  LOP3.LUT R18, R158, 0xffff0000, RZ, 0xc0, !PT ;  /* 0xffff00009e127812 */ /* 0x000fe200078ec0ff */
[C---:B------:R-:W-:Y:S01]  /*9c70*/  FFMA R16, R133.reuse, R19, R16 ;  /* 0x0000001385107223 */ /* 0x040fe20000000010 */
[C---:B------:R-:W-:Y:S01]  /*9c80*/  FMUL R8, R130.reuse, R40 ;  /* 0x0000002882087220 */ /* 0x040fe20000400000 */
[----:B------:R-:W-:Y:S01]  /*9c90*/  FFMA R17, R133, R20, R17 ;  /* 0x0000001485117223 */ /* 0x000fe20000000011 */
[----:B------:R-:W-:Y:S01]  /*9ca0*/  F2FP.BF16.F32.PACK_AB R94, R15, R14 ;  /* 0x0000000e0f5e723e */ /* 0x000fe200000010ff */
[C---:B------:R-:W-:Y:S01]  /*9cb0*/  FMUL R9, R130.reuse, R41 ;  /* 0x0000002982097220 */ /* 0x040fe20000400000 */
[----:B------:R-:W-:Y:S01]  /*9cc0*/  LOP3.LUT R14, R161, 0xffff0000, RZ, 0xc0, !PT ;  /* 0xffff0000a10e7812 */ /* 0x000fe200078ec0ff */
[----:B------:R-:W-:Y:S01]  /*9cd0*/  FFMA R8, R133, R11, R8 ;  /* 0x0000000b85087223 */ /* 0x000fe20000000008 */
[----:B------:R-:W-:Y:S01]  /*9ce0*/  F2FP.BF16.F32.PACK_AB R95, R17, R16 ;  /* 0x00000010115f723e */ /* 0x000fe200000010ff */
[----:B------:R-:W-:Y:S01]  /*9cf0*/  FMUL R10, R130, R42 ;  /* 0x0000002a820a7220 */ /* 0x000fe20000400000 */
[----:B------:R-:W-:Y:S01]  /*9d00*/  SHF.L.U32 R15, R162, 0x10, RZ ;  /* 0x00000010a20f7819 */ /* 0x000fe200000006ff */
[----:B------:R-:W-:Y:S01]  /*9d10*/  FMUL R11, R130, R43 ;  /* 0x0000002b820b7220 */ /* 0x000fe20000400000 */
[----:B------:R-:W-:Y:S01]  /*9d20*/  LOP3.LUT R16, R157, 0xffff0000, RZ, 0xc0, !PT ;  /* 0xffff00009d107812 */ /* 0x000fe200078ec0ff */
[----:B------:R-:W-:Y:S01]  /*9d30*/  FFMA R9, R133, R12, R9 ;  /* 0x0000000c85097223 */ /* 0x000fe20000000009 */
[----:B------:R-:W-:Y:S01]  /*9d40*/  SHF.L.U32 R17, R159, 0x10, RZ ;  /* 0x000000109f117819 */ /* 0x000fe200000006ff */
[----:B------:R-:W-:Y:S01]  /*9d50*/  FFMA R10, R133, R13, R10 ;  /* 0x0000000d850a7223 */ /* 0x000fe2000000000a */
[----:B------:R-:W-:Y:S01]  /*9d60*/  LOP3.LUT R20, R159, 0xffff0000, RZ, 0xc0, !PT ;  /* 0xffff00009f147812 */ /* 0x000fe200078ec0ff */
[----:B------:R-:W-:Y:S01]  /*9d70*/  FFMA R11, R133, R14, R11 ;  /* 0x0000000e850b7223 */ /* 0x000fe2000000000b */
[----:B------:R-:W-:Y:S01]  /*9d80*/  LOP3.LUT R14, R162, 0xffff0000, RZ, 0xc0, !PT ;  /* 0xffff0000a20e7812 */ /* 0x000fe200078ec0ff */
[C---:B------:R-:W-:Y:S01]  /*9d90*/  FMUL R12, R130.reuse, R44 ;  /* 0x0000002c820c7220 */ /* 0x040fe20000400000 */
[----:B-1----:R-:W-:Y:S01]  /*9da0*/  F2FP.BF16.F32.PACK_AB R88, R9, R8 ;  /* 0x000000080958723e */ /* 0x002fe200000010ff */
[----:B------:R1:W-:Y:S01]  /*9db0*/  @!P1 STS.128 [R198+0x2010], R92 ;  /* 0x0020105cc6009388 */ /* 0x0003e20000000c00 */
[----:B------:R-:W-:Y:S01]  /*9dc0*/  F2FP.BF16.F32.PACK_AB R89, R11, R10 ;  /* 0x0000000a0b59723e */ /* 0x000fe200000010ff */
[----:B------:R-:W-:Y:S01]  /*9dd0*/  FMUL R13, R130, R45 ;  /* 0x0000002d820d7220 */ /* 0x000fe20000400000 */
[----:B------:R-:W-:Y:S01]  /*9de0*/  SHF.L.U32 R11, R163, 0x10, RZ ;  /* 0x00000010a30b7819 */ /* 0x000fe200000006ff */
[C---:B------:R-:W-:Y:S01]  /*9df0*/  FFMA R12, R133.reuse, R15, R12 ;  /* 0x0000000f850c7223 */ /* 0x040fe2000000000c */
[----:B------:R-:W-:Y:S01]  /*9e00*/  SHF.L.U32 R15, R156, 0x10, RZ ;  /* 0x000000109c0f7819 */ /* 0x000fe200000006ff */
[----:B------:R-:W-:Y:S01]  /*9e10*/  FFMA R13, R133, R14, R13 ;  /* 0x0000000e850d7223 */ /* 0x000fe2000000000d */
[----:B------:R-:W-:Y:S01]  /*9e20*/  LOP3.LUT R14, R163, 0xffff0000, RZ, 0xc0, !PT ;  /* 0xffff0000a30e7812 */ /* 0x000fe200078ec0ff */
[C---:B------:R-:W-:Y:S01]  /*9e30*/  FMUL R8, R130.reuse, R46 ;  /* 0x0000002e82087220 */ /* 0x040fe20000400000 */
[C---:B------:R-:W-:Y:S01]  /*9e40*/  FMUL R9, R130.reuse, R47 ;  /* 0x0000002f82097220 */ /* 0x040fe20000400000 */
[----:B------:R-:W-:Y:S01]  /*9e50*/  FMUL R10, R130, R48 ;  /* 0x00000030820a7220 */ /* 0x000fe20000400000 */
[----:B------:R-:W-:Y:S01]  /*9e60*/  F2FP.BF16.F32.PACK_AB R90, R13, R12 ;  /* 0x0000000c0d5a723e */ /* 0x000fe200000010ff */
[C---:B------:R-:W-:Y:S01]  /*9e70*/  FFMA R8, R133.reuse, R11, R8 ;  /* 0x0000000b85087223 */ /* 0x040fe20000000008 */
[C---:B------:R-:W-:Y:S01]  /*9e80*/  FFMA R9, R133.reuse, R14, R9 ;  /* 0x0000000e85097223 */ /* 0x040fe20000000009 */
[----:B------:R-:W-:Y:S01]  /*9e90*/  LOP3.LUT R14, R156, 0xffff0000, RZ, 0xc0, !PT ;  /* 0xffff00009c0e7812 */ /* 0x000fe200078ec0ff */
[----:B------:R-:W-:Y:S01]  /*9ea0*/  FFMA R10, R133, R15, R10 ;  /* 0x0000000f850a7223 */ /* 0x000fe2000000000a */
[----:B------:R-:W-:Y:S01]  /*9eb0*/  SHF.L.U32 R15, R157, 0x10, RZ ;  /* 0x000000109d0f7819 */ /* 0x000fe200000006ff */
[C---:B------:R-:W-:Y:S01]  /*9ec0*/  FMUL R11, R130.reuse, R49 ;  /* 0x00000031820b7220 */ /* 0x040fe20000400000 */
[----:B------:R-:W-:Y:S01]  /*9ed0*/  F2FP.BF16.F32.PACK_AB R91, R9, R8 ;  /* 0x00000008095b723e */ /* 0x000fe200000010ff */
[C---:B------:R-:W-:Y:S01]  /*9ee0*/  FMUL R12, R130.reuse, R50 ;  /* 0x00000032820c7220 */ /* 0x040fe20000400000 */
[C---:B------:R-:W-:Y:S01]  /*9ef0*/  FMUL R13, R130.reuse, R51 ;  /* 0x00000033820d7220 */ /* 0x040fe20000400000 */
[C---:B------:R-:W-:Y:S01]  /*9f00*/  FFMA R11, R133.reuse, R14, R11 ;  /* 0x0000000e850b7223 */ /* 0x040fe2000000000b */
[----:B------:R-:W-:Y:S01]  /*9f10*/  FMUL R8, R130, R52 ;  /* 0x0000003482087220 */ /* 0x000fe20000400000 */
[C---:B------:R-:W-:Y:S01]  /*9f20*/  FFMA R12, R133.reuse, R15, R12 ;  /* 0x0000000f850c7223 */ /* 0x040fe2000000000c */
[C---:B------:R-:W-:Y:S01]  /*9f30*/  FFMA R13, R133.reuse, R16, R13 ;  /* 0x00000010850d7223 */ /* 0x040fe2000000000d */
[----:B------:R-:W-:Y:S01]  /*9f40*/  SHF.L.U32 R16, R158, 0x10, RZ ;  /* 0x000000109e107819 */ /* 0x000fe200000006ff */
[C---:B------:R-:W-:Y:S01]  /*9f50*/  FMUL R9, R130.reuse, R53 ;  /* 0x0000003582097220 */ /* 0x040fe20000400000 */
[C---:B------:R-:W-:Y:S01]  /*9f60*/  FMUL R14, R130.reuse, R54 ;  /* 0x00000036820e7220 */ /* 0x040fe20000400000 */
[----:B------:R-:W-:Y:S01]  /*9f70*/  FMUL R15, R130, R55 ;  /* 0x00000037820f7220 */ /* 0x000fe20000400000 */
[----:B------:R2:W-:Y:S01]  /*9f80*/  @!P1 STS.128 [R196+0x2020], R88 ;  /* 0x00202058c4009388 */ /* 0x0005e20000000c00 */
[----:B------:R-:W-:Y:S01]  /*9f90*/  FFMA R8, R133, R16, R8 ;  /* 0x0000001085087223 */ /* 0x000fe20000000008 */
[----:B-1----:R-:W-:Y:S01]  /*9fa0*/  F2FP.BF16.F32.PACK_AB R93, R13, R12 ;  /* 0x0000000c0d5d723e */ /* 0x002fe200000010ff */
[C---:B------:R-:W-:Y:S01]  /*9fb0*/  FFMA R9, R133.reuse, R18, R9 ;  /* 0x0000001285097223 */ /* 0x040fe20000000009 */
[C---:B------:R-:W-:Y:S01]  /*9fc0*/  LOP3.LUT R12, R152.reuse, 0xffff0000, RZ, 0xc0, !PT ;  /* 0xffff0000980c7812 */ /* 0x040fe200078ec0ff */
[C---:B------:R-:W-:Y:S01]  /*9fd0*/  FFMA R14, R133.reuse, R17, R14 ;  /* 0x00000011850e7223 */ /* 0x040fe2000000000e */
[----:B------:R-:W-:Y:S01]  /*9fe0*/  SHF.L.U32 R17, R152, 0x10, RZ ;  /* 0x0000001098117819 */ /* 0x000fe200000006ff */
[----:B------:R-:W-:Y:S01]  /*9ff0*/  FFMA R15, R133, R20, R15 ;  /* 0x00000014850f7223 */ /* 0x000fe2000000000f */
[----:B------:R-:W-:Y:S01]  /*a000*/  F2FP.BF16.F32.PACK_AB R94, R9, R8 ;  /* 0x00000008095e723e */ /* 0x000fe200000010ff */
        /* <DEDUP_REMOVED lines=9> */
[----:B------:R-:W-:Y:S01]  /*a0a0*/  SHF.L.U32 R18, R154, 0x10, RZ ;  /* 0x000000109a127819 */ /* 0x000fe200000006ff */
[----:B------:R-:W-:Y:S01]  /*a0b0*/  FMUL R10, R130, R59 ;  /* 0x0000003b820a7220 */ /* 0x000fe20000400000 */
[----:B------:R-:W-:Y:S01]  /*a0c0*/  LOP3.LUT R15, R154, 0xffff0000, RZ, 0xc0, !PT ;  /* 0xffff00009a0f7812 */ /* 0x000fe200078ec0ff */
[----:B------:R-:W-:Y:S01]  /*a0d0*/  FMUL R11, R130, R60 ;  /* 0x0000003c820b7220 */ /* 0x000fe20000400000 */
[----:B------:R-:W-:Y:S01]  /*a0e0*/  LOP3.LUT R17, R155, 0xffff0000, RZ, 0xc0, !PT ;  /* 0xffff00009b117812 */ /* 0x000fe200078ec0ff */
[C---:B------:R-:W-:Y:S01]  /*a0f0*/  FFMA R9, R133.reuse, R14, R9 ;  /* 0x0000000e85097223 */ /* 0x040fe20000000009 */
[----:B------:R-:W-:Y:S01]  /*a100*/  F2FP.BF16.F32.PACK_AB R96, R8, R16 ;  /* 0x000000100860723e */ /* 0x000fe200000010ff */
[----:B------:R-:W-:Y:S01]  /*a110*/  FFMA R10, R133, R13, R10 ;  /* 0x0000000d850a7223 */ /* 0x000fe2000000000a */
[----:B------:R-:W-:Y:S01]  /*a120*/  LOP3.LUT R16, R141, 0xffff0000, RZ, 0xc0, !PT ;  /* 0xffff00008d107812 */ /* 0x000fe200078ec0ff */
[C---:B------:R-:W-:Y:S01]  /*a130*/  FMUL R12, R130.reuse, R61 ;  /* 0x0000003d820c7220 */ /* 0x040fe20000400000 */
[----:B------:R-:W-:Y:S01]  /*a140*/  LOP3.LUT R20, R147, 0xffff0000, RZ, 0xc0, !PT ;  /* 0xffff000093147812 */ /* 0x000fe200078ec0ff */
[----:B------:R-:W-:Y:S01]  /*a150*/  FFMA R11, R133, R18, R11 ;  /* 0x00000012850b7223 */ /* 0x000fe2000000000b */
[----:B------:R-:W-:Y:S01]  /*a160*/  SHF.L.U32 R18, R155, 0x10, RZ ;  /* 0x000000109b127819 */ /* 0x000fe200000006ff */
[----:B------:R-:W-:Y:S01]  /*a170*/  FMUL R13, R130, R62 ;  /* 0x0000003e820d7220 */ /* 0x000fe20000400000 */
[----:B------:R-:W-:Y:S01]  /*a180*/  F2FP.BF16.F32.PACK_AB R97, R10, R9 ;  /* 0x000000090a61723e */ /* 0x000fe200000010ff */
[C---:B------:R-:W-:Y:S01]  /*a190*/  FFMA R12, R133.reuse, R15, R12 ;  /* 0x0000000f850c7223 */ /* 0x040fe2000000000c */
[----:B------:R-:W-:Y:S01]  /*a1a0*/  SHF.L.U32 R15, R150, 0x10, RZ ;  /* 0x00000010960f7819 */ /* 0x000fe200000006ff */
[----:B------:R-:W-:Y:S01]  /*a1b0*/  FMUL R14, R130, R63 ;  /* 0x0000003f820e7220 */ /* 0x000fe20000400000 */
[----:B------:R-:W-:Y:S01]  /*a1c0*/  FFMA R13, R133, R18, R13 ;  /* 0x00000012850d7223 */ /* 0x000fe2000000000d */
[----:B------:R-:W-:Y:S01]  /*a1d0*/  LOP3.LUT R18, R145, 0xffff0000, RZ, 0xc0, !PT ;  /* 0xffff000091127812 */ /* 0x000fe200078ec0ff */
[----:B------:R1:W-:Y:S01]  /*a1e0*/  @!P1 STS.128 [R195+0x2010], R92 ;  /* 0x0020105cc3009388 */ /* 0x0003e20000000c00 */
[----:B------:R-:W-:Y:S01]  /*a1f0*/  F2FP.BF16.F32.PACK_AB R98, R12, R11 ;  /* 0x0000000b0c62723e */ /* 0x000fe200000010ff */
[C---:B------:R-:W-:Y:S01]  /*a200*/  FFMA R14, R133.reuse, R17, R14 ;  /* 0x00000011850e7223 */ /* 0x040fe2000000000e */
[----:B------:R-:W-:Y:S01]  /*a210*/  SHF.L.U32 R11, R148, 0x10, RZ ;  /* 0x00000010940b7819 */ /* 0x000fe200000006ff */
[----:B------:R-:W-:Y:S01]  /*a220*/  FMUL R8, R130, R64 ;  /* 0x0000004082087220 */ /* 0x000fe20000400000 */
[----:B------:R-:W-:Y:S01]  /*a230*/  LOP3.LUT R12, R148, 0xffff0000, RZ, 0xc0, !PT ;  /* 0xffff0000940c7812 */ /* 0x000fe200078ec0ff */
[----:B------:R-:W-:Y:S01]  /*a240*/  FMUL R9, R130, R65 ;  /* 0x0000004182097220 */ /* 0x000fe20000400000 */
[----:B------:R-:W-:Y:S01]  /*a250*/  F2FP.BF16.F32.PACK_AB R99, R14, R13 ;  /* 0x0000000d0e63723e */ /* 0x000fe200000010ff */
[----:B------:R-:W-:Y:S01]  /*a260*/  FFMA R8, R133, R11, R8 ;  /* 0x0000000b85087223 */ /* 0x000fe20000000008 */
[----:B------:R-:W-:Y:S01]  /*a270*/  SHF.L.U32 R13, R149, 0x10, RZ ;  /* 0x00000010950d7819 */ /* 0x000fe200000006ff */
[----:B------:R-:W-:Y:S01]  /*a280*/  FFMA R9, R133, R12, R9 ;  /* 0x0000000c85097223 */ /* 0x000fe20000000009 */
[----:B------:R-:W-:Y:S01]  /*a290*/  LOP3.LUT R14, R149, 0xffff0000, RZ, 0xc0, !PT ;  /* 0xffff0000950e7812 */ /* 0x000fe200078ec0ff */
[C---:B------:R-:W-:Y:S01]  /*a2a0*/  FMUL R10, R130.reuse, R66 ;  /* 0x00000042820a7220 */ /* 0x040fe20000400000 */
[----:B------:R-:W-:Y:S01]  /*a2b0*/  SHF.L.U32 R17, R147, 0x10, RZ ;  /* 0x0000001093117819 */ /* 0x000fe200000006ff */
[C---:B------:R-:W-:Y:S01]  /*a2c0*/  FMUL R11, R130.reuse, R67 ;  /* 0x00000043820b7220 */ /* 0x040fe20000400000 */
[----:B--2---:R-:W-:Y:S01]  /*a2d0*/  F2FP.BF16.F32.PACK_AB R88, R9, R8 ;  /* 0x000000080958723e */ /* 0x004fe200000010ff */
[C---:B------:R-:W-:Y:S01]  /*a2e0*/  FFMA R10, R133.reuse, R13, R10 ;  /* 0x0000000d850a7223 */ /* 0x040fe2000000000a */
[----:B------:R-:W-:Y:S01]  /*a2f0*/  FMUL R12, R130, R68 ;  /* 0x00000044820c7220 */ /* 0x000fe20000400000 */
[C---:B------:R-:W-:Y:S01]  /*a300*/  FFMA R11, R133.reuse, R14, R11 ;  /* 0x0000000e850b7223 */ /* 0x040fe2000000000b */
[----:B------:R-:W-:Y:S01]  /*a310*/  LOP3.LUT R14, R150, 0xffff0000, RZ, 0xc0, !PT ;  /* 0xffff0000960e7812 */ /* 0x000fe200078ec0ff */
[C---:B------:R-:W-:Y:S01]  /*a320*/  FMUL R13, R130.reuse, R69 ;  /* 0x00000045820d7220 */ /* 0x040fe20000400000 */
[----:B------:R2:W-:Y:S01]  /*a330*/  @!P1 STS.128 [R188+0x3000], R96 ;  /* 0x00300060bc009388 */ /* 0x0005e20000000c00 */
[----:B------:R-:W-:Y:S01]  /*a340*/  FFMA R12, R133, R15, R12 ;  /* 0x0000000f850c7223 */ /* 0x000fe2000000000c */
[----:B------:R-:W-:Y:S01]  /*a350*/  F2FP.BF16.F32.PACK_AB R89, R11, R10 ;  /* 0x0000000a0b59723e */ /* 0x000fe200000010ff */
[----:B------:R-:W-:Y:S01]  /*a360*/  FFMA R13, R133, R14, R13 ;  /* 0x0000000e850d7223 */ /* 0x000fe2000000000d */
[C---:B------:R-:W-:Y:S01]  /*a370*/  SHF.L.U32 R11, R151.reuse, 0x10, RZ ;  /* 0x00000010970b7819 */ /* 0x040fe200000006ff */
[C---:B------:R-:W-:Y:S01]  /*a380*/  FMUL R8, R130.reuse, R70 ;  /* 0x0000004682087220 */ /* 0x040fe20000400000 */
[----:B------:R-:W-:Y:S01]  /*a390*/  LOP3.LUT R14, R151, 0xffff0000, RZ, 0xc0, !PT ;  /* 0xffff0000970e7812 */ /* 0x000fe200078ec0ff */
[----:B------:R-:W-:Y:S01]  /*a3a0*/  FMUL R9, R130, R71 ;  /* 0x0000004782097220 */ /* 0x000fe20000400000 */
[----:B------:R-:W-:Y:S01]  /*a3b0*/  SHF.L.U32 R15, R140, 0x10, RZ ;  /* 0x000000108c0f7819 */ /* 0x000fe200000006ff */
        /* <DEDUP_REMOVED lines=10> */
[----:B------:R-:W-:Y:S01]  /*a460*/  FMUL R13, R130, R75 ;  /* 0x0000004b820d7220 */ /* 0x000fe20000400000 */
[C---:B------:R-:W-:Y:S01]  /*a470*/  FFMA R11, R133.reuse, R14, R11 ;  /* 0x0000000e850b7223 */ /* 0x040fe2000000000b */
[----:B------:R-:W-:Y:S01]  /*a480*/  SHF.L.U32 R14, R142, 0x10, RZ ;  /* 0x000000108e0e7819 */ /* 0x000fe200000006ff */
[C---:B------:R-:W-:Y:S01]  /*a490*/  FFMA R12, R133.reuse, R15, R12 ;  /* 0x0000000f850c7223 */ /* 0x040fe2000000000c */
[----:B------:R-:W-:Y:S01]  /*a4a0*/  SHF.L.U32 R15, R144, 0x10, RZ ;  /* 0x00000010900f7819 */ /* 0x000fe200000006ff */
[----:B------:R-:W-:Y:S01]  /*a4b0*/  FFMA R13, R133, R16, R13 ;  /* 0x00000010850d7223 */ /* 0x000fe2000000000d */
[----:B------:R-:W-:Y:S01]  /*a4c0*/  LOP3.LUT R16, R142, 0xffff0000, RZ, 0xc0, !PT ;  /* 0xffff00008e107812 */ /* 0x000fe200078ec0ff */
[----:B------:R4:W-:Y:S01]  /*a4d0*/  @!P1 STS.128 [R198+0x3010], R88 ;  /* 0x00301058c6009388 */ /* 0x0009e20000000c00 */
[----:B-1----:R-:W-:Y:S01]  /*a4e0*/  F2FP.BF16.F32.PACK_AB R92, R11, R10 ;  /* 0x0000000a0b5c723e */ /* 0x002fe200000010ff */
[C---:B------:R-:W-:Y:S01]  /*a4f0*/  FMUL R8, R130.reuse, R76 ;  /* 0x0000004c82087220 */ /* 0x040fe20000400000 */
[----:B------:R-:W-:Y:S01]  /*a500*/  F2FP.BF16.F32.PACK_AB R93, R13, R12 ;  /* 0x0000000c0d5d723e */ /* 0x000fe200000010ff */
[C---:B------:R-:W-:Y:S01]  /*a510*/  FMUL R9, R130.reuse, R77 ;  /* 0x0000004d82097220 */ /* 0x040fe20000400000 */
[----:B------:R-:W-:Y:S01]  /*a520*/  SHF.L.U32 R13, R143, 0x10, RZ ;  /* 0x000000108f0d7819 */ /* 0x000fe200000006ff */
[----:B------:R-:W-:Y:S01]  /*a530*/  FFMA R8, R133, R14, R8 ;  /* 0x0000000e85087223 */ /* 0x000fe20000000008 */
[----:B------:R-:W-:Y:S01]  /*a540*/  LOP3.LUT R14, R143, 0xffff0000, RZ, 0xc0, !PT ;  /* 0xffff00008f0e7812 */ /* 0x000fe200078ec0ff */
[----:B------:R-:W1:Y:S01]  /*a550*/  S2R R200, SR_CgaCtaId ;  /* 0x0000000000c87919 */ /* 0x000e620000008800 */
[C---:B------:R-:W-:Y:S01]  /*a560*/  FMUL R10, R130.reuse, R78 ;  /* 0x0000004e820a7220 */ /* 0x040fe20000400000 */
[----:B------:R-:W-:Y:S01]  /*a570*/  FFMA R9, R133, R16, R9 ;  /* 0x0000001085097223 */ /* 0x000fe20000000009 */
[----:B------:R-:W-:Y:S01]  /*a580*/  SHF.L.U32 R16, R145, 0x10, RZ ;  /* 0x0000001091107819 */ /* 0x000fe200000006ff */
[C---:B------:R-:W-:Y:S01]  /*a590*/  FMUL R11, R130.reuse, R79 ;  /* 0x0000004f820b7220 */ /* 0x040fe20000400000 */
[----:B------:R-:W-:Y:S01]  /*a5a0*/  FFMA R10, R133, R13, R10 ;  /* 0x0000000d850a7223 */ /* 0x000fe2000000000a */
[----:B------:R-:W-:Y:S01]  /*a5b0*/  FMUL R12, R130, R80 ;  /* 0x00000050820c7220 */ /* 0x000fe20000400000 */
[----:B------:R-:W-:Y:S01]  /*a5c0*/  F2FP.BF16.F32.PACK_AB R94, R9, R8 ;  /* 0x00000008095e723e */ /* 0x000fe200000010ff */
[C---:B------:R-:W-:Y:S01]  /*a5d0*/  FFMA R11, R133.reuse, R14, R11 ;  /* 0x0000000e850b7223 */ /* 0x040fe2000000000b */
[----:B------:R-:W-:Y:S01]  /*a5e0*/  LOP3.LUT R14, R144, 0xffff0000, RZ, 0xc0, !PT ;  /* 0xffff0000900e7812 */ /* 0x000fe200078ec0ff */
[C---:B------:R-:W-:Y:S01]  /*a5f0*/  FMUL R8, R130.reuse, R81 ;  /* 0x0000005182087220 */ /* 0x040fe20000400000 */
[C---:B------:R-:W-:Y:S01]  /*a600*/  FMUL R9, R130.reuse, R82 ;  /* 0x0000005282097220 */ /* 0x040fe20000400000 */
[----:B------:R-:W-:Y:S01]  /*a610*/  FMUL R13, R130, R83 ;  /* 0x00000053820d7220 */ /* 0x000fe20000400000 */
[C---:B------:R-:W-:Y:S01]  /*a620*/  FFMA R12, R133.reuse, R15, R12 ;  /* 0x0000000f850c7223 */ /* 0x040fe2000000000c */
[C---:B------:R-:W-:Y:S01]  /*a630*/  FFMA R8, R133.reuse, R14, R8 ;  /* 0x0000000e85087223 */ /* 0x040fe20000000008 */
[----:B------:R-:W-:Y:S01]  /*a640*/  FFMA R9, R133, R16, R9 ;  /* 0x0000001085097223 */ /* 0x000fe20000000009 */
[----:B------:R-:W-:Y:S01]  /*a650*/  F2FP.BF16.F32.PACK_AB R95, R11, R10 ;  /* 0x0000000a0b5f723e */ /* 0x000fe200000010ff */
[C---:B------:R-:W-:Y:S01]  /*a660*/  FFMA R13, R133.reuse, R18, R13 ;  /* 0x00000012850d7223 */ /* 0x040fe2000000000d */
[----:B------:R-:W-:Y:S01]  /*a670*/  SHF.L.U32 R16, R146, 0x10, RZ ;  /* 0x0000001092107819 */ /* 0x000fe200000006ff */
[----:B------:R-:W-:Y:S01]  /*a680*/  FMUL R10, R130, R84 ;  /* 0x00000054820a7220 */ /* 0x000fe20000400000 */
[----:B------:R-:W-:Y:S01]  /*a690*/  LOP3.LUT R18, R146, 0xffff0000, RZ, 0xc0, !PT ;  /* 0xffff000092127812 */ /* 0x000fe200078ec0ff */
[----:B------:R4:W-:Y:S01]  /*a6a0*/  @!P1 STS.128 [R196+0x3020], R92 ;  /* 0x0030205cc4009388 */ /* 0x0009e20000000c00 */
[C---:B------:R-:W-:Y:S01]  /*a6b0*/  FMUL R11, R130.reuse, R85 ;  /* 0x00000055820b7220 */ /* 0x040fe20000400000 */
[C---:B------:R-:W-:Y:S01]  /*a6c0*/  FMUL R14, R130.reuse, R86 ;  /* 0x00000056820e7220 */ /* 0x040fe20000400000 */
[----:B------:R-:W-:Y:S01]  /*a6d0*/  FMUL R15, R130, R87 ;  /* 0x00000057820f7220 */ /* 0x000fe20000400000 */
[C---:B------:R-:W-:Y:S01]  /*a6e0*/  FFMA R10, R133.reuse, R16, R10 ;  /* 0x00000010850a7223 */ /* 0x040fe2000000000a */
[C---:B------:R-:W-:Y:S01]  /*a6f0*/  FFMA R11, R133.reuse, R18, R11 ;  /* 0x00000012850b7223 */ /* 0x040fe2000000000b */
[C---:B------:R-:W-:Y:S01]  /*a700*/  FFMA R14, R133.reuse, R17, R14 ;  /* 0x00000011850e7223 */ /* 0x040fe2000000000e */
[----:B------:R-:W-:Y:S01]  /*a710*/  FFMA R15, R133, R20, R15 ;  /* 0x00000014850f7223 */ /* 0x000fe2000000000f */
[----:B--2---:R-:W-:Y:S01]  /*a720*/  F2FP.BF16.F32.PACK_AB R96, R8, R12 ;  /* 0x0000000c0860723e */ /* 0x004fe200000010ff */
[----:B------:R-:W-:Y:S01]  /*a730*/  BSSY.RECONVERGENT B0, `(.L_x_121) ;  /* 0x0000021000007945 */ /* 0x000fe20003800200 */
[----:B------:R-:W-:Y:S02]  /*a740*/  F2FP.BF16.F32.PACK_AB R97, R13, R9 ;  /* 0x000000090d61723e */ /* 0x000fe400000010ff */
[----:B------:R-:W-:Y:S02]  /*a750*/  F2FP.BF16.F32.PACK_AB R98, R11, R10 ;  /* 0x0000000a0b62723e */ /* 0x000fe400000010ff */
[----:B------:R-:W-:Y:S02]  /*a760*/  F2FP.BF16.F32.PACK_AB R99, R15, R14 ;  /* 0x0000000e0f63723e */ /* 0x000fe400000010ff */
[----:B------:R-:W-:Y:S02]  /*a770*/  MOV R12, UR46 ;  /* 0x0000002e000c7c02 */ /* 0x000fe40008000f00 */
[----:B------:R-:W-:Y:S01]  /*a780*/  LEA R11, R137, UR44, 0x3 ;  /* 0x0000002c890b7c11 */ /* 0x000fe2000f8e18ff */
[----:B------:R4:W-:Y:S01]  /*a790*/  @!P1 STS.128 [R195+0x3010], R96 ;  /* 0x00301060c3009388 */ /* 0x0009e20000000c00 */
[----:B------:R-:W-:Y:S04]  /*a7a0*/  @P2 LEA R12, R12, UR44, 0x3 ;  /* 0x0000002c0c0c2c11 */ /* 0x000fe8000f8e18ff */
[----:B------:R-:W-:Y:S02]  /*a7b0*/  @P2 IADD3 R13, PT, PT, R12, 0x30, RZ ;  /* 0x000000300c0d2810 */ /* 0x000fe40007ffe0ff */
[----:B------:R-:W-:Y:S01]  /*a7c0*/  @P2 SHF.L.U32 R12, RZ, 0x1f, RZ ;  /* 0x0000001fff0c2819 */ /* 0x000fe200000006ff */
[----:B------:R-:W-:Y:S01]  /*a7d0*/  @!PT LDS RZ, [RZ] ;  /* 0x00000000fffff984 */ /* 0x000fe20000000800 */
[----:B------:R-:W-:Y:S01]  /*a7e0*/  @!PT LDS RZ, [RZ] ;  /* 0x00000000fffff984 */ /* 0x000fe20000000800 */
[----:B------:R-:W-:Y:S01]  /*a7f0*/  @!PT LDS RZ, [RZ] ;  /* 0x00000000fffff984 */ /* 0x000fe20000000800 */
[----:B------:R-:W-:Y:S01]  /*a800*/  @!PT LDS RZ, [RZ] ;  /* 0x00000000fffff984 */ /* 0x000fe20000000800 */
[----:B------:R2:W-:Y:S06]  /*a810*/  MEMBAR.ALL.CTA ;  /* 0x0000000000007992 */ /* 0x0005ec0000008000 */
[----:B--2---:R-:W2:Y:S01]  /*a820*/  FENCE.VIEW.ASYNC.S ;  /* 0x00000000000073c6 */ /* 0x004ea20000000000 */
[----:B-1----:R-:W-:Y:S01]  /*a830*/  @P2 PRMT R13, R200, 0x654, R13 ;  /* 0x00000654c80d2816 */ /* 0x002fe2000000000d */
[----:B--2---:R-:W-:Y:S06]  /*a840*/  BAR.SYNC.DEFER_BLOCKING 0x1, 0x80 ;  /* 0x0042000000007b1d */ /* 0x004fec0000010000 */
[----:B------:R-:W-:Y:S05]  /*a850*/  @P0 BRA `(.L_x_122) ;  /* 0x0000000000380947 */ /* 0x000fea0003800000 */
[----:B------:R-:W-:Y:S01]  /*a860*/  R2UR UR9, R212 ;  /* 0x00000000d40972ca */ /* 0x000fe200000e0000 */
[----:B------:R-:W-:Y:S02]  /*a870*/  UIADD3 UR4, UP0, UPT, UR54, 0xa80, URZ ;  /* 0x00000a8036047890 */ /* 0x000fe4000ff1e0ff */
[----:B------:R-:W-:Y:S02]  /*a880*/  UIADD3 UR10, UPT, UPT, UR50, 0x40, URZ ;  /* 0x00000040320a7890 */ /* 0x000fe4000fffe0ff */
[----:B------:R-:W-:Y:S02]  /*a890*/  UIADD3 UR8, UPT, UPT, UR44, 0x2200, URZ ;  /* 0x000022002c087890 */ /* 0x000fe4000fffe0ff */
[----:B------:R-:W-:Y:S01]  /*a8a0*/  UIADD3.X UR5, UPT, UPT, URZ, UR55, URZ, UP0, !UPT ;  /* 0x00000037ff057290 */ /* 0x000fe200087fe4ff */
[----:B------:R-:W-:Y:S01]  /*a8b0*/  UMOV UR11, UR60 ;  /* 0x0000003c000b7c82 */ /* 0x000fe20008000000 */
[----:B------:R-:W-:Y:S01]  /*a8c0*/  UIADD3 UR12, UPT, UPT, UR44, 0x3200, URZ ;  /* 0x000032002c0c7890 */ /* 0x000fe2000fffe0ff */
[----:B------:R-:W-:Y:S03]  /*a8d0*/  UMOV UR15, UR60 ;  /* 0x0000003c000f7c82 */ /* 0x000fe60008000000 */
[----:B------:R-:W-:Y:S01]  /*a8e0*/  UIADD3 UR13, UPT, UPT, UR9, 0x80, URZ ;  /* 0x00000080090d7890 */ /* 0x000fe2000fffe0ff */
[----:B------:R-:W-:Y:S02]  /*a8f0*/  UMOV UR14, UR10 ;  /* 0x0000000a000e7c82 */ /* 0x000fe40008000000 */
[----:B------:R1:W-:Y:S06]  /*a900*/  UTMASTG.3D [UR8], [UR4] ;  /* 0x00000008040073b5 */ /* 0x0003ec0008010000 */
[----:B------:R1:W-:Y:S01]  /*a910*/  UTMASTG.3D [UR12], [UR4] ;  /* 0x0000000c040073b5 */ /* 0x0003e20008010000 */
[----:B------:R0:W-:Y:S01]  /*a920*/  UTMACMDFLUSH ;  /* 0x00000000000079b7 */ /* 0x0001e20000000000 */
[----:B-1----:R-:W-:Y:S04]  /*a930*/  DEPBAR.LE SB0, 0x1 ;  /* 0x000080400000791a */ /* 0x002fe80000000000 */
.L_x_122:
[----:B------:R-:W-:Y:S05]  /*a940*/  BSYNC.RECONVERGENT B0 ;  /* 0x0000000000007941 */ /* 0x000fea0003800200 */
.L_x_121:
[----:B------:R-:W-:Y:S01]  /*a950*/  BAR.SYNC.DEFER_BLOCKING 0x1, 0x80 ;  /* 0x0042000000007b1d */ /* 0x000fe20000010000 */
[----:B------:R-:W-:Y:S02]  /*a960*/  UISETP.NE.AND UP0, UPT, UR43, URZ, UPT ;  /* 0x000000ff2b00728c */ /* 0x000fe4000bf05270 */
[----:B------:R-:W-:Y:S03]  /*a970*/  UIADD3 UR5, UPT, UPT, UR46, 0x1, URZ ;  /* 0x000000012e057890 */ /* 0x000fe6000fffe0ff */
[----:B------:R1:W-:Y:S01]  /*a980*/  @P2 SYNCS.ARRIVE.TRANS64.RED.A1T0 RZ, [R13+URZ], RZ ;  /* 0x000000ff0dff29a7 */ /* 0x0003e200081004ff */
[----:B------:R-:W-:Y:S01]  /*a990*/  UMOV UR4, 0x40 ;  /* 0x0000004000047882 */ /* 0x000fe20000000000 */
[----:B------:R-:W-:Y:S01]  /*a9a0*/  BSSY B1, `(.L_x_123) ;  /* 0x0000021000017945 */ /* 0x000fe20003800000 */
[----:B------:R-:W-:Y:S02]  /*a9b0*/  USEL UR4, UR4, 0x20, !UP0 ;  /* 0x0000002004047887 */ /* 0x000fe4000c000000 */
[----:B------:R-:W-:Y:S02]  /*a9c0*/  UISETP.NE.AND UP0, UPT, UR5, 0x4, UPT ;  /* 0x000000040500788c */ /* 0x000fe4000bf05270 */
[----:B------:R-:W-:Y:S01]  /*a9d0*/  UIADD3 UR49, UPT, UPT, UR47, UR4, URZ ;  /* 0x000000042f317290 */ /* 0x000fe2000fffe0ff */
[----:B------:R-:W2:Y:S01]  /*a9e0*/  @P2 SYNCS.PHASECHK.TRANS64.TRYWAIT P0, [R11+URZ+0x10], R12 ;  /* 0x0000100c0b0025a7 */ /* 0x000ea200080011ff */
[----:B----4-:R-:W-:Y:S01]  /*a9f0*/  VIADD R92, R131, UR4 ;  /* 0x00000004835c7c36 */ /* 0x010fe20008000000 */
[----:B------:R-:W-:Y:S04]  /*aa00*/  USEL UR36, UR5, URZ, UP0 ;  /* 0x000000ff05247287 */ /* 0x000fe80008000000 */
[----:B------:R-:W-:Y:S04]  /*aa10*/  SHF.R.U32.HI R10, RZ, 0x15, R92 ;  /* 0x00000015ff0a7819 */ /* 0x000fe8000001165c */
[----:B------:R-:W-:Y:S02]  /*aa20*/  LOP3.LUT R16, R10, 0x3, RZ, 0xc0, !PT ;  /* 0x000000030a107812 */ /* 0x000fe400078ec0ff */
[----:B--2---:R-:W-:Y:S01]  /*aa30*/  @P2 SEL R138, RZ, 0x1, !P0 ;  /* 0x00000001ff8a2807 */ /* 0x004fe20004000000 */
[----:B-1----:R-:W-:Y:S06]  /*aa40*/  @!P2 BRA `(.L_x_124) ;  /* 0x000000000058a947 */ /* 0x002fec0003800000 */
        /* <DEDUP_REMOVED lines=8> */
[----:B------:R-:W-:Y:S04]  /*aad0*/  SHF.L.U32 R8, RZ, 0x1f, RZ ;  /* 0x0000001fff087819 */ /* 0x000fe800000006ff */
[----:B------:R-:W1:Y:S02]  /*aae0*/  SYNCS.PHASECHK.TRANS64.TRYWAIT P0, [R11+URZ+0x10], R8 ;  /* 0x000010080b0075a7 */ /* 0x000e6400080011ff */
[----:B-1----:R-:W-:Y:S05]  /*aaf0*/  @!P0 BRA `(.L_x_127) ;  /* 0x0000009000588947 */ /* 0x002fea0003800000 */
.L_x_126:
[----:B------:R-:W-:Y:S05]  /*ab00*/  BSYNC B0 ;  /* 0x0000000000007941 */ /* 0x000fea0003800000 */
.L_x_125:
[----:B------:R-:W-:Y:S02]  /*ab10*/  ISETP.NE.AND P0, PT, R199, RZ, PT ;  /* 0x000000ffc700720c */ /* 0x000fe40003f05270 */
[----:B------:R-:W-:Y:S11]  /*ab20*/  IADD3 R137, PT, PT, R137, 0x1, RZ ;  /* 0x0000000189897810 */ /* 0x000ff60007ffe0ff */
[----:B------:R2:W4:Y:S04]  /*ab30*/  @P0 LDS.128 R160, [R3+0x20] ;  /* 0x0000200003a00984 */ /* 0x0005280000000c00 */
[----:B------:R2:W1:Y:S04]  /*ab40*/  @P0 LDS.128 R140, [R3+0x1020] ;  /* 0x00102000038c0984 */ /* 0x0004680000000c00 */
[----:B------:R2:W1:Y:S04]  /*ab50*/  @P0 LDS.128 R168, [R6] ;  /* 0x0000000006a80984 */ /* 0x0004680000000c00 */
[----:B------:R2:W1:Y:S04]  /*ab60*/  @P0 LDS.128 R152, [R6+0x1000] ;  /* 0x0010000006980984 */ /* 0x0004680000000c00 */
[----:B------:R2:W1:Y:S04]  /*ab70*/  @P0 LDS.128 R164, [R4+0x10] ;  /* 0x0000100004a40984 */ /* 0x0004680000000c00 */
[----:B------:R2:W1:Y:S04]  /*ab80*/  @P0 LDS.128 R148, [R4+0x1010] ;  /* 0x0010100004940984 */ /* 0x0004680000000c00 */
[----:B------:R2:W1:Y:S04]  /*ab90*/  @P0 LDS.128 R156, [R0+0x10] ;  /* 0x00001000009c0984 */ /* 0x0004680000000c00 */
[----:B------:R2:W1:Y:S02]  /*aba0*/  @P0 LDS.128 R144, [R0+0x1010] ;  /* 0x0010100000900984 */ /* 0x0004640000000c00 */
.L_x_124:
[----:B------:R-:W-:Y:S05]  /*abb0*/  BSYNC B1 ;  /* 0x0000000000017941 */ /* 0x000fea0003800000 */
.L_x_123:
[----:B------:R-:W-:Y:S11]  /*abc0*/  ISETP.NE.AND P0, PT, R189, R16, PT ;  /* 0x00000010bd00720c */ /* 0x000ff60003f05270 */
[----:B------:R-:W-:Y:S02]  /*abd0*/  @!UPT UIADD3 URZ, UPT, UPT, URZ, URZ, URZ ;  /* 0x000000fffffff290 */ /* 0x000fe4000fffe0ff */
[----:B------:R-:W-:Y:S05]  /*abe0*/  @P0 BRA `(.L_x_128) ;  /* 0x0000000000bc0947 */ /* 0x000fea0003800000 */
[----:B------:R-:W-:Y:S11]  /*abf0*/  LOP3.LUT P0, RZ, R10, 0x3, R177, 0x48, !PT ;  /* 0x000000030aff7812 */ /* 0x000ff600078048b1 */
[----:B------:R-:W-:Y:S02]  /*ac00*/  @!UPT UIADD3 URZ, UPT, UPT, URZ, URZ, URZ ;  /* 0x000000fffffff290 */ /* 0x000fe4000fffe0ff */
[----:B------:R-:W-:Y:S05]  /*ac10*/  @!P0 BRA `(.L_x_129) ;  /* 0x0000000000408947 */ /* 0x000fea0003800000 */
[----:B------:R-:W5:Y:S01]  /*ac20*/  LDCU.64 UR8, c[0x4][0x70] ;  /* 0x01000e00ff0877ac */ /* 0x000f620008000a00 */
[----:B------:R-:W-:Y:S01]  /*ac30*/  MOV R15, 0x0 ;  /* 0x00000000000f7802 */ /* 0x000fe20000000f00 */
[----:B------:R-:W-:Y:S02]  /*ac40*/  HFMA2 R12, -RZ, RZ, 0, 5.9604644775390625e-08 ;  /* 0x00000001ff0c7431 */ /* 0x000fe400000001ff */
[----:B-1----:R-:W-:Y:S02]  /*ac50*/  IMAD.MOV.U32 R8, RZ, RZ, 0x192 ;  /* 0x00000192ff087424 */ /* 0x002fe400078e00ff */
[----:B------:R-:W-:Y:S01]  /*ac60*/  IMAD.MOV.U32 R13, RZ, RZ, RZ ;  /* 0x000000ffff0d7224 */ /* 0x000fe200078e00ff */
[----:B------:R-:W1:Y:S01]  /*ac70*/  LDCU.64 UR6, c[0x4][0x78] ;  /* 0x01000f00ff0677ac */ /* 0x000e620008000a00 */
[----:B------:R-:W3:Y:S01]  /*ac80*/  LDC.64 R14, c[0x4][R15] ;  /* 0x010000000f0e7b82 */ /* 0x000ee20000000a00 */
[----:B------:R-:W4:Y:S01]  /*ac90*/  LDCU.64 UR4, c[0x4][0x10] ;  /* 0x01000200ff0477ac */ /* 0x000f220008000a00 */
[----:B-----5:R-:W-:Y:S01]  /*aca0*/  MOV R5, UR9 ;  /* 0x0000000900057c02 */ /* 0x020fe20008000f00 */
[----:B--2---:R-:W-:Y:S01]  /*acb0*/  IMAD.U32 R4, RZ, RZ, UR8 ;  /* 0x00000008ff047e24 */ /* 0x004fe2000f8e00ff */
[----:B-1----:R-:W-:Y:S01]  /*acc0*/  MOV R7, UR7 ;  /* 0x0000000700077c02 */ /* 0x002fe20008000f00 */
[----:B------:R-:W-:Y:S01]  /*acd0*/  IMAD.U32 R6, RZ, RZ, UR6 ;  /* 0x00000006ff067e24 */ /* 0x000fe2000f8e00ff */
[----:B----4-:R-:W-:Y:S01]  /*ace0*/  MOV R11, UR5 ;  /* 0x00000005000b7c02 */ /* 0x010fe20008000f00 */
[----:B------:R-:W-:Y:S02]  /*acf0*/  IMAD.U32 R10, RZ, RZ, UR4 ;  /* 0x00000004ff0a7e24 */ /* 0x000fe4000f8e00ff */
[----:B------:R-:W-:Y:S07]  /*ad00*/  LEPC R20, `(.L_x_129) ;  /* 0x000000001014794e */ /* 0x000fee0000000000 */
[----:B---3--:R-:W-:Y:S05]  /*ad10*/  CALL.ABS.NOINC R14 ;  /* 0x000000000e007343 */ /* 0x008fea0003c00000 */
.L_x_129:
[----:B------:R-:W-:Y:S05]  /*ad20*/  WARPSYNC.ALL ;  /* 0x0000000000007948 */ /* 0x000fea0003800000 */
[C---:B------:R-:W-:Y:S01]  /*ad30*/  R2UR UR4, R92.reuse ;  /* 0x000000005c0472ca */ /* 0x040fe200000e0000 */
[----:B--2---:R-:W-:Y:S05]  /*ad40*/  VIADD R0, R92, 0x80 ;  /* 0x000000805c007836 */ /* 0x004fea0000000000 */
[----:B------:R-:W-:Y:S04]  /*ad50*/  SHF.R.U32.HI R0, RZ, 0x15, R0 ;  /* 0x00000015ff007819 */ /* 0x000fe80000011600 */
[----:B------:R-:W-:Y:S03]  /*ad60*/  LOP3.LUT P0, RZ, R0, 0x3, R177, 0x48, !PT ;  /* 0x0000000300ff7812 */ /* 0x000fe600078048b1 */
[----:B------:R-:W2:Y:S10]  /*ad70*/  LDTM.x32 R24, tmem[UR4] ;  /* 0x00000004001879ee */ /* 0x000eb400082c0000 */
[----:B--2---:R-:W-:Y:S05]  /*ad80*/  @!P0 BRA `(.L_x_130) ;  /* 0x0000000000408947 */ /* 0x004fea0003800000 */
[----:B------:R-:W2:Y:S01]  /*ad90*/  LDCU.64 UR8, c[0x4][0x70] ;  /* 0x01000e00ff0877ac */ /* 0x000ea20008000a00 */
[----:B------:R-:W-:Y:S01]  /*ada0*/  MOV R15, 0x0 ;  /* 0x00000000000f7802 */ /* 0x000fe20000000f00 */
[----:B------:R-:W-:Y:S02]  /*adb0*/  HFMA2 R12, -RZ, RZ, 0, 5.9604644775390625e-08 ;  /* 0x00000001ff0c7431 */ /* 0x000fe400000001ff */
[----:B-1----:R-:W-:Y:S02]  /*adc0*/  IMAD.MOV.U32 R8, RZ, RZ, 0x192 ;  /* 0x00000192ff087424 */ /* 0x002fe400078e00ff */
[----:B------:R-:W-:Y:S01]  /*add0*/  IMAD.MOV.U32 R13, RZ, RZ, RZ ;  /* 0x000000ffff0d7224 */ /* 0x000fe200078e00ff */
[----:B------:R-:W1:Y:S01]  /*ade0*/  LDCU.64 UR6, c[0x4][0x78] ;  /* 0x01000f00ff0677ac */ /* 0x000e620008000a00 */
[----:B------:R-:W3:Y:S01]  /*adf0*/  LDC.64 R14, c[0x4][R15] ;  /* 0x010000000f0e7b82 */ /* 0x000ee20000000a00 */
[----:B------:R-:W5:Y:S01]  /*ae00*/  LDCU.64 UR4, c[0x4][0x10] ;  /* 0x01000200ff0477ac */ /* 0x000f620008000a00 */
[----:B--2---:R-:W-:Y:S01]  /*ae10*/  MOV R5, UR9 ;  /* 0x0000000900057c02 */ /* 0x004fe20008000f00 */
[----:B------:R-:W-:Y:S01]  /*ae20*/  IMAD.U32 R4, RZ, RZ, UR8 ;  /* 0x00000008ff047e24 */ /* 0x000fe2000f8e00ff */
[----:B-1----:R-:W-:Y:S01]  /*ae30*/  MOV R7, UR7 ;  /* 0x0000000700077c02 */ /* 0x002fe20008000f00 */
[----:B------:R-:W-:Y:S01]  /*ae40*/  IMAD.U32 R6, RZ, RZ, UR6 ;  /* 0x00000006ff067e24 */ /* 0x000fe2000f8e00ff */
[----:B-----5:R-:W-:Y:S01]  /*ae50*/  MOV R11, UR5 ;  /* 0x00000005000b7c02 */ /* 0x020fe20008000f00 */
[----:B------:R-:W-:Y:S02]  /*ae60*/  IMAD.U32 R10, RZ, RZ, UR4 ;  /* 0x00000004ff0a7e24 */ /* 0x000fe4000f8e00ff */
[----:B------:R-:W-:Y:S07]  /*ae70*/  LEPC R20, `(.L_x_130) ;  /* 0x000000001014794e */ /* 0x000fee0000000000 */
[----:B---34-:R-:W-:Y:S05]  /*ae80*/  CALL.ABS.NOINC R14 ;  /* 0x000000000e007343 */ /* 0x018fea0003c00000 */
.L_x_130:
[----:B------:R-:W-:Y:S05]  /*ae90*/  WARPSYNC.ALL ;  /* 0x0000000000007948 */ /* 0x000fea0003800000 */
[----:B------:R-:W-:Y:S11]  /*aea0*/  R2UR UR4, R92 ;  /* 0x000000005c0472ca */ /* 0x000ff600000e0000 */
[----:B------:R-:W-:Y:S02]  /*aeb0*/  @!UPT UIADD3 URZ, UPT, UPT, URZ, URZ, URZ ;  /* 0x000000fffffff290 */ /* 0x000fe4000fffe0ff */
[----:B------:R-:W2:Y:S02]  /*aec0*/  LDTM.x32 R56, tmem[UR4+0x80] ;  /* 0x00008004003879ee */ /* 0x000ea400082c0000 */
[----:B--2---:R-:W-:Y:S01]  /*aed0*/  NOP ;  /* 0x0000000000007918 */ /* 0x004fe20000000000 */
.L_x_128:
[----:B-12---:R-:W-:Y:S01]  /*aee0*/  SHF.L.U32 R4, R168, 0x10, RZ ;  /* 0x00000010a8047819 */ /* 0x006fe200000006ff */
[----:B------:R-:W-:Y:S01]  /*aef0*/  FMUL R0, R130, R24 ;  /* 0x0000001882007220 */ /* 0x000fe20000400000 */
[----:B------:R-:W-:Y:S01]  /*af00*/  LOP3.LUT R6, R168, 0xffff0000, RZ, 0xc0, !PT ;  /* 0xffff0000a8067812 */ /* 0x000fe200078ec0ff */
[C---:B------:R-:W-:Y:S01]  /*af10*/  FMUL R3, R130.reuse, R25 ;  /* 0x0000001982037220 */ /* 0x040fe20000400000 */
[----:B------:R-:W-:Y:S01]  /*af20*/  SHF.L.U32 R7, R169, 0x10, RZ ;  /* 0x00000010a9077819 */ /* 0x000fe200000006ff */
[----:B------:R-:W-:Y:S01]  /*af30*/  FFMA R0, R133, R4, R0 ;  /* 0x0000000485007223 */ /* 0x000fe20000000000 */
[----:B------:R-:W-:Y:S01]  /*af40*/  LOP3.LUT R8, R169, 0xffff0000, RZ, 0xc0, !PT ;  /* 0xffff0000a9087812 */ /* 0x000fe200078ec0ff */
[----:B------:R-:W-:Y:S01]  /*af50*/  FMUL R4, R130, R26 ;  /* 0x0000001a82047220 */ /* 0x000fe20000400000 */
[C---:B------:R-:W-:Y:S01]  /*af60*/  SHF.L.U32 R9, R170.reuse, 0x10, RZ ;  /* 0x00000010aa097819 */ /* 0x040fe200000006ff */
[----:B------:R-:W-:Y:S01]  /*af70*/  FFMA R3, R133, R6, R3 ;  /* 0x0000000685037223 */ /* 0x000fe20000000003 */
[----:B------:R-:W-:Y:S01]  /*af80*/  LOP3.LUT R10, R170, 0xffff0000, RZ, 0xc0, !PT ;  /* 0xffff0000aa0a7812 */ /* 0x000fe200078ec0ff */
[C---:B------:R-:W-:Y:S01]  /*af90*/  FMUL R5, R130.reuse, R27 ;  /* 0x0000001b82057220 */ /* 0x040fe20000400000 */
[C---:B------:R-:W-:Y:S01]  /*afa0*/  SHF.L.U32 R11, R171.reuse, 0x10, RZ ;  /* 0x00000010ab0b7819 */ /* 0x040fe200000006ff */
[C---:B------:R-:W-:Y:S01]  /*afb0*/  FMUL R6, R130.reuse, R28 ;  /* 0x0000001c82067220 */ /* 0x040fe20000400000 */
[----:B------:R-:W-:Y:S01]  /*afc0*/  LOP3.LUT R12, R171, 0xffff0000, RZ, 0xc0, !PT ;  /* 0xffff0000ab0c7812 */ /* 0x000fe200078ec0ff */
[----:B------:R-:W-:Y:S01]  /*afd0*/  FFMA R4, R133, R7, R4 ;  /* 0x0000000785047223 */ /* 0x000fe20000000004 */
[----:B------:R-:W-:Y:S01]  /*afe0*/  ISETP.NE.AND P1, PT, R189, R16, PT ;  /* 0x00000010bd00720c */ /* 0x000fe20003f25270 */
[----:B------:R-:W-:Y:S01]  /*aff0*/  FFMA R5, R133, R8, R5 ;  /* 0x0000000885057223 */ /* 0x000fe20000000005 */
[----:B------:R-:W-:Y:S01]  /*b000*/  F2FP.BF16.F32.PACK_AB R16, R3, R0 ;  /* 0x000000000310723e */ /* 0x000fe200000010ff */
[C---:B------:R-:W-:Y:S01]  /*b010*/  FMUL R7, R130.reuse, R29 ;  /* 0x0000001d82077220 */ /* 0x040fe20000400000 */
[----:B------:R-:W-:Y:S01]  /*b020*/  LOP3.LUT R14, R159, 0xffff0000, RZ, 0xc0, !PT ;  /* 0xffff00009f0e7812 */ /* 0x000fe200078ec0ff */
[----:B------:R-:W-:Y:S01]  /*b030*/  FFMA R6, R133, R9, R6 ;  /* 0x0000000985067223 */ /* 0x000fe20000000006 */
[----:B------:R-:W-:Y:S01]  /*b040*/  F2FP.BF16.F32.PACK_AB R17, R5, R4 ;  /* 0x000000040511723e */ /* 0x000fe200000010ff */
[----:B------:R-:W-:Y:S01]  /*b050*/  FMUL R8, R130, R30 ;  /* 0x0000001e82087220 */ /* 0x000fe20000400000 */
[----:B------:R-:W-:Y:S01]  /*b060*/  ISETP.NE.AND P2, PT, R194, RZ, PT ;  /* 0x000000ffc200720c */ /* 0x000fe20003f45270 */
[----:B------:R-:W-:Y:S01]  /*b070*/  FMUL R9, R130, R31 ;  /* 0x0000001f82097220 */ /* 0x000fe20000400000 */
[----:B------:R-:W-:Y:S01]  /*b080*/  ISETP.NE.AND P0, PT, R189, RZ, PT ;  /* 0x000000ffbd00720c */ /* 0x000fe20003f05270 */
[C---:B------:R-:W-:Y:S01]  /*b090*/  FFMA R7, R133.reuse, R10, R7 ;  /* 0x0000000a85077223 */ /* 0x040fe20000000007 */
[C---:B------:R-:W-:Y:S01]  /*b0a0*/  FFMA R8, R133.reuse, R11, R8 ;  /* 0x0000000b85087223 */ /* 0x040fe20000000008 */
[----:B------:R-:W-:Y:S01]  /*b0b0*/  SHF.L.U32 R11, R164, 0x10, RZ ;  /* 0x00000010a40b7819 */ /* 0x000fe200000006ff */
[----:B------:R-:W-:Y:S01]  /*b0c0*/  FFMA R9, R133, R12, R9 ;  /* 0x0000000c85097223 */ /* 0x000fe20000000009 */
[----:B------:R-:W-:Y:S01]  /*b0d0*/  SHF.L.U32 R12, R166, 0x10, RZ ;  /* 0x00000010a60c7819 */ /* 0x000fe200000006ff */
[C---:B------:R-:W-:Y:S01]  /*b0e0*/  FMUL R10, R130.reuse, R32 ;  /* 0x00000020820a7220 */ /* 0x040fe20000400000 */
[----:B------:R-:W-:Y:S01]  /*b0f0*/  F2FP.BF16.F32.PACK_AB R18, R7, R6 ;  /* 0x000000060712723e */ /* 0x000fe200000010ff */
[----:B------:R-:W-:Y:S01]  /*b100*/  FMUL R0, R130, R33 ;  /* 0x0000002182007220 */ /* 0x000fe20000400000 */
[----:B------:R-:W-:Y:S01]  /*b110*/  F2FP.BF16.F32.PACK_AB R19, R9, R8 ;  /* 0x000000080913723e */ /* 0x000fe200000010ff */
[----:B------:R-:W-:Y:S01]  /*b120*/  FFMA R10, R133, R11, R10 ;  /* 0x0000000b850a7223 */ /* 0x000fe2000000000a */
[----:B------:R-:W-:Y:S01]  /*b130*/  LOP3.LUT R6, R164, 0xffff0000, RZ, 0xc0, !PT ;  /* 0xffff0000a4067812 */ /* 0x000fe200078ec0ff */
[C---:B------:R-:W-:Y:S01]  /*b140*/  FMUL R3, R130.reuse, R34 ;  /* 0x0000002282037220 */ /* 0x040fe20000400000 */
[C---:B------:R-:W-:Y:S01]  /*b150*/  SHF.L.U32 R8, R165.reuse, 0x10, RZ ;  /* 0x00000010a5087819 */ /* 0x040fe200000006ff */
[----:B------:R1:W-:Y:S01]  /*b160*/  @!P1 STS.128 [R188+0x4000], R16 ;  /* 0x00400010bc009388 */ /* 0x0003e20000000c00 */
[----:B------:R-:W-:Y:S01]  /*b170*/  LOP3.LUT R7, R165, 0xffff0000, RZ, 0xc0, !PT ;  /* 0xffff0000a5077812 */ /* 0x000fe200078ec0ff */
[----:B------:R-:W-:Y:S01]  /*b180*/  FMUL R4, R130, R35 ;  /* 0x0000002382047220 */ /* 0x000fe20000400000 */
[----:B------:R-:W-:Y:S01]  /*b190*/  LOP3.LUT R9, R166, 0xffff0000, RZ, 0xc0, !PT ;  /* 0xffff0000a6097812 */ /* 0x000fe200078ec0ff */
[C---:B------:R-:W-:Y:S01]  /*b1a0*/  FMUL R5, R130.reuse, R36 ;  /* 0x0000002482057220 */ /* 0x040fe20000400000 */
[----:B------:R-:W-:Y:S01]  /*b1b0*/  LOP3.LUT R11, R167, 0xffff0000, RZ, 0xc0, !PT ;  /* 0xffff0000a70b7812 */ /* 0x000fe200078ec0ff */
[C---:B------:R-:W-:Y:S01]  /*b1c0*/  FFMA R0, R133.reuse, R6, R0 ;  /* 0x0000000685007223 */ /* 0x040fe20000000000 */
[C---:B------:R-:W-:Y:S01]  /*b1d0*/  FFMA R3, R133.reuse, R8, R3 ;  /* 0x0000000885037223 */ /* 0x040fe20000000003 */
[C---:B------:R-:W-:Y:S01]  /*b1e0*/  FFMA R4, R133.reuse, R7, R4 ;  /* 0x0000000785047223 */ /* 0x040fe20000000004 */
[----:B------:R-:W-:Y:S01]  /*b1f0*/  FFMA R5, R133, R12, R5 ;  /* 0x0000000c85057223 */ /* 0x000fe20000000005 */
[----:B------:R-:W-:Y:S01]  /*b200*/  SHF.L.U32 R12, R167, 0x10, RZ ;  /* 0x00000010a70c7819 */ /* 0x000fe200000006ff */
[----:B------:R-:W-:Y:S01]  /*b210*/  FMUL R6, R130, R37 ;  /* 0x0000002582067220 */ /* 0x000fe20000400000 */
[----:B------:R-:W-:Y:S01]  /*b220*/  F2FP.BF16.F32.PACK_AB R20, R0, R10 ;  /* 0x0000000a0014723e */ /* 0x000fe200000010ff */
[----:B------:R-:W-:Y:S01]  /*b230*/  FMUL R7, R130, R38 ;  /* 0x0000002682077220 */ /* 0x000fe20000400000 */
[----:B------:R-:W-:Y:S01]  /*b240*/  F2FP.BF16.F32.PACK_AB R21, R4, R3 ;  /* 0x000000030415723e */ /* 0x000fe200000010ff */
[----:B------:R-:W-:Y:S01]  /*b250*/  FMUL R8, R130, R39 ;  /* 0x0000002782087220 */ /* 0x000fe20000400000 */
[----:B----4-:R-:W-:Y:S01]  /*b260*/  SHF.L.U32 R3, R160, 0x10, RZ ;  /* 0x00000010a0037819 */ /* 0x010fe200000006ff */
[C---:B------:R-:W-:Y:S01]  /*b270*/  FFMA R6, R133.reuse, R9, R6 ;  /* 0x0000000985067223 */ /* 0x040fe20000000006 */
[----:B------:R-:W-:Y:S01]  /*b280*/  SHF.L.U32 R9, R162, 0x10, RZ ;  /* 0x00000010a2097819 */ /* 0x000fe200000006ff */
[----:B------:R-:W-:Y:S01]  /*b290*/  FFMA R7, R133, R12, R7 ;  /* 0x0000000c85077223 */ /* 0x000fe20000000007 */
[----:B------:R-:W-:Y:S01]  /*b2a0*/  LOP3.LUT R10, R157, 0xffff0000, RZ, 0xc0, !PT ;  /* 0xffff00009d0a7812 */ /* 0x000fe200078ec0ff */
[C---:B------:R-:W-:Y:S01]  /*b2b0*/  FFMA R8, R133.reuse, R11, R8 ;  /* 0x0000000b85087223 */ /* 0x040fe20000000008 */
[----:B------:R-:W-:Y:S01]  /*b2c0*/  F2FP.BF16.F32.PACK_AB R22, R6, R5 ;  /* 0x000000050616723e */ /* 0x000fe200000010ff */
[----:B------:R-:W-:Y:S01]  /*b2d0*/  FMUL R0, R130, R40 ;  /* 0x0000002882007220 */ /* 0x000fe20000400000 */
[----:B------:R-:W-:Y:S01]  /*b2e0*/  LOP3.LUT R6, R160, 0xffff0000, RZ, 0xc0, !PT ;  /* 0xffff0000a0067812 */ /* 0x000fe200078ec0ff */
[----:B------:R-:W-:Y:S01]  /*b2f0*/  FMUL R4, R130, R42 ;  /* 0x0000002a82047220 */ /* 0x000fe20000400000 */
[----:B------:R-:W-:Y:S01]  /*b300*/  F2FP.BF16.F32.PACK_AB R23, R8, R7 ;  /* 0x000000070817723e */ /* 0x000fe200000010ff */
[----:B------:R-:W-:Y:S01]  /*b310*/  FFMA R0, R133, R3, R0 ;  /* 0x0000000385007223 */ /* 0x000fe20000000000 */
[C---:B------:R-:W-:Y:S01]  /*b320*/  SHF.L.U32 R7, R161.reuse, 0x10, RZ ;  /* 0x00000010a1077819 */ /* 0x040fe200000006ff */
[C---:B------:R-:W-:Y:S01]  /*b330*/  FMUL R3, R130.reuse, R41 ;  /* 0x0000002982037220 */ /* 0x040fe20000400000 */
[----:B------:R-:W-:Y:S01]  /*b340*/  LOP3.LUT R8, R161, 0xffff0000, RZ, 0xc0, !PT ;  /* 0xffff0000a1087812 */ /* 0x000fe200078ec0ff */
[----:B------:R-:W-:Y:S01]  /*b350*/  FMUL R5, R130, R43 ;  /* 0x0000002b82057220 */ /* 0x000fe20000400000 */
[----:B------:R-:W-:Y:S01]  /*b360*/  LOP3.LUT R12, R158, 0xffff0000, RZ, 0xc0, !PT ;  /* 0xffff00009e0c7812 */ /* 0x000fe200078ec0ff */
[----:B------:R-:W-:Y:S01]  /*b370*/  FFMA R3, R133, R6, R3 ;  /* 0x0000000685037223 */ /* 0x000fe20000000003 */
[----:B------:R-:W-:Y:S01]  /*b380*/  SHF.L.U32 R11, R159, 0x10, RZ ;  /* 0x000000109f0b7819 */ /* 0x000fe200000006ff */
[C---:B------:R-:W-:Y:S01]  /*b390*/  FFMA R4, R133.reuse, R7, R4 ;  /* 0x0000000785047223 */ /* 0x040fe20000000004 */
        /* <DEDUP_REMOVED lines=60> */
[----:B------:R-:W-:Y:S01]  /*b760*/  FFMA R5, R133, R12, R5 ;  /* 0x0000000c85057223 */ /* 0x000fe20000000005 */
[----:B------:R-:W-:Y:S01]  /*b770*/  SHF.L.U32 R12, R155, 0x10, RZ ;  /* 0x000000109b0c7819 */ /* 0x000fe200000006ff */
[----:B------:R-:W-:Y:S01]  /*b780*/  FMUL R6, R130, R61 ;  /* 0x0000003d82067220 */ /* 0x000fe20000400000 */
[----:B------:R-:W-:Y:S01]  /*b790*/  F2FP.BF16.F32.PACK_AB R89, R4, R3 ;  /* 0x000000030459723e */ /* 0x000fe200000010ff */
[----:B------:R-:W-:Y:S01]  /*b7a0*/  FMUL R7, R130, R62 ;  /* 0x0000003e82077220 */ /* 0x000fe20000400000 */
[----:B------:R-:W-:Y:S01]  /*b7b0*/  SHF.L.U32 R3, R148, 0x10, RZ ;  /* 0x0000001094037819 */ /* 0x000fe200000006ff */
[----:B------:R-:W-:Y:S01]  /*b7c0*/  FMUL R8, R130, R63 ;  /* 0x0000003f82087220 */ /* 0x000fe20000400000 */
[----:B------:R-:W-:Y:S01]  /*b7d0*/  LOP3.LUT R14, R147, 0xffff0000, RZ, 0xc0, !PT ;  /* 0xffff0000930e7812 */ /* 0x000fe200078ec0ff */
        /* <DEDUP_REMOVED lines=8> */
[----:B------:R1:W-:Y:S01]  /*b860*/  @!P1 STS.128 [R195+0x4010], R20 ;  /* 0x00401014c3009388 */ /* 0x0003e20000000c00 */
[----:B------:R-:W-:Y:S01]  /*b870*/  F2FP.BF16.F32.PACK_AB R91, R8, R7 ;  /* 0x00000007085b723e */ /* 0x000fe200000010ff */
[----:B------:R-:W-:Y:S01]  /*b880*/  FFMA R0, R133, R3, R0 ;  /* 0x0000000385007223 */ /* 0x000fe20000000000 */
[C---:B------:R-:W-:Y:S01]  /*b890*/  SHF.L.U32 R7, R149.reuse, 0x10, RZ ;  /* 0x0000001095077819 */ /* 0x040fe200000006ff */
[C---:B------:R-:W-:Y:S01]  /*b8a0*/  FMUL R3, R130.reuse, R65 ;  /* 0x0000004182037220 */ /* 0x040fe20000400000 */
[----:B------:R-:W-:Y:S01]  /*b8b0*/  LOP3.LUT R8, R149, 0xffff0000, RZ, 0xc0, !PT ;  /* 0xffff000095087812 */ /* 0x000fe200078ec0ff */
[C---:B------:R-:W-:Y:S01]  /*b8c0*/  FMUL R4, R130.reuse, R66 ;  /* 0x0000004282047220 */ /* 0x040fe20000400000 */
[----:B------:R-:W-:Y:S01]  /*b8d0*/  SHF.L.U32 R11, R147, 0x10, RZ ;  /* 0x00000010930b7819 */ /* 0x000fe200000006ff */
[C---:B------:R-:W-:Y:S01]  /*b8e0*/  FMUL R5, R130.reuse, R67 ;  /* 0x0000004382057220 */ /* 0x040fe20000400000 */
[C---:B------:R-:W-:Y:S01]  /*b8f0*/  FFMA R3, R133.reuse, R6, R3 ;  /* 0x0000000685037223 */ /* 0x040fe20000000003 */
[C---:B------:R-:W-:Y:S01]  /*b900*/  FFMA R4, R133.reuse, R7, R4 ;  /* 0x0000000785047223 */ /* 0x040fe20000000004 */
[----:B------:R-:W-:Y:S01]  /*b910*/  FMUL R6, R130, R68 ;  /* 0x0000004482067220 */ /* 0x000fe20000400000 */
[----:B------:R-:W-:Y:S01]  /*b920*/  FFMA R5, R133, R8, R5 ;  /* 0x0000000885057223 */ /* 0x000fe20000000005 */
[----:B------:R-:W-:Y:S01]  /*b930*/  LOP3.LUT R8, R150, 0xffff0000, RZ, 0xc0, !PT ;  /* 0xffff000096087812 */ /* 0x000fe200078ec0ff */
[C---:B------:R-:W-:Y:S01]  /*b940*/  FMUL R7, R130.reuse, R69 ;  /* 0x0000004582077220 */ /* 0x040fe20000400000 */
[----:B--2---:R-:W-:Y:S01]  /*b950*/  F2FP.BF16.F32.PACK_AB R16, R3, R0 ;  /* 0x000000000310723e */ /* 0x004fe200000010ff */
[----:B------:R2:W-:Y:S01]  /*b960*/  @!P1 STS.128 [R188+0x5000], R88 ;  /* 0x00500058bc009388 */ /* 0x0005e20000000c00 */
[----:B------:R-:W-:Y:S01]  /*b970*/  F2FP.BF16.F32.PACK_AB R17, R5, R4 ;  /* 0x000000040511723e */ /* 0x000fe200000010ff */
[----:B------:R-:W-:Y:S01]  /*b980*/  FFMA R6, R133, R9, R6 ;  /* 0x0000000985067223 */ /* 0x000fe20000000006 */
[----:B------:R-:W-:Y:S01]  /*b990*/  SHF.L.U32 R5, R151, 0x10, RZ ;  /* 0x0000001097057819 */ /* 0x000fe200000006ff */
[----:B------:R-:W-:Y:S01]  /*b9a0*/  FFMA R7, R133, R8, R7 ;  /* 0x0000000885077223 */ /* 0x000fe20000000007 */
[----:B------:R-:W-:Y:S01]  /*b9b0*/  LOP3.LUT R8, R151, 0xffff0000, RZ, 0xc0, !PT ;  /* 0xffff000097087812 */ /* 0x000fe200078ec0ff */
[----:B------:R-:W-:Y:S01]  /*b9c0*/  FMUL R0, R130, R70 ;  /* 0x0000004682007220 */ /* 0x000fe20000400000 */
[----:B------:R-:W-:Y:S01]  /*b9d0*/  SHF.L.U32 R9, R140, 0x10, RZ ;  /* 0x000000108c097819 */ /* 0x000fe200000006ff */
[C---:B------:R-:W-:Y:S01]  /*b9e0*/  FMUL R3, R130.reuse, R71 ;  /* 0x0000004782037220 */ /* 0x040fe20000400000 */
[----:B------:R-:W-:Y:S01]  /*b9f0*/  F2FP.BF16.F32.PACK_AB R18, R7, R6 ;  /* 0x000000060712723e */ /* 0x000fe200000010ff */
[----:B------:R-:W-:Y:S01]  /*ba00*/  FMUL R4, R130, R72 ;  /* 0x0000004882047220 */ /* 0x000fe20000400000 */
        /* <DEDUP_REMOVED lines=15> */
[C---:B------:R-:W-:Y:S01]  /*bb00*/  FMUL R0, R130.reuse, R76 ;  /* 0x0000004c82007220 */ /* 0x040fe20000400000 */
[----:B-1----:R-:W-:Y:S01]  /*bb10*/  F2FP.BF16.F32.PACK_AB R20, R5, R4 ;  /* 0x000000040514723e */ /* 0x002fe200000010ff */
[C---:B------:R-:W-:Y:S01]  /*bb20*/  FMUL R3, R130.reuse, R77 ;  /* 0x0000004d82037220 */ /* 0x040fe20000400000 */
[----:B------:R-:W-:Y:S01]  /*bb30*/  F2FP.BF16.F32.PACK_AB R21, R7, R6 ;  /* 0x000000060715723e */ /* 0x000fe200000010ff */
[----:B------:R2:W-:Y:S01]  /*bb40*/  @!P1 STS.128 [R198+0x5010], R16 ;  /* 0x00501010c6009388 */ /* 0x0005e20000000c00 */
[----:B------:R-:W-:Y:S01]  /*bb50*/  SHF.L.U32 R7, R143, 0x10, RZ ;  /* 0x000000108f077819 */ /* 0x000fe200000006ff */
[----:B------:R-:W-:Y:S01]  /*bb60*/  FFMA R0, R133, R8, R0 ;  /* 0x0000000885007223 */ /* 0x000fe20000000000 */
[----:B------:R-:W-:Y:S01]  /*bb70*/  LOP3.LUT R8, R143, 0xffff0000, RZ, 0xc0, !PT ;  /* 0xffff00008f087812 */ /* 0x000fe200078ec0ff */
        /* <DEDUP_REMOVED lines=28> */
[----:B------:R-:W-:Y:S02]  /*bd40*/  F2FP.BF16.F32.PACK_AB R12, R0, R6 ;  /* 0x00000006000c723e */ /* 0x000fe400000010ff */
[----:B------:R-:W-:Y:S02]  /*bd50*/  F2FP.BF16.F32.PACK_AB R13, R7, R3 ;  /* 0x00000003070d723e */ /* 0x000fe400000010ff */
[----:B------:R-:W-:Y:S02]  /*bd60*/  F2FP.BF16.F32.PACK_AB R14, R5, R4 ;  /* 0x00000004050e723e */ /* 0x000fe400000010ff */
[----:B------:R-:W-:Y:S02]  /*bd70*/  F2FP.BF16.F32.PACK_AB R15, R9, R8 ;  /* 0x00000008090f723e */ /* 0x000fe400000010ff */
[----:B------:R-:W-:Y:S02]  /*bd80*/  MOV R0, UR36 ;  /* 0x0000002400007c02 */ /* 0x000fe40008000f00 */
[----:B------:R-:W-:Y:S01]  /*bd90*/  @P2 SHF.L.U32 R5, RZ, 0x1f, RZ ;  /* 0x0000001fff052819 */ /* 0x000fe200000006ff */
[----:B------:R2:W-:Y:S01]  /*bda0*/  @!P1 STS.128 [R195+0x5010], R12 ;  /* 0x0050100cc3009388 */ /* 0x0005e20000000c00 */
[----:B------:R-:W-:Y:S04]  /*bdb0*/  @P2 LEA R0, R0, UR44, 0x3 ;  /* 0x0000002c00002c11 */ /* 0x000fe8000f8e18ff */
[----:B------:R-:W-:Y:S02]  /*bdc0*/  @P2 IADD3 R3, PT, PT, R0, 0x30, RZ ;  /* 0x0000003000032810 */ /* 0x000fe40007ffe0ff */
[----:B------:R-:W-:Y:S01]  /*bdd0*/  LEA R0, R137, UR44, 0x3 ;  /* 0x0000002c89007c11 */ /* 0x000fe2000f8e18ff */
[----:B------:R-:W-:Y:S01]  /*bde0*/  @!PT LDS RZ, [RZ] ;  /* 0x00000000fffff984 */ /* 0x000fe20000000800 */
[----:B------:R-:W-:Y:S01]  /*bdf0*/  @!PT LDS RZ, [RZ] ;  /* 0x00000000fffff984 */ /* 0x000fe20000000800 */
[----:B------:R-:W-:Y:S01]  /*be00*/  @!PT LDS RZ, [RZ] ;  /* 0x00000000fffff984 */ /* 0x000fe20000000800 */
[----:B------:R-:W-:Y:S01]  /*be10*/  @!PT LDS RZ, [RZ] ;  /* 0x00000000fffff984 */ /* 0x000fe20000000800 */
[----:B------:R1:W-:Y:S06]  /*be20*/  MEMBAR.ALL.CTA ;  /* 0x0000000000007992 */ /* 0x0003ec0000008000 */
[----:B-1----:R-:W1:Y:S02]  /*be30*/  FENCE.VIEW.ASYNC.S ;  /* 0x00000000000073c6 */ /* 0x002e640000000000 */
[----:B------:R-:W-:Y:S05]  /*be40*/  WARPSYNC.ALL ;  /* 0x0000000000007948 */ /* 0x000fea0003800000 */
[----:B------:R-:W-:Y:S01]  /*be50*/  BSSY.RECONVERGENT B0, `(.L_x_131) ;  /* 0x0000010000007945 */ /* 0x000fe20003800200 */
[----:B------:R-:W-:Y:S01]  /*be60*/  @P2 PRMT R3, R200, 0x654, R3 ;  /* 0x00000654c8032816 */ /* 0x000fe20000000003 */
[----:B-1----:R-:W-:Y:S06]  /*be70*/  BAR.SYNC.DEFER_BLOCKING 0x1, 0x80 ;  /* 0x0042000000007b1d */ /* 0x002fec0000010000 */
[----:B------:R-:W-:Y:S05]  /*be80*/  @P0 BRA `(.L_x_132) ;  /* 0x0000000000300947 */ /* 0x000fea0003800000 */
[----:B------:R-:W-:Y:S02]  /*be90*/  UIADD3 UR4, UP0, UPT, UR54, 0xa80, URZ ;  /* 0x00000a8036047890 */ /* 0x000fe4000ff1e0ff */
[----:B------:R-:W-:Y:S02]  /*bea0*/  UIADD3 UR48, UPT, UPT, UR44, 0x4200, URZ ;  /* 0x000042002c307890 */ /* 0x000fe4000fffe0ff */
[----:B------:R-:W-:Y:S01]  /*beb0*/  UIADD3.X UR5, UPT, UPT, URZ, UR55, URZ, UP0, !UPT ;  /* 0x00000037ff057290 */ /* 0x000fe200087fe4ff */
[----:B------:R-:W-:Y:S01]  /*bec0*/  UMOV UR51, UR60 ;  /* 0x0000003c00337c82 */ /* 0x000fe20008000000 */
[----:B------:R-:W-:Y:S02]  /*bed0*/  UIADD3 UR9, UPT, UPT, UR49, 0x80, URZ ;  /* 0x0000008031097890 */ /* 0x000fe4000fffe0ff */
[----:B------:R-:W-:Y:S01]  /*bee0*/  UIADD3 UR8, UPT, UPT, UR44, 0x5200, URZ ;  /* 0x000052002c087890 */ /* 0x000fe2000fffe0ff */
[----:B------:R-:W-:Y:S01]  /*bef0*/  UMOV UR10, UR50 ;  /* 0x00000032000a7c82 */ /* 0x000fe20008000000 */
[----:B------:R-:W-:Y:S03]  /*bf00*/  UMOV UR11, UR60 ;  /* 0x0000003c000b7c82 */ /* 0x000fe60008000000 */
[----:B------:R1:W-:Y:S04]  /*bf10*/  UTMASTG.3D [UR48], [UR4] ;  /* 0x00000030040073b5 */ /* 0x0003e80008010000 */
[----:B------:R1:W-:Y:S01]  /*bf20*/  UTMASTG.3D [UR8], [UR4] ;  /* 0x00000008040073b5 */ /* 0x0003e20008010000 */
[----:B------:R0:W-:Y:S01]  /*bf30*/  UTMACMDFLUSH ;  /* 0x00000000000079b7 */ /* 0x0001e20000000000 */
[----:B-1----:R-:W-:Y:S04]  /*bf40*/  DEPBAR.LE SB0, 0x1 ;  /* 0x000080400000791a */ /* 0x002fe80000000000 */
.L_x_132:
[----:B------:R-:W-:Y:S05]  /*bf50*/  BSYNC.RECONVERGENT B0 ;  /* 0x0000000000007941 */ /* 0x000fea0003800200 */
.L_x_131:
[----:B------:R-:W-:Y:S01]  /*bf60*/  BAR.SYNC.DEFER_BLOCKING 0x1, 0x80 ;  /* 0x0042000000007b1d */ /* 0x000fe20000010000 */
[----:B------:R-:W-:Y:S01]  /*bf70*/  UIADD3 UR4, UPT, UPT, UR36, 0x1, URZ ;  /* 0x0000000124047890 */ /* 0x000fe2000fffe0ff */
[----:B--2---:R-:W-:Y:S03]  /*bf80*/  HFMA2 R16, -RZ, RZ, 0, 0 ;  /* 0x00000000ff107431 */ /* 0x004fe600000001ff */
[----:B------:R-:W-:Y:S04]  /*bf90*/  UISETP.NE.AND UP0, UPT, UR4, 0x4, UPT ;  /* 0x000000040400788c */ /* 0x000fe8000bf05270 */
[----:B------:R-:W-:Y:S01]  /*bfa0*/  USEL UR46, UR4, URZ, UP0 ;  /* 0x000000ff042e7287 */ /* 0x000fe20008000000 */
[----:B------:R1:W-:Y:S01]  /*bfb0*/  @P2 SYNCS.ARRIVE.TRANS64.RED.A1T0 RZ, [R3+URZ], RZ ;  /* 0x000000ff03ff29a7 */ /* 0x0003e200081004ff */
[----:B------:R-:W-:Y:S01]  /*bfc0*/  BSSY B1, `(.L_x_133) ;  /* 0x000001e000017945 */ /* 0x000fe20003800000 */
[----:B------:R-:W2:Y:S02]  /*bfd0*/  @P2 SYNCS.PHASECHK.TRANS64.TRYWAIT P0, [R0+URZ+0x10], R5 ;  /* 0x00001005000025a7 */ /* 0x000ea400080011ff */
        /* <DEDUP_REMOVED lines=13> */
.L_x_136:
[----:B------:R-:W-:Y:S05]  /*c0b0*/  BSYNC B0 ;  /* 0x0000000000007941 */ /* 0x000fea0003800000 */
.L_x_135:
[----:B------:R-:W-:Y:S01]  /*c0c0*/  ISETP.NE.AND P0, PT, R199, RZ, PT ;  /* 0x000000ffc700720c */ /* 0x000fe20003f05270 */
[----:B------:R-:W-:Y:S11]  /*c0d0*/  VIADD R137, R137, 0x1 ;  /* 0x0000000189897836 */ /* 0x000ff60000000000 */
[----:B------:R-:W-:Y:S01]  /*c0e0*/  @!UPT UIADD3 URZ, UPT, UPT, URZ, URZ, URZ ;  /* 0x000000fffffff290 */ /* 0x000fe2000fffe0ff */
[----:B------:R2:W4:Y:S04]  /*c0f0*/  @P0 LDS.128 R160, [R4+0x20] ;  /* 0x0000200004a00984 */ /* 0x0005280000000c00 */
[----:B------:R2:W1:Y:S04]  /*c100*/  @P0 LDS.128 R140, [R4+0x1020] ;  /* 0x00102000048c0984 */ /* 0x0004680000000c00 */
[----:B------:R2:W1:Y:S04]  /*c110*/  @P0 LDS.128 R168, [R8] ;  /* 0x0000000008a80984 */ /* 0x0004680000000c00 */
[----:B------:R2:W1:Y:S04]  /*c120*/  @P0 LDS.128 R152, [R8+0x1000] ;  /* 0x0010000008980984 */ /* 0x0004680000000c00 */
[----:B------:R2:W1:Y:S04]  /*c130*/  @P0 LDS.128 R164, [R6+0x10] ;  /* 0x0000100006a40984 */ /* 0x0004680000000c00 */
[----:B------:R2:W1:Y:S04]  /*c140*/  @P0 LDS.128 R148, [R6+0x1010] ;  /* 0x0010100006940984 */ /* 0x0004680000000c00 */
[----:B------:R2:W1:Y:S04]  /*c150*/  @P0 LDS.128 R156, [R3+0x10] ;  /* 0x00001000039c0984 */ /* 0x0004680000000c00 */
[----:B------:R2:W1:Y:S01]  /*c160*/  @P0 LDS.128 R144, [R3+0x1010] ;  /* 0x0010100003900984 */ /* 0x0004620000000c00 */
[C---:B------:R-:W-:Y:S04]  /*c170*/  ISETP.NE.AND P0, PT, R137.reuse, 0x4, PT ;  /* 0x000000048900780c */ /* 0x040fe80003f05270 */
[----:B------:R-:W-:Y:S02]  /*c180*/  SEL R137, R137, RZ, P0 ;  /* 0x000000ff89897207 */ /* 0x000fe40000000000 */
[----:B------:R-:W-:Y:S02]  /*c190*/  SEL R16, RZ, 0x1, P0 ;  /* 0x00000001ff107807 */ /* 0x000fe40000000000 */
.L_x_134:
[----:B------:R-:W-:Y:S05]  /*c1a0*/  BSYNC B1 ;  /* 0x0000000000017941 */ /* 0x000fea0003800000 */
.L_x_133:
[----:B------:R-:W-:Y:S05]  /*c1b0*/  VIADD R92, R92, 0x400000 ;  /* 0x004000005c5c7836 */ /* 0x000fea0000000000 */
[----:B-1----:R-:W-:Y:S04]  /*c1c0*/  SHF.R.U32.HI R0, RZ, 0x15, R92 ;  /* 0x00000015ff007819 */ /* 0x002fe8000001165c */
[----:B------:R-:W-:Y:S04]  /*c1d0*/  LOP3.LUT R18, R0, 0x3, RZ, 0xc0, !PT ;  /* 0x0000000300127812 */ /* 0x000fe800078ec0ff */
[----:B------:R-:W-:Y:S11]  /*c1e0*/  ISETP.NE.AND P0, PT, R189, R18, PT ;  /* 0x00000012bd00720c */ /* 0x000ff60003f05270 */
[----:B------:R-:W-:Y:S02]  /*c1f0*/  @!UPT UIADD3 URZ, UPT, UPT, URZ, URZ, URZ ;  /* 0x000000fffffff290 */ /* 0x000fe4000fffe0ff */
[----:B------:R-:W-:Y:S05]  /*c200*/  @P0 BRA `(.L_x_138) ;  /* 0x0000000000bc0947 */ /* 0x000fea0003800000 */
[----:B------:R-:W-:Y:S11]  /*c210*/  LOP3.LUT P0, RZ, R0, 0x3, R177, 0x48, !PT ;  /* 0x0000000300ff7812 */ /* 0x000ff600078048b1 */
[----:B------:R-:W-:Y:S02]  /*c220*/  @!UPT UIADD3 URZ, UPT, UPT, URZ, URZ, URZ ;  /* 0x000000fffffff290 */ /* 0x000fe4000fffe0ff */
[----:B------:R-:W-:Y:S05]  /*c230*/  @!P0 BRA `(.L_x_139) ;  /* 0x0000000000408947 */ /* 0x000fea0003800000 */
[----:B------:R-:W1:Y:S01]  /*c240*/  LDCU.64 UR8, c[0x4][0x70] ;  /* 0x01000e00ff0877ac */ /* 0x000e620008000a00 */
[----:B------:R-:W-:Y:S01]  /*c250*/  MOV R15, 0x0 ;  /* 0x00000000000f7802 */ /* 0x000fe20000000f00 */
[----:B------:R-:W-:Y:S02]  /*c260*/  HFMA2 R12, -RZ, RZ, 0, 5.9604644775390625e-08 ;  /* 0x00000001ff0c7431 */ /* 0x000fe400000001ff */
[----:B--2---:R-:W-:Y:S02]  /*c270*/  IMAD.MOV.U32 R8, RZ, RZ, 0x192 ;  /* 0x00000192ff087424 */ /* 0x004fe400078e00ff */
[----:B------:R-:W-:Y:S01]  /*c280*/  IMAD.MOV.U32 R13, RZ, RZ, RZ ;  /* 0x000000ffff0d7224 */ /* 0x000fe200078e00ff */
[----:B------:R-:W2:Y:S01]  /*c290*/  LDCU.64 UR6, c[0x4][0x78] ;  /* 0x01000f00ff0677ac */ /* 0x000ea20008000a00 */
[----:B------:R-:W3:Y:S01]  /*c2a0*/  LDC.64 R14, c[0x4][R15] ;  /* 0x010000000f0e7b82 */ /* 0x000ee20000000a00 */
[----:B------:R-:W5:Y:S01]  /*c2b0*/  LDCU.64 UR4, c[0x4][0x10] ;  /* 0x01000200ff0477ac */ /* 0x000f620008000a00 */
[----:B-1----:R-:W-:Y:S01]  /*c2c0*/  MOV R5, UR9 ;  /* 0x0000000900057c02 */ /* 0x002fe20008000f00 */
[----:B------:R-:W-:Y:S01]  /*c2d0*/  IMAD.U32 R4, RZ, RZ, UR8 ;  /* 0x00000008ff047e24 */ /* 0x000fe2000f8e00ff */
[----:B--2---:R-:W-:Y:S01]  /*c2e0*/  MOV R7, UR7 ;  /* 0x0000000700077c02 */ /* 0x004fe20008000f00 */
[----:B------:R-:W-:Y:S01]  /*c2f0*/  IMAD.U32 R6, RZ, RZ, UR6 ;  /* 0x00000006ff067e24 */ /* 0x000fe2000f8e00ff */
[----:B-----5:R-:W-:Y:S01]  /*c300*/  MOV R11, UR5 ;  /* 0x00000005000b7c02 */ /* 0x020fe20008000f00 */
[----:B------:R-:W-:Y:S02]  /*c310*/  IMAD.U32 R10, RZ, RZ, UR4 ;  /* 0x00000004ff0a7e24 */ /* 0x000fe4000f8e00ff */
[----:B------:R-:W-:Y:S07]  /*c320*/  LEPC R20, `(.L_x_139) ;  /* 0x000000001014794e */ /* 0x000fee0000000000 */
[----:B---34-:R-:W-:Y:S05]  /*c330*/  CALL.ABS.NOINC R14 ;  /* 0x000000000e007343 */ /* 0x018fea0003c00000 */
.L_x_139:
[----:B------:R-:W-:Y:S05]  /*c340*/  WARPSYNC.ALL ;  /* 0x0000000000007948 */ /* 0x000fea0003800000 */
[C---:B------:R-:W-:Y:S01]  /*c350*/  R2UR UR4, R92.reuse ;  /* 0x000000005c0472ca */ /* 0x040fe200000e0000 */
[----:B------:R-:W-:Y:S05]  /*c360*/  VIADD R0, R92, 0x80 ;  /* 0x000000805c007836 */ /* 0x000fea0000000000 */
[----:B------:R-:W-:Y:S04]  /*c370*/  SHF.R.U32.HI R0, RZ, 0x15, R0 ;  /* 0x00000015ff007819 */ /* 0x000fe80000011600 */
[----:B------:R-:W-:Y:S03]  /*c380*/  LOP3.LUT P0, RZ, R0, 0x3, R177, 0x48, !PT ;  /* 0x0000000300ff7812 */ /* 0x000fe600078048b1 */
[----:B------:R-:W1:Y:S10]  /*c390*/  LDTM.x32 R24, tmem[UR4] ;  /* 0x00000004001879ee */ /* 0x000e7400082c0000 */
[----:B-1----:R-:W-:Y:S05]  /*c3a0*/  @!P0 BRA `(.L_x_140) ;  /* 0x0000000000408947 */ /* 0x002fea0003800000 */
        /* <DEDUP_REMOVED lines=16> */
.L_x_140:
[----:B------:R-:W-:Y:S05]  /*c4b0*/  WARPSYNC.ALL ;  /* 0x0000000000007948 */ /* 0x000fea0003800000 */
[----:B------:R-:W-:Y:S11]  /*c4c0*/  R2UR UR4, R92 ;  /* 0x000000005c0472ca */ /* 0x000ff600000e0000 */
[----:B------:R-:W-:Y:S02]  /*c4d0*/  @!UPT UIADD3 URZ, UPT, UPT, URZ, URZ, URZ ;  /* 0x000000fffffff290 */ /* 0x000fe4000fffe0ff */
[----:B------:R-:W1:Y:S02]  /*c4e0*/  LDTM.x32 R56, tmem[UR4+0x80] ;  /* 0x00008004003879ee */ /* 0x000e6400082c0000 */
[----:B-1----:R-:W-:Y:S01]  /*c4f0*/  NOP ;  /* 0x0000000000007918 */ /* 0x002fe20000000000 */
.L_x_138:
[----:B--2---:R-:W-:Y:S01]  /*c500*/  SHF.L.U32 R4, R168, 0x10, RZ ;  /* 0x00000010a8047819 */ /* 0x004fe200000006ff */
        /* <DEDUP_REMOVED lines=234> */
[----:B------:R-:W-:Y:S01]  /*d3b0*/  LEA R8, R137, UR44, 0x3 ;  /* 0x0000002c89087c11 */ /* 0x000fe2000f8e18ff */
[----:B------:R2:W-:Y:S01]  /*d3c0*/  @!P1 STS.128 [R195+0x7010], R12 ;  /* 0x0070100cc3009388 */ /* 0x0005e20000000c00 */
[----:B------:R-:W-:Y:S02]  /*d3d0*/  @P2 LEA R0, R0, UR44, 0x3 ;  /* 0x0000002c00002c11 */ /* 0x000fe4000f8e18ff */
[----:B------:R-:W-:Y:S02]  /*d3e0*/  @P2 SHF.L.U32 R5, R16, 0x1f, RZ ;  /* 0x0000001f10052819 */ /* 0x000fe400000006ff */
[----:B------:R-:W-:Y:S01]  /*d3f0*/  @P2 IADD3 R3, PT, PT, R0, 0x30, RZ ;  /* 0x0000003000032810 */ /* 0x000fe20007ffe0ff */
        /* <DEDUP_REMOVED lines=13> */
[----:B------:R-:W-:Y:S02]  /*d4d0*/  UIADD3 UR8, UPT, UPT, UR44, 0x6200, URZ ;  /* 0x000062002c087890 */ /* 0x000fe4000fffe0ff */
[----:B------:R-:W-:Y:S01]  /*d4e0*/  UIADD3.X UR5, UPT, UPT, URZ, UR55, URZ, UP0, !UPT ;  /* 0x00000037ff057290 */ /* 0x000fe200087fe4ff */
[----:B------:R-:W-:Y:S01]  /*d4f0*/  UMOV UR9, UR49 ;  /* 0x0000003100097c82 */ /* 0x000fe20008000000 */
[----:B------:R-:W-:Y:S01]  /*d500*/  UMOV UR11, UR60 ;  /* 0x0000003c000b7c82 */ /* 0x000fe20008000000 */
[----:B------:R-:W-:Y:S02]  /*d510*/  UIADD3 UR13, UPT, UPT, UR49, 0x80, URZ ;  /* 0x00000080310d7890 */ /* 0x000fe4000fffe0ff */
[----:B------:R-:W-:Y:S01]  /*d520*/  UIADD3 UR12, UPT, UPT, UR44, 0x7200, URZ ;  /* 0x000072002c0c7890 */ /* 0x000fe2000fffe0ff */
[----:B------:R-:W-:Y:S03]  /*d530*/  UMOV UR15, UR60 ;  /* 0x0000003c000f7c82 */ /* 0x000fe60008000000 */
[----:B------:R1:W-:Y:S01]  /*d540*/  UTMASTG.3D [UR8], [UR4] ;  /* 0x00000008040073b5 */ /* 0x0003e20008010000 */
[----:B------:R-:W-:Y:S04]  /*d550*/  UMOV UR14, UR10 ;  /* 0x0000000a000e7c82 */ /* 0x000fe80008000000 */
[----:B------:R1:W-:Y:S01]  /*d560*/  UTMASTG.3D [UR12], [UR4] ;  /* 0x0000000c040073b5 */ /* 0x0003e20008010000 */
[----:B------:R0:W-:Y:S01]  /*d570*/  UTMACMDFLUSH ;  /* 0x00000000000079b7 */ /* 0x0001e20000000000 */
[----:B-1----:R-:W-:Y:S04]  /*d580*/  DEPBAR.LE SB0, 0x1 ;  /* 0x000080400000791a */ /* 0x002fe80000000000 */
.L_x_142:
[----:B------:R-:W-:Y:S05]  /*d590*/  BSYNC.RECONVERGENT B0 ;  /* 0x0000000000007941 */ /* 0x000fea0003800200 */
.L_x_141:
        /* <DEDUP_REMOVED lines=9> */
[----:B------:R-:W4:Y:S01]  /*d630*/  @P2 SYNCS.PHASECHK.TRANS64.TRYWAIT P0, [R8+URZ+0x10], R5 ;  /* 0x00001005080025a7 */ /* 0x000f2200080011ff */
[----:B------:R-:W-:Y:S01]  /*d640*/  VIADD R17, R131, UR4 ;  /* 0x0000000483117c36 */ /* 0x000fe20008000000 */
[----:B------:R-:W-:Y:S04]  /*d650*/  USEL UR36, UR5, URZ, UP0 ;  /* 0x000000ff05247287 */ /* 0x000fe80008000000 */
[----:B------:R-:W-:Y:S04]  /*d660*/  SHF.R.U32.HI R10, RZ, 0x15, R17 ;  /* 0x00000015ff0a7819 */ /* 0x000fe80000011611 */
[----:B------:R-:W-:Y:S02]  /*d670*/  LOP3.LUT R18, R10, 0x3, RZ, 0xc0, !PT ;  /* 0x000000030a127812 */ /* 0x000fe400078ec0ff */
[----:B----4-:R-:W-:Y:S01]  /*d680*/  @P2 SEL R138, RZ, 0x1, !P0 ;  /* 0x00000001ff8a2807 */ /* 0x010fe20004000000 */
        /* <DEDUP_REMOVED lines=9> */
[----:B------:R-:W-:Y:S04]  /*d720*/  SHF.L.U32 R5, R16, 0x1f, RZ ;  /* 0x0000001f10057819 */ /* 0x000fe800000006ff */
[----:B------:R-:W1:Y:S02]  /*d730*/  SYNCS.PHASECHK.TRANS64.TRYWAIT P0, [R8+URZ+0x10], R5 ;  /* 0x00001005080075a7 */ /* 0x000e6400080011ff */
[----:B-1----:R-:W-:Y:S05]  /*d740*/  @!P0 BRA `(.L_x_147) ;  /* 0x00000064006c8947 */ /* 0x002fea0003800000 */
.L_x_146:
[----:B------:R-:W-:Y:S05]  /*d750*/  BSYNC B0 ;  /* 0x0000000000007941 */ /* 0x000fea0003800000 */
.L_x_145:
[----:B------:R-:W-:Y:S01]  /*d760*/  ISETP.NE.AND P0, PT, R199, RZ, PT ;  /* 0x000000ffc700720c */ /* 0x000fe20003f05270 */
[----:B------:R-:W-:Y:S11]  /*d770*/  VIADD R137, R137, 0x1 ;  /* 0x0000000189897836 */ /* 0x000ff60000000000 */
[----:B------:R-:W-:Y:S01]  /*d780*/  @!UPT UIADD3 URZ, UPT, UPT, URZ, URZ, URZ ;  /* 0x000000fffffff290 */ /* 0x000fe2000fffe0ff */
[----:B------:R4:W2:Y:S04]  /*d790*/  @P0 LDS.128 R160, [R3+0x20] ;  /* 0x0000200003a00984 */ /* 0x0008a80000000c00 */
[----:B------:R4:W2:Y:S04]  /*d7a0*/  @P0 LDS.128 R140, [R3+0x1020] ;  /* 0x00102000038c0984 */ /* 0x0008a80000000c00 */
[----:B------:R4:W2:Y:S04]  /*d7b0*/  @P0 LDS.128 R168, [R6] ;  /* 0x0000000006a80984 */ /* 0x0008a80000000c00 */
[----:B------:R4:W2:Y:S04]  /*d7c0*/  @P0 LDS.128 R152, [R6+0x1000] ;  /* 0x0010000006980984 */ /* 0x0008a80000000c00 */
[----:B------:R4:W2:Y:S04]  /*d7d0*/  @P0 LDS.128 R164, [R4+0x10] ;  /* 0x0000100004a40984 */ /* 0x0008a80000000c00 */
[----:B------:R4:W2:Y:S04]  /*d7e0*/  @P0 LDS.128 R148, [R4+0x1010] ;  /* 0x0010100004940984 */ /* 0x0008a80000000c00 */
[----:B------:R4:W2:Y:S04]  /*d7f0*/  @P0 LDS.128 R156, [R0+0x10] ;  /* 0x00001000009c0984 */ /* 0x0008a80000000c00 */
[----:B------:R4:W2:Y:S01]  /*d800*/  @P0 LDS.128 R144, [R0+0x1010] ;  /* 0x0010100000900984 */ /* 0x0008a20000000c00 */
[C---:B------:R-:W-:Y:S04]  /*d810*/  ISETP.NE.AND P0, PT, R137.reuse, 0x4, PT ;  /* 0x000000048900780c */ /* 0x040fe80003f05270 */
[----:B-1----:R-:W-:Y:S02]  /*d820*/  SEL R5, RZ, 0x1, P0 ;  /* 0x00000001ff057807 */ /* 0x002fe40000000000 */
[----:B------:R-:W-:Y:S02]  /*d830*/  SEL R137, R137, RZ, P0 ;  /* 0x000000ff89897207 */ /* 0x000fe40000000000 */
[----:B------:R-:W-:Y:S02]  /*d840*/  LOP3.LUT R16, R16, R5, RZ, 0x3c, !PT ;  /* 0x0000000510107212 */ /* 0x000fe400078e3cff */
.L_x_144:
[----:B------:R-:W-:Y:S05]  /*d850*/  BSYNC B1 ;  /* 0x0000000000017941 */ /* 0x000fea0003800000 */
.L_x_143:
[----:B------:R-:W-:Y:S11]  /*d860*/  ISETP.NE.AND P0, PT, R189, R18, PT ;  /* 0x00000012bd00720c */ /* 0x000ff60003f05270 */
[----:B------:R-:W-:Y:S02]  /*d870*/  @!UPT UIADD3 URZ, UPT, UPT, URZ, URZ, URZ ;  /* 0x000000fffffff290 */ /* 0x000fe4000fffe0ff */
[----:B------:R-:W-:Y:S05]  /*d880*/  @P0 BRA `(.L_x_148) ;  /* 0x0000000000bc0947 */ /* 0x000fea0003800000 */
[----:B------:R-:W-:Y:S11]  /*d890*/  LOP3.LUT P0, RZ, R10, 0x3, R177, 0x48, !PT ;  /* 0x000000030aff7812 */ /* 0x000ff600078048b1 */
[----:B------:R-:W-:Y:S02]  /*d8a0*/  @!UPT UIADD3 URZ, UPT, UPT, URZ, URZ, URZ ;  /* 0x000000fffffff290 */ /* 0x000fe4000fffe0ff */
[----:B------:R-:W-:Y:S05]  /*d8b0*/  @!P0 BRA `(.L_x_149) ;  /* 0x0000000000408947 */ /* 0x000fea0003800000 */
[----:B------:R-:W1:Y:S01]  /*d8c0*/  LDCU.64 UR8, c[0x4][0x70] ;  /* 0x01000e00ff0877ac */ /* 0x000e620008000a00 */
[----:B--2---:R-:W-:Y:S01]  /*d8d0*/  MOV R15, 0x0 ;  /* 0x00000000000f7802 */ /* 0x004fe20000000f00 */
[----:B------:R-:W-:Y:S02]  /*d8e0*/  HFMA2 R12, -RZ, RZ, 0, 5.9604644775390625e-08 ;  /* 0x00000001ff0c7431 */ /* 0x000fe400000001ff */
[----:B------:R-:W-:Y:S02]  /*d8f0*/  IMAD.MOV.U32 R8, RZ, RZ, 0x192 ;  /* 0x00000192ff087424 */ /* 0x000fe400078e00ff */
[----:B------:R-:W-:Y:S01]  /*d900*/  IMAD.MOV.U32 R13, RZ, RZ, RZ ;  /* 0x000000ffff0d7224 */ /* 0x000fe200078e00ff */
[----:B------:R-:W2:Y:S01]  /*d910*/  LDCU.64 UR6, c[0x4][0x78] ;  /* 0x01000f00ff0677ac */ /* 0x000ea20008000a00 */
[----:B------:R-:W3:Y:S01]  /*d920*/  LDC.64 R14, c[0x4][R15] ;  /* 0x010000000f0e7b82 */ /* 0x000ee20000000a00 */
[----:B------:R-:W5:Y:S01]  /*d930*/  LDCU.64 UR4, c[0x4][0x10] ;  /* 0x01000200ff0477ac */ /* 0x000f620008000a00 */
[----:B-1----:R-:W-:Y:S01]  /*d940*/  MOV R5, UR9 ;  /* 0x0000000900057c02 */ /* 0x002fe20008000f00 */
[----:B----4-:R-:W-:Y:S01]  /*d950*/  IMAD.U32 R4, RZ, RZ, UR8 ;  /* 0x00000008ff047e24 */ /* 0x010fe2000f8e00ff */
[----:B--2---:R-:W-:Y:S01]  /*d960*/  MOV R7, UR7 ;  /* 0x0000000700077c02 */ /* 0x004fe20008000f00 */
[----:B------:R-:W-:Y:S01]  /*d970*/  IMAD.U32 R6, RZ, RZ, UR6 ;  /* 0x00000006ff067e24 */ /* 0x000fe2000f8e00ff */
[----:B-----5:R-:W-:Y:S01]  /*d980*/  MOV R11, UR5 ;  /* 0x00000005000b7c02 */ /* 0x020fe20008000f00 */
[----:B------:R-:W-:Y:S02]  /*d990*/  IMAD.U32 R10, RZ, RZ, UR4 ;  /* 0x00000004ff0a7e24 */ /* 0x000fe4000f8e00ff */
[----:B------:R-:W-:Y:S07]  /*d9a0*/  LEPC R20, `(.L_x_149) ;  /* 0x000000001014794e */ /* 0x000fee0000000000 */
[----:B---3--:R-:W-:Y:S05]  /*d9b0*/  CALL.ABS.NOINC R14 ;  /* 0x000000000e007343 */ /* 0x008fea0003c00000 */
.L_x_149:
[----:B------:R-:W-:Y:S05]  /*d9c0*/  WARPSYNC.ALL ;  /* 0x0000000000007948 */ /* 0x000fea0003800000 */
[C---:B------:R-:W-:Y:S01]  /*d9d0*/  R2UR UR4, R17.reuse ;  /* 0x00000000110472ca */ /* 0x040fe200000e0000 */
[----:B----4-:R-:W-:Y:S05]  /*d9e0*/  VIADD R0, R17, 0x80 ;  /* 0x0000008011007836 */ /* 0x010fea0000000000 */
[----:B------:R-:W-:Y:S04]  /*d9f0*/  SHF.R.U32.HI R0, RZ, 0x15, R0 ;  /* 0x00000015ff007819 */ /* 0x000fe80000011600 */
[----:B------:R-:W-:Y:S03]  /*da00*/  LOP3.LUT P0, RZ, R0, 0x3, R177, 0x48, !PT ;  /* 0x0000000300ff7812 */ /* 0x000fe600078048b1 */
[----:B------:R-:W1:Y:S10]  /*da10*/  LDTM.x32 R24, tmem[UR4] ;  /* 0x00000004001879ee */ /* 0x000e7400082c0000 */
[----:B-1----:R-:W-:Y:S05]  /*da20*/  @!P0 BRA `(.L_x_150) ;  /* 0x0000000000408947 */ /* 0x002fea0003800000 */
[----:B------:R-:W1:Y:S01]  /*da30*/  LDCU.64 UR8, c[0x4][0x70] ;  /* 0x01000e00ff0877ac */ /* 0x000e620008000a00 */
[----:B--2---:R-:W-:Y:S01]  /*da40*/  MOV R15, 0x0 ;  /* 0x00000000000f7802 */ /* 0x004fe20000000f00 */
[----:B------:R-:W-:Y:S02]  /*da50*/  HFMA2 R12, -RZ, RZ, 0, 5.9604644775390625e-08 ;  /* 0x00000001ff0c7431 */ /* 0x000fe400000001ff */
[----:B------:R-:W-:Y:S02]  /*da60*/  IMAD.MOV.U32 R8, RZ, RZ, 0x192 ;  /* 0x00000192ff087424 */ /* 0x000fe400078e00ff */
[----:B------:R-:W-:Y:S01]  /*da70*/  IMAD.MOV.U32 R13, RZ, RZ, RZ ;  /* 0x000000ffff0d7224 */ /* 0x000fe200078e00ff */
[----:B------:R-:W2:Y:S01]  /*da80*/  LDCU.64 UR6, c[0x4][0x78] ;  /* 0x01000f00ff0677ac */ /* 0x000ea20008000a00 */
[----:B------:R-:W4:Y:S01]  /*da90*/  LDC.64 R14, c[0x4][R15] ;  /* 0x010000000f0e7b82 */ /* 0x000f220000000a00 */
        /* <DEDUP_REMOVED lines=9> */
.L_x_150:
[----:B------:R-:W-:Y:S05]  /*db30*/  WARPSYNC.ALL ;  /* 0x0000000000007948 */ /* 0x000fea0003800000 */
[----:B------:R-:W-:Y:S11]  /*db40*/  R2UR UR4, R17 ;  /* 0x00000000110472ca */ /* 0x000ff600000e0000 */
[----:B------:R-:W-:Y:S02]  /*db50*/  @!UPT UIADD3 URZ, UPT, UPT, URZ, URZ, URZ ;  /* 0x000000fffffff290 */ /* 0x000fe4000fffe0ff */
[----:B------:R-:W1:Y:S02]  /*db60*/  LDTM.x32 R56, tmem[UR4+0x80] ;  /* 0x00008004003879ee */ /* 0x000e6400082c0000 */
[----:B-1----:R-:W-:Y:S01]  /*db70*/  NOP ;  /* 0x0000000000007918 */ /* 0x002fe20000000000 */
.L_x_148:
[----:B--2-4-:R-:W-:Y:S01]  /*db80*/  SHF.L.U32 R4, R168, 0x10, RZ ;  /* 0x00000010a8047819 */ /* 0x014fe200000006ff */
        /* <DEDUP_REMOVED lines=39> */
[----:B------:R1:W-:Y:S01]  /*de00*/  @!P1 STS.128 [R188], R20 ;  /* 0x00000014bc009388 */ /* 0x0003e20000000c00 */
        /* <DEDUP_REMOVED lines=15> */
[----:B------:R-:W-:Y:S01]  /*df00*/  SHF.L.U32 R3, R160, 0x10, RZ ;  /* 0x00000010a0037819 */ /* 0x000fe200000006ff */
        /* <DEDUP_REMOVED lines=194> */
[----:B------:R-:W-:Y:S01]  /*eb30*/  UIADD3 UR4, UPT, UPT, UR44, 0x200, URZ ;  /* 0x000002002c047890 */ /* 0x000fe2000fffe0ff */
[----:B------:R-:W-:Y:S01]  /*eb40*/  UMOV UR51, UR60 ;  /* 0x0000003c00337c82 */ /* 0x000fe20008000000 */
[----:B------:R-:W-:Y:S02]  /*eb50*/  UIADD3 UR9, UPT, UPT, UR49, 0x80, URZ ;  /* 0x0000008031097890 */ /* 0x000fe4000fffe0ff */
[----:B------:R-:W-:Y:S02]  /*eb60*/  UIADD3 UR8, UPT, UPT, UR44, 0x1200, URZ ;  /* 0x000012002c087890 */ /* 0x000fe4000fffe0ff */
[----:B------:R-:W-:Y:S01]  /*eb70*/  MOV R181, UR4 ;  /* 0x0000000400b57c02 */ /* 0x000fe20008000f00 */
[----:B------:R-:W-:Y:S01]  /*eb80*/  UIADD3 UR4, UP0, UPT, UR54, 0xa80, URZ ;  /* 0x00000a8036047890 */ /* 0x000fe2000ff1e0ff */
[----:B------:R-:W-:Y:S02]  /*eb90*/  UMOV UR10, UR50 ;  /* 0x00000032000a7c82 */ /* 0x000fe40008000000 */
[----:B------:R-:W-:Y:S01]  /*eba0*/  R2UR UR48, R181 ;  /* 0x00000000b53072ca */ /* 0x000fe200000e0000 */
[----:B------:R-:W-:Y:S01]  /*ebb0*/  UIADD3.X UR5, UPT, UPT, URZ, UR55, URZ, UP0, !UPT ;  /* 0x00000037ff057290 */ /* 0x000fe200087fe4ff */
[----:B------:R-:W-:Y:S11]  /*ebc0*/  UMOV UR11, UR60 ;  /* 0x0000003c000b7c82 */ /* 0x000ff60008000000 */
[----:B------:R1:W-:Y:S01]  /*ebd0*/  UTMASTG.3D [UR48], [UR4] ;  /* 0x00000030040073b5 */ /* 0x0003e20008010000 */
[----:B------:R1:W-:Y:S01]  /*ebe0*/  UTMASTG.3D [UR8], [UR4] ;  /* 0x00000008040073b5 */ /* 0x0003e20008010000 */
[----:B------:R0:W-:Y:S01]  /*ebf0*/  UTMACMDFLUSH ;  /* 0x00000000000079b7 */ /* 0x0001e20000000000 */
[----:B-1----:R-:W-:Y:S04]  /*ec00*/  DEPBAR.LE SB0, 0x1 ;  /* 0x000080400000791a */ /* 0x002fe80000000000 */
.L_x_152:
[----:B------:R-:W-:Y:S05]  /*ec10*/  BSYNC.RECONVERGENT B0 ;  /* 0x0000000000007941 */ /* 0x000fea0003800200 */
.L_x_151:
[----:B------:R-:W-:Y:S01]  /*ec20*/  BAR.SYNC.DEFER_BLOCKING 0x1, 0x80 ;  /* 0x0042000000007b1d */ /* 0x000fe20000010000 */
[----:B------:R-:W-:Y:S04]  /*ec30*/  UIADD3 UR4, UPT, UPT, UR36, 0x1, URZ ;  /* 0x0000000124047890 */ /* 0x000fe8000fffe0ff */
[----:B------:R-:W-:Y:S04]  /*ec40*/  UISETP.NE.AND UP0, UPT, UR4, 0x4, UPT ;  /* 0x000000040400788c */ /* 0x000fe8000bf05270 */
[----:B------:R-:W-:Y:S01]  /*ec50*/  USEL UR46, UR4, URZ, UP0 ;  /* 0x000000ff042e7287 */ /* 0x000fe20008000000 */
[----:B------:R1:W-:Y:S01]  /*ec60*/  @P2 SYNCS.ARRIVE.TRANS64.RED.A1T0 RZ, [R3+URZ], RZ ;  /* 0x000000ff03ff29a7 */ /* 0x0003e200081004ff */
[----:B------:R-:W-:Y:S01]  /*ec70*/  BSSY B1, `(.L_x_153) ;  /* 0x000001f000017945 */ /* 0x000fe20003800000 */
[----:B------:R-:W4:Y:S02]  /*ec80*/  @P2 SYNCS.PHASECHK.TRANS64.TRYWAIT P0, [R8+URZ+0x10], R5 ;  /* 0x00001005080025a7 */ /* 0x000f2400080011ff */
        /* <DEDUP_REMOVED lines=13> */
.L_x_156:
[----:B------:R-:W-:Y:S05]  /*ed60*/  BSYNC B0 ;  /* 0x0000000000007941 */ /* 0x000fea0003800000 */
.L_x_155:
        /* <DEDUP_REMOVED lines=15> */
.L_x_154:
[----:B------:R-:W-:Y:S05]  /*ee60*/  BSYNC B1 ;  /* 0x0000000000017941 */ /* 0x000fea0003800000 */
.L_x_153:
[----:B------:R-:W-:Y:S05]  /*ee70*/  VIADD R17, R17, 0x400000 ;  /* 0x0040000011117836 */ /* 0x000fea0000000000 */
[----:B----4-:R-:W-:Y:S04]  /*ee80*/  SHF.R.U32.HI R0, RZ, 0x15, R17 ;  /* 0x00000015ff007819 */ /* 0x010fe80000011611 */
        /* <DEDUP_REMOVED lines=23> */
.L_x_159:
        /* <DEDUP_REMOVED lines=23> */
.L_x_160:
[----:B------:R-:W-:Y:S05]  /*f170*/  WARPSYNC.ALL ;  /* 0x0000000000007948 */ /* 0x000fea0003800000 */
[----:B------:R-:W-:Y:S11]  /*f180*/  R2UR UR4, R17 ;  /* 0x00000000110472ca */ /* 0x000ff600000e0000 */
[----:B------:R-:W-:Y:S02]  /*f190*/  @!UPT UIADD3 URZ, UPT, UPT, URZ, URZ, URZ ;  /* 0x000000fffffff290 */ /* 0x000fe4000fffe0ff */
[----:B------:R-:W1:Y:S02]  /*f1a0*/  LDTM.x32 R56, tmem[UR4+0x80] ;  /* 0x00008004003879ee */ /* 0x000e6400082c0000 */
[----:B-1----:R-:W-:Y:S01]  /*f1b0*/  NOP ;  /* 0x0000000000007918 */ /* 0x002fe20000000000 */
.L_x_158:
        /* <DEDUP_REMOVED lines=235> */
[----:B------:R-:W-:Y:S01]  /*10070*/  @P2 SHF.L.U32 R5, R16, 0x1f, RZ ;  /* 0x0000001f10052819 */ /* 0x000fe200000006ff */
        /* <DEDUP_REMOVED lines=29> */
.L_x_162:
[----:B------:R-:W-:Y:S05]  /*10250*/  BSYNC.RECONVERGENT B0 ;  /* 0x0000000000007941 */ /* 0x000fea0003800200 */
.L_x_161:
[----:B------:R-:W-:Y:S01]  /*10260*/  BAR.SYNC.DEFER_BLOCKING 0x1, 0x80 ;  /* 0x0042000000007b1d */ /* 0x000fe20000010000 */
[----:B------:R-:W-:Y:S02]  /*10270*/  UISETP.NE.AND UP0, UPT, UR43, URZ, UPT ;  /* 0x000000ff2b00728c */ /* 0x000fe4000bf05270 */
[----:B------:R-:W-:Y:S02]  /*10280*/  UIADD3 UR5, UPT, UPT, UR46, 0x1, URZ ;  /* 0x000000012e057890 */ /* 0x000fe4000fffe0ff */
[----:B------:R-:W-:Y:S02]  /*10290*/  USEL UR4, URZ, 0x60, !UP0 ;  /* 0x00000060ff047887 */ /* 0x000fe4000c000000 */
[----:B------:R-:W-:Y:S02]  /*102a0*/  UISETP.NE.AND UP0, UPT, UR5, 0x4, UPT ;  /* 0x000000040500788c */ /* 0x000fe4000bf05270 */
[----:B------:R-:W-:Y:S02]  /*102b0*/  UIADD3 UR49, UPT, UPT, UR47, UR4, URZ ;  /* 0x000000042f317290 */ /* 0x000fe4000fffe0ff */
[----:B------:R-:W-:Y:S01]  /*102c0*/  VIADD R131, R131, UR4 ;  /* 0x0000000483837c36 */ /* 0x000fe20008000000 */
[----:B------:R-:W-:Y:S04]  /*102d0*/  USEL UR36, UR5, URZ, UP0 ;  /* 0x000000ff05247287 */ /* 0x000fe80008000000 */
[----:B------:R-:W-:Y:S04]  /*102e0*/  SHF.R.U32.HI R10, RZ, 0x15, R131 ;  /* 0x00000015ff0a7819 */ /* 0x000fe80000011683 */
[----:B------:R-:W-:Y:S01]  /*102f0*/  LOP3.LUT R18, R10, 0x3, RZ, 0xc0, !PT ;  /* 0x000000030a127812 */ /* 0x000fe200078ec0ff */
        /* <DEDUP_REMOVED lines=16> */
.L_x_166:
[----:B------:R-:W-:Y:S05]  /*10400*/  BSYNC B0 ;  /* 0x0000000000007941 */ /* 0x000fea0003800000 */
.L_x_165:
        /* <DEDUP_REMOVED lines=15> */
.L_x_164:
[----:B------:R-:W-:Y:S05]  /*10500*/  BSYNC B1 ;  /* 0x0000000000017941 */ /* 0x000fea0003800000 */
.L_x_163:
        /* <DEDUP_REMOVED lines=9> */
[----:B----4-:R-:W-:Y:S02]  /*105a0*/  IMAD.MOV.U32 R8, RZ, RZ, 0x192 ;  /* 0x00000192ff087424 */ /* 0x010fe400078e00ff */
        /* <DEDUP_REMOVED lines=12> */
.L_x_169:
        /* <DEDUP_REMOVED lines=23> */
.L_x_170:
[----:B------:R-:W-:Y:S05]  /*107e0*/  WARPSYNC.ALL ;  /* 0x0000000000007948 */ /* 0x000fea0003800000 */
[----:B------:R-:W-:Y:S11]  /*107f0*/  R2UR UR4, R131 ;  /* 0x00000000830472ca */ /* 0x000ff600000e0000 */
[----:B------:R-:W-:Y:S02]  /*10800*/  @!UPT UIADD3 URZ, UPT, UPT, URZ, URZ, URZ ;  /* 0x000000fffffff290 */ /* 0x000fe4000fffe0ff */
[----:B------:R-:W1:Y:S02]  /*10810*/  LDTM.x32 R56, tmem[UR4+0x80] ;  /* 0x00008004003879ee */ /* 0x000e6400082c0000 */
[----:B-1----:R-:W-:Y:S01]  /*10820*/  NOP ;  /* 0x0000000000007918 */ /* 0x002fe20000000000 */
.L_x_168:
        /* <DEDUP_REMOVED lines=263> */
.L_x_172:
[----:B------:R-:W-:Y:S05]  /*118a0*/  BSYNC.RECONVERGENT B0 ;  /* 0x0000000000007941 */ /* 0x000fea0003800200 */
.L_x_171:
        /* <DEDUP_REMOVED lines=14> */
[----:B------:R-:W-:Y:S01]  /*11990*/  @P1 IADD3 R6, PT, PT, R197, R4, RZ ;  /* 0x00000004c5061210 */ /* 0x000fe20007ffe0ff */
[----:B------:R-:W-:Y:S06]  /*119a0*/  @P0 BRA `(.L_x_176) ;  /* 0x00000000000c0947 */ /* 0x000fec0003800000 */
[----:B------:R-:W-:Y:S04]  /*119b0*/  SHF.L.U32 R3, R16, 0x1f, RZ ;  /* 0x0000001f10037819 */ /* 0x000fe800000006ff */
[----:B------:R-:W1:Y:S02]  /*119c0*/  SYNCS.PHASECHK.TRANS64.TRYWAIT P0, [R0+URZ+0x10], R3 ;  /* 0x00001003000075a7 */ /* 0x000e6400080011ff */
[----:B-1----:R-:W-:Y:S05]  /*119d0*/  @!P0 BRA `(.L_x_177) ;  /* 0x0000002400048947 */ /* 0x002fea0003800000 */
.L_x_176:
[----:B------:R-:W-:Y:S05]  /*119e0*/  BSYNC B0 ;  /* 0x0000000000007941 */ /* 0x000fea0003800000 */
.L_x_175:
[----:B------:R-:W-:Y:S11]  /*119f0*/  ISETP.NE.AND P0, PT, R199, RZ, PT ;  /* 0x000000ffc700720c */ /* 0x000ff60003f05270 */
[----:B------:R-:W-:Y:S02]  /*11a00*/  @!UPT UIADD3 URZ, UPT, UPT, URZ, URZ, URZ ;  /* 0x000000fffffff290 */ /* 0x000fe4000fffe0ff */
[----:B------:R4:W2:Y:S01]  /*11a10*/  @P0 LDS.128 R168, [R4] ;  /* 0x0000000004a80984 */ /* 0x0008a20000000c00 */
[----:B-1----:R-:W-:Y:S03]  /*11a20*/  @P0 IADD3 R0, PT, PT, R187, R6, RZ ;  /* 0x00000006bb000210 */ /* 0x002fe60007ffe0ff */
[----:B------:R4:W1:Y:S04]  /*11a30*/  @P0 LDS.128 R152, [R4+0x1000] ;  /* 0x0010000004980984 */ /* 0x0008680000000c00 */
[----:B------:R4:W1:Y:S04]  /*11a40*/  @P0 LDS.128 R160, [R139+0x20] ;  /* 0x000020008ba00984 */ /* 0x0008680000000c00 */
[----:B------:R4:W1:Y:S04]  /*11a50*/  @P0 LDS.128 R140, [R139+0x1020] ;  /* 0x001020008b8c0984 */ /* 0x0008680000000c00 */
[----:B------:R4:W1:Y:S04]  /*11a60*/  @P0 LDS.128 R164, [R6+0x10] ;  /* 0x0000100006a40984 */ /* 0x0008680000000c00 */
[----:B------:R4:W1:Y:S04]  /*11a70*/  @P0 LDS.128 R148, [R6+0x1010] ;  /* 0x0010100006940984 */ /* 0x0008680000000c00 */
[----:B------:R4:W1:Y:S04]  /*11a80*/  @P0 LDS.128 R156, [R0+0x10] ;  /* 0x00001000009c0984 */ /* 0x0008680000000c00 */
[----:B------:R4:W1:Y:S02]  /*11a90*/  @P0 LDS.128 R144, [R0+0x1010] ;  /* 0x0010100000900984 */ /* 0x0008640000000c00 */
.L_x_174:
[----:B------:R-:W-:Y:S05]  /*11aa0*/  BSYNC B1 ;  /* 0x0000000000017941 */ /* 0x000fea0003800000 */
.L_x_173:
        /* <DEDUP_REMOVED lines=9> */
[----:B------:R-:W4:Y:S01]  /*11b40*/  LDCU.64 UR8, c[0x4][0x70] ;  /* 0x01000e00ff0877ac */ /* 0x000f220008000a00 */
[----:B--2---:R-:W-:Y:S01]  /*11b50*/  MOV R15, 0x0 ;  /* 0x00000000000f7802 */ /* 0x004fe20000000f00 */
[----:B------:R-:W-:Y:S02]  /*11b60*/  HFMA2 R12, -RZ, RZ, 0, 5.9604644775390625e-08 ;  /* 0x00000001ff0c7431 */ /* 0x000fe400000001ff */
[----:B------:R-:W-:Y:S02]  /*11b70*/  IMAD.MOV.U32 R8, RZ, RZ, 0x192 ;  /* 0x00000192ff087424 */ /* 0x000fe400078e00ff */
[----:B------:R-:W-:Y:S01]  /*11b80*/  IMAD.MOV.U32 R13, RZ, RZ, RZ ;  /* 0x000000ffff0d7224 */ /* 0x000fe200078e00ff */
[----:B------:R-:W2:Y:S01]  /*11b90*/  LDCU.64 UR6, c[0x4][0x78] ;  /* 0x01000f00ff0677ac */ /* 0x000ea20008000a00 */
[----:B------:R-:W1:Y:S01]  /*11ba0*/  LDC.64 R14, c[0x4][R15] ;  /* 0x010000000f0e7b82 */ /* 0x000e620000000a00 */
[----:B------:R-:W5:Y:S01]  /*11bb0*/  LDCU.64 UR4, c[0x4][0x10] ;  /* 0x01000200ff0477ac */ /* 0x000f620008000a00 */
[----:B----4-:R-:W-:Y:S01]  /*11bc0*/  MOV R5, UR9 ;  /* 0x0000000900057c02 */ /* 0x010fe20008000f00 */
[----:B------:R-:W-:Y:S01]  /*11bd0*/  IMAD.U32 R4, RZ, RZ, UR8 ;  /* 0x00000008ff047e24 */ /* 0x000fe2000f8e00ff */
[----:B--2---:R-:W-:Y:S01]  /*11be0*/  MOV R7, UR7 ;  /* 0x0000000700077c02 */ /* 0x004fe20008000f00 */
[----:B------:R-:W-:Y:S01]  /*11bf0*/  IMAD.U32 R6, RZ, RZ, UR6 ;  /* 0x00000006ff067e24 */ /* 0x000fe2000f8e00ff */
[----:B-----5:R-:W-:Y:S01]  /*11c00*/  MOV R11, UR5 ;  /* 0x00000005000b7c02 */ /* 0x020fe20008000f00 */
[----:B------:R-:W-:Y:S02]  /*11c10*/  IMAD.U32 R10, RZ, RZ, UR4 ;  /* 0x00000004ff0a7e24 */ /* 0x000fe4000f8e00ff */
[----:B------:R-:W-:Y:S07]  /*11c20*/  LEPC R20, `(.L_x_179) ;  /* 0x000000001014794e */ /* 0x000fee0000000000 */
[----:B-1-3--:R-:W-:Y:S05]  /*11c30*/  CALL.ABS.NOINC R14 ;  /* 0x000000000e007343 */ /* 0x00afea0003c00000 */
.L_x_179:
        /* <DEDUP_REMOVED lines=23> */
.L_x_180:
[----:B------:R-:W-:Y:S05]  /*11db0*/  WARPSYNC.ALL ;  /* 0x0000000000007948 */ /* 0x000fea0003800000 */
[----:B------:R-:W-:Y:S11]  /*11dc0*/  R2UR UR4, R131 ;  /* 0x00000000830472ca */ /* 0x000ff600000e0000 */
[----:B------:R-:W-:Y:S02]  /*11dd0*/  @!UPT UIADD3 URZ, UPT, UPT, URZ, URZ, URZ ;  /* 0x000000fffffff290 */ /* 0x000fe4000fffe0ff */
[----:B------:R-:W4:Y:S02]  /*11de0*/  LDTM.x32 R56, tmem[UR4+0x80] ;  /* 0x00008004003879ee */ /* 0x000f2400082c0000 */
[----:B----4-:R-:W-:Y:S01]  /*11df0*/  NOP ;  /* 0x0000000000007918 */ /* 0x010fe20000000000 */
.L_x_178:
[----:B--2---:R-:W-:Y:S01]  /*11e00*/  SHF.L.U32 R6, R168, 0x10, RZ ;  /* 0x00000010a8067819 */ /* 0x004fe200000006ff */
[----:B------:R-:W-:Y:S01]  /*11e10*/  FMUL R0, R130, R24 ;  /* 0x0000001882007220 */ /* 0x000fe20000400000 */
[----:B------:R-:W-:Y:S01]  /*11e20*/  LOP3.LUT R8, R168, 0xffff0000, RZ, 0xc0, !PT ;  /* 0xffff0000a8087812 */ /* 0x000fe200078ec0ff */
[----:B------:R-:W-:Y:S01]  /*11e30*/  FMUL R3, R130, R25 ;  /* 0x0000001982037220 */ /* 0x000fe20000400000 */
[----:B------:R-:W-:Y:S01]  /*11e40*/  SHF.L.U32 R7, R169, 0x10, RZ ;  /* 0x00000010a9077819 */ /* 0x000fe200000006ff */
[----:B------:R-:W-:Y:S01]  /*11e50*/  FFMA R0, R133, R6, R0 ;  /* 0x0000000685007223 */ /* 0x000fe20000000000 */
[----:B------:R-:W-:Y:S01]  /*11e60*/  LOP3.LUT R88, R169, 0xffff0000, RZ, 0xc0, !PT ;  /* 0xffff0000a9587812 */ /* 0x000fe200078ec0ff */
[----:B------:R-:W-:Y:S01]  /*11e70*/  FFMA R3, R133, R8, R3 ;  /* 0x0000000885037223 */ /* 0x000fe20000000003 */
[----:B------:R-:W-:Y:S01]  /*11e80*/  SHF.L.U32 R89, R170, 0x10, RZ ;  /* 0x00000010aa597819 */ /* 0x000fe200000006ff */
[----:B------:R-:W-:Y:S01]  /*11e90*/  FMUL R4, R130, R26 ;  /* 0x0000001a82047220 */ /* 0x000fe20000400000 */
[----:B------:R-:W-:Y:S01]  /*11ea0*/  LOP3.LUT R90, R170, 0xffff0000, RZ, 0xc0, !PT ;  /* 0xffff0000aa5a7812 */ /* 0x000fe200078ec0ff */
[C---:B------:R-:W-:Y:S01]  /*11eb0*/  FMUL R5, R130.reuse, R27 ;  /* 0x0000001b82057220 */ /* 0x040fe20000400000 */
[----:B------:R-:W-:Y:S01]  /*11ec0*/  SHF.L.U32 R91, R171, 0x10, RZ ;  /* 0x00000010ab5b7819 */ /* 0x000fe200000006ff */
[----:B------:R-:W-:Y:S01]  /*11ed0*/  FFMA R4, R133, R7, R4 ;  /* 0x0000000785047223 */ /* 0x000fe20000000004 */
[----:B------:R-:W-:Y:S01]  /*11ee0*/  LOP3.LUT R92, R171, 0xffff0000, RZ, 0xc0, !PT ;  /* 0xffff0000ab5c7812 */ /* 0x000fe200078ec0ff */
[----:B------:R-:W-:Y:S01]  /*11ef0*/  FFMA R5, R133, R88, R5 ;  /* 0x0000005885057223 */ /* 0x000fe20000000005 */
[----:B------:R-:W-:Y:S01]  /*11f00*/  ISETP.NE.AND P1, PT, R189, R16, PT ;  /* 0x00000010bd00720c */ /* 0x000fe20003f25270 */
[----:B------:R-:W-:Y:S01]  /*11f10*/  FMUL R6, R130, R28 ;  /* 0x0000001c82067220 */ /* 0x000fe20000400000 */
[----:B-1----:R-:W-:Y:S01]  /*11f20*/  SHF.L.U32 R93, R164, 0x10, RZ ;  /* 0x00000010a45d7819 */ /* 0x002fe200000006ff */
[----:B------:R-:W-:Y:S01]  /*11f30*/  FMUL R7, R130, R29 ;  /* 0x0000001d82077220 */ /* 0x000fe20000400000 */
[----:B------:R-:W-:Y:S01]  /*11f40*/  LOP3.LUT R94, R164, 0xffff0000, RZ, 0xc0, !PT ;  /* 0xffff0000a45e7812 */ /* 0x000fe200078ec0ff */
        /* <DEDUP_REMOVED lines=27> */
[----:B------:R-:W-:Y:S01]  /*12100*/  F2FP.BF16.F32.PACK_AB R77, R5, R4 ;  /* 0x00000004054d723e */ /* 0x000fe200000010ff */
[C---:B------:R-:W-:Y:S01]  /*12110*/  FMUL R4, R130.reuse, R34 ;  /* 0x0000002282047220 */ /* 0x040fe20000400000 */
[----:B------:R-:W-:Y:S01]  /*12120*/  F2FP.BF16.F32.PACK_AB R32, R3, R0 ;  /* 0x000000000320723e */ /* 0x000fe200000010ff */
[C---:B------:R-:W-:Y:S01]  /*12130*/  FMUL R5, R130.reuse, R35 ;  /* 0x0000002382057220 */ /* 0x040fe20000400000 */
[C---:B------:R-:W-:Y:S01]  /*12140*/  SHF.L.U32 R107, R163.reuse, 0x10, RZ ;  /* 0x00000010a36b7819 */ /* 0x040fe200000006ff */
[C---:B------:R-:W-:Y:S01]  /*12150*/  FMUL R18, R130.reuse, R64 ;  /* 0x0000004082127220 */ /* 0x040fe20000400000 */
[----:B------:R-:W-:Y:S01]  /*12160*/  LOP3.LUT R108, R163, 0xffff0000, RZ, 0xc0, !PT ;  /* 0xffff0000a36c7812 */ /* 0x000fe200078ec0ff */
[C---:B------:R-:W-:Y:S01]  /*12170*/  FMUL R64, R130.reuse, R78 ;  /* 0x0000004e82407220 */ /* 0x040fe20000400000 */
[----:B------:R-:W-:Y:S01]  /*12180*/  F2FP.BF16.F32.PACK_AB R78, R7, R6 ;  /* 0x00000006074e723e */ /* 0x000fe200000010ff */
[----:B------:R-:W-:Y:S01]  /*12190*/  FMUL R19, R130, R65 ;  /* 0x0000004182137220 */ /* 0x000fe20000400000 */
[----:B------:R-:W-:Y:S01]  /*121a0*/  SHF.L.U32 R109, R156, 0x10, RZ ;  /* 0x000000109c6d7819 */ /* 0x000fe200000006ff */
[C---:B------:R-:W-:Y:S01]  /*121b0*/  FMUL R65, R130.reuse, R79 ;  /* 0x0000004f82417220 */ /* 0x040fe20000400000 */
[----:B------:R-:W-:Y:S01]  /*121c0*/  F2FP.BF16.F32.PACK_AB R79, R9, R8 ;  /* 0x00000008094f723e */ /* 0x000fe200000010ff */
        /* <DEDUP_REMOVED lines=10> */
[----:B------:R-:W-:Y:S01]  /*12270*/  FMUL R9, R130, R39 ;  /* 0x0000002782097220 */ /* 0x000fe20000400000 */
[----:B------:R-:W-:Y:S01]  /*12280*/  SHF.L.U32 R115, R159, 0x10, RZ ;  /* 0x000000109f737819 */ /* 0x000fe200000006ff */
[----:B------:R-:W-:Y:S01]  /*12290*/  FFMA R6, R133, R97, R6 ;  /* 0x0000006185067223 */ /* 0x000fe20000000006 */
[----:B------:R-:W-:Y:S01]  /*122a0*/  F2FP.BF16.F32.PACK_AB R33, R5, R4 ;  /* 0x000000040521723e */ /* 0x000fe200000010ff */
[----:B------:R-:W-:Y:S01]  /*122b0*/  FFMA R7, R133, R98, R7 ;  /* 0x0000006285077223 */ /* 0x000fe20000000007 */
[----:B------:R-:W-:Y:S01]  /*122c0*/  LOP3.LUT R116, R159, 0xffff0000, RZ, 0xc0, !PT ;  /* 0xffff00009f747812 */ /* 0x000fe200078ec0ff */
[C---:B------:R-:W-:Y:S01]  /*122d0*/  FFMA R8, R133.reuse, R99, R8 ;  /* 0x0000006385087223 */ /* 0x040fe20000000008 */
[C---:B------:R-:W-:Y:S01]  /*122e0*/  SHF.L.U32 R117, R152.reuse, 0x10, RZ ;  /* 0x0000001098757819 */ /* 0x040fe200000006ff */
[----:B------:R-:W-:Y:S01]  /*122f0*/  FFMA R9, R133, R100, R9 ;  /* 0x0000006485097223 */ /* 0x000fe20000000009 */
[----:B------:R-:W-:Y:S01]  /*12300*/  F2FP.BF16.F32.PACK_AB R34, R7, R6 ;  /* 0x000000060722723e */ /* 0x000fe200000010ff */
[----:B------:R-:W-:Y:S01]  /*12310*/  @!P1 STS.128 [R188+0x6000], R76 ;  /* 0x0060004cbc009388 */ /* 0x000fe20000000c00 */
[----:B------:R-:W-:Y:S01]  /*12320*/  LOP3.LUT R118, R152, 0xffff0000, RZ, 0xc0, !PT ;  /* 0xffff000098767812 */ /* 0x000fe200078ec0ff */
[C---:B------:R-:W-:Y:S01]  /*12330*/  FMUL R0, R130.reuse, R40 ;  /* 0x0000002882007220 */ /* 0x040fe20000400000 */
[----:B------:R-:W-:Y:S01]  /*12340*/  F2FP.BF16.F32.PACK_AB R35, R9, R8 ;  /* 0x000000080923723e */ /* 0x000fe200000010ff */
[C---:B------:R-:W-:Y:S01]  /*12350*/  FMUL R3, R130.reuse, R41 ;  /* 0x0000002982037220 */ /* 0x040fe20000400000 */
[C---:B------:R-:W-:Y:S01]  /*12360*/  SHF.L.U32 R119, R153.reuse, 0x10, RZ ;  /* 0x0000001099777819 */ /* 0x040fe200000006ff */
[----:B------:R-:W-:Y:S01]  /*12370*/  FMUL R4, R130, R42 ;  /* 0x0000002a82047220 */ /* 0x000fe20000400000 */
[----:B------:R-:W-:Y:S01]  /*12380*/  LOP3.LUT R120, R153, 0xffff0000, RZ, 0xc0, !PT ;  /* 0xffff000099787812 */ /* 0x000fe200078ec0ff */
[----:B------:R1:W-:Y:S01]  /*12390*/  @!P1 STS.128 [R198+0x6010], R32 ;  /* 0x00601020c6009388 */ /* 0x0003e20000000c00 */
[----:B------:R-:W-:Y:S01]  /*123a0*/  SHF.L.U32 R121, R154, 0x10, RZ ;  /* 0x000000109a797819 */ /* 0x000fe200000006ff */
[----:B------:R-:W-:Y:S01]  /*123b0*/  FMUL R5, R130, R43 ;  /* 0x0000002b82057220 */ /* 0x000fe20000400000 */
[----:B------:R-:W-:Y:S01]  /*123c0*/  LOP3.LUT R122, R154, 0xffff0000, RZ, 0xc0, !PT ;  /* 0xffff00009a7a7812 */ /* 0x000fe200078ec0ff */
[----:B------:R-:W-:Y:S01]  /*123d0*/  FFMA R0, R133, R101, R0 ;  /* 0x0000006585007223 */ /* 0x000fe20000000000 */
[C---:B------:R-:W-:Y:S01]  /*123e0*/  SHF.L.U32 R123, R155.reuse, 0x10, RZ ;  /* 0x000000109b7b7819 */ /* 0x040fe200000006ff */
[----:B------:R-:W-:Y:S01]  /*123f0*/  FMUL R6, R130, R44 ;  /* 0x0000002c82067220 */ /* 0x000fe20000400000 */
[----:B------:R-:W-:Y:S01]  /*12400*/  LOP3.LUT R124, R155, 0xffff0000, RZ, 0xc0, !PT ;  /* 0xffff00009b7c7812 */ /* 0x000fe200078ec0ff */
[C---:B------:R-:W-:Y:S01]  /*12410*/  FFMA R3, R133.reuse, R102, R3 ;  /* 0x0000006685037223 */ /* 0x040fe20000000003 */
[----:B------:R-:W-:Y:S01]  /*12420*/  SHF.L.U32 R125, R148, 0x10, RZ ;  /* 0x00000010947d7819 */ /* 0x000fe200000006ff */
[----:B------:R-:W-:Y:S01]  /*12430*/  FMUL R7, R130, R45 ;  /* 0x0000002d82077220 */ /* 0x000fe20000400000 */
[----:B------:R-:W-:Y:S01]  /*12440*/  LOP3.LUT R126, R148, 0xffff0000, RZ, 0xc0, !PT ;  /* 0xffff0000947e7812 */ /* 0x000fe200078ec0ff */
[----:B------:R-:W-:Y:S01]  /*12450*/  FFMA R4, R133, R103, R4 ;  /* 0x0000006785047223 */ /* 0x000fe20000000004 */
[----:B------:R-:W-:Y:S01]  /*12460*/  F2FP.BF16.F32.PACK_AB R36, R3, R0 ;  /* 0x000000000324723e */ /* 0x000fe200000010ff */
[C---:B------:R-:W-:Y:S01]  /*12470*/  FMUL R8, R130.reuse, R46 ;  /* 0x0000002e82087220 */ /* 0x040fe20000400000 */
[----:B------:R-:W-:Y:S01]  /*12480*/  SHF.L.U32 R127, R149, 0x10, RZ ;  /* 0x00000010957f7819 */ /* 0x000fe200000006ff */
[----:B------:R-:W-:Y:S01]  /*12490*/  FFMA R5, R133, R104, R5 ;  /* 0x0000006885057223 */ /* 0x000fe20000000005 */
[----:B------:R-:W-:Y:S01]  /*124a0*/  LOP3.LUT R128, R149, 0xffff0000, RZ, 0xc0, !PT ;  /* 0xffff000095807812 */ /* 0x000fe200078ec0ff */
[----:B------:R-:W-:Y:S01]  /*124b0*/  FMUL R9, R130, R47 ;  /* 0x0000002f82097220 */ /* 0x000fe20000400000 */
[C---:B------:R-:W-:Y:S01]  /*124c0*/  SHF.L.U32 R129, R150.reuse, 0x10, RZ ;  /* 0x0000001096817819 */ /* 0x040fe200000006ff */
[----:B------:R-:W-:Y:S01]  /*124d0*/  FFMA R6, R133, R105, R6 ;  /* 0x0000006985067223 */ /* 0x000fe20000000006 */
[----:B------:R-:W-:Y:S01]  /*124e0*/  F2FP.BF16.F32.PACK_AB R37, R5, R4 ;  /* 0x000000040525723e */ /* 0x000fe200000010ff */
[C---:B------:R-:W-:Y:S01]  /*124f0*/  FFMA R7, R133.reuse, R106, R7 ;  /* 0x0000006a85077223 */ /* 0x040fe20000000007 */
[----:B------:R-:W-:Y:S01]  /*12500*/  LOP3.LUT R132, R150, 0xffff0000, RZ, 0xc0, !PT ;  /* 0xffff000096847812 */ /* 0x000fe200078ec0ff */
[----:B------:R-:W-:Y:S01]  /*12510*/  FFMA R8, R133, R107, R8 ;  /* 0x0000006b85087223 */ /* 0x000fe20000000008 */
[----:B------:R-:W-:Y:S01]  /*12520*/  SHF.L.U32 R131, R151, 0x10, RZ ;  /* 0x0000001097837819 */ /* 0x000fe200000006ff */
[----:B------:R-:W-:Y:S01]  /*12530*/  FFMA R9, R133, R108, R9 ;  /* 0x0000006c85097223 */ /* 0x000fe20000000009 */
[----:B------:R-:W-:Y:S01]  /*12540*/  F2FP.BF16.F32.PACK_AB R38, R7, R6 ;  /* 0x000000060726723e */ /* 0x000fe200000010ff */
[C---:B------:R-:W-:Y:S01]  /*12550*/  FMUL R0, R130.reuse, R48 ;  /* 0x0000003082007220 */ /* 0x040fe20000400000 */
[----:B------:R-:W-:Y:S01]  /*12560*/  LOP3.LUT R134, R151, 0xffff0000, RZ, 0xc0, !PT ;  /* 0xffff000097867812 */ /* 0x000fe200078ec0ff */
[C---:B------:R-:W-:Y:S01]  /*12570*/  FMUL R3, R130.reuse, R49 ;  /* 0x0000003182037220 */ /* 0x040fe20000400000 */
[----:B------:R-:W-:Y:S01]  /*12580*/  F2FP.BF16.F32.PACK_AB R39, R9, R8 ;  /* 0x000000080927723e */ /* 0x000fe200000010ff */
[----:B------:R-:W-:Y:S01]  /*12590*/  FMUL R4, R130, R50 ;  /* 0x0000003282047220 */ /* 0x000fe20000400000 */
[----:B------:R-:W-:Y:S01]  /*125a0*/  SHF.L.U32 R135, R140, 0x10, RZ ;  /* 0x000000108c877819 */ /* 0x000fe200000006ff */
[----:B------:R-:W-:Y:S01]  /*125b0*/  FMUL R5, R130, R51 ;  /* 0x0000003382057220 */ /* 0x000fe20000400000 */
[----:B------:R-:W-:Y:S01]  /*125c0*/  LOP3.LUT R136, R140, 0xffff0000, RZ, 0xc0, !PT ;  /* 0xffff00008c887812 */ /* 0x000fe200078ec0ff */
[----:B------:R-:W-:Y:S01]  /*125d0*/  FFMA R0, R133, R109, R0 ;  /* 0x0000006d85007223 */ /* 0x000fe20000000000 */
[C---:B------:R-:W-:Y:S01]  /*125e0*/  SHF.L.U32 R137, R141.reuse, 0x10, RZ ;  /* 0x000000108d897819 */ /* 0x040fe200000006ff */
[----:B------:R-:W-:Y:S01]  /*125f0*/  FMUL R6, R130, R52 ;  /* 0x0000003482067220 */ /* 0x000fe20000400000 */
[----:B------:R-:W-:Y:S01]  /*12600*/  LOP3.LUT R138, R141, 0xffff0000, RZ, 0xc0, !PT ;  /* 0xffff00008d8a7812 */ /* 0x000fe200078ec0ff */
[----:B------:R2:W-:Y:S01]  /*12610*/  @!P1 STS.128 [R196+0x6020], R36 ;  /* 0x00602024c4009388 */ /* 0x0005e20000000c00 */
[C---:B------:R-:W-:Y:S01]  /*12620*/  FFMA R3, R133.reuse, R110, R3 ;  /* 0x0000006e85037223 */ /* 0x040fe20000000003 */
[C---:B------:R-:W-:Y:S01]  /*12630*/  SHF.L.U32 R139, R142.reuse, 0x10, RZ ;  /* 0x000000108e8b7819 */ /* 0x040fe200000006ff */
[C---:B------:R-:W-:Y:S01]  /*12640*/  FFMA R4, R133.reuse, R111, R4 ;  /* 0x0000006f85047223 */ /* 0x040fe20000000004 */
[C---:B------:R-:W-:Y:S01]  /*12650*/  FFMA R5, R133.reuse, R112, R5 ;  /* 0x0000007085057223 */ /* 0x040fe20000000005 */
[----:B------:R-:W-:Y:S01]  /*12660*/  LOP3.LUT R140, R142, 0xffff0000, RZ, 0xc0, !PT ;  /* 0xffff00008e8c7812 */ /* 0x000fe200078ec0ff */
[----:B------:R-:W-:Y:S01]  /*12670*/  FFMA R6, R133, R113, R6 ;  /* 0x0000007185067223 */ /* 0x000fe20000000006 */
[----:B-1----:R-:W-:Y:S01]  /*12680*/  F2FP.BF16.F32.PACK_AB R32, R3, R0 ;  /* 0x000000000320723e */ /* 0x002fe200000010ff */
[C---:B------:R-:W-:Y:S01]  /*12690*/  FMUL R7, R130.reuse, R53 ;  /* 0x0000003582077220 */ /* 0x040fe20000400000 */
[----:B------:R-:W-:Y:S01]  /*126a0*/  F2FP.BF16.F32.PACK_AB R33, R5, R4 ;  /* 0x000000040521723e */ /* 0x000fe200000010ff */
[C---:B------:R-:W-:Y:S01]  /*126b0*/  FMUL R8, R130.reuse, R54 ;  /* 0x0000003682087220 */ /* 0x040fe20000400000 */
[C---:B------:R-:W-:Y:S01]  /*126c0*/  FMUL R9, R130.reuse, R55 ;  /* 0x0000003782097220 */ /* 0x040fe20000400000 */
[----:B------:R-:W-:Y:S01]  /*126d0*/  FFMA R7, R133, R114, R7 ;  /* 0x0000007285077223 */ /* 0x000fe20000000007 */
[C---:B------:R-:W-:Y:S01]  /*126e0*/  FMUL R10, R130.reuse, R56 ;  /* 0x00000038820a7220 */ /* 0x040fe20000400000 */
[----:B------:R-:W-:Y:S01]  /*126f0*/  SHF.L.U32 R141, R143, 0x10, RZ ;  /* 0x000000108f8d7819 */ /* 0x000fe200000006ff */
[C---:B------:R-:W-:Y:S01]  /*12700*/  FFMA R8, R133.reuse, R115, R8 ;  /* 0x0000007385087223 */ /* 0x040fe20000000008 */
[----:B------:R-:W-:Y:S01]  /*12710*/  FFMA R9, R133, R116, R9 ;  /* 0x0000007485097223 */ /* 0x000fe20000000009 */
[----:B------:R-:W-:Y:S01]  /*12720*/  F2FP.BF16.F32.PACK_AB R34, R7, R6 ;  /* 0x000000060722723e */ /* 0x000fe200000010ff */
[----:B------:R-:W-:Y:S01]  /*12730*/  FFMA R10, R133, R117, R10 ;  /* 0x00000075850a7223 */ /* 0x000fe2000000000a */
[C---:B------:R-:W-:Y:S01]  /*12740*/  FMUL R11, R130.reuse, R57 ;  /* 0x00000039820b7220 */ /* 0x040fe20000400000 */
[----:B------:R-:W-:Y:S01]  /*12750*/  LOP3.LUT R142, R143, 0xffff0000, RZ, 0xc0, !PT ;  /* 0xffff00008f8e7812 */ /* 0x000fe200078ec0ff */
[C---:B------:R-:W-:Y:S01]  /*12760*/  FMUL R12, R130.reuse, R58 ;  /* 0x0000003a820c7220 */ /* 0x040fe20000400000 */
[----:B------:R-:W-:Y:S01]  /*12770*/  F2FP.BF16.F32.PACK_AB R35, R9, R8 ;  /* 0x000000080923723e */ /* 0x000fe200000010ff */
[----:B------:R-:W-:Y:S01]  /*12780*/  FFMA R11, R133, R118, R11 ;  /* 0x00000076850b7223 */ /* 0x000fe2000000000b */
[C---:B------:R-:W-:Y:S01]  /*12790*/  FMUL R13, R130.reuse, R59 ;  /* 0x0000003b820d7220 */ /* 0x040fe20000400000 */
[C---:B------:R-:W-:Y:S01]  /*127a0*/  FMUL R14, R130.reuse, R60 ;  /* 0x0000003c820e7220 */ /* 0x040fe20000400000 */
[----:B------:R-:W-:Y:S01]  /*127b0*/  FMUL R15, R130, R61 ;  /* 0x0000003d820f7220 */ /* 0x000fe20000400000 */
[----:B------:R2:W-:Y:S01]  /*127c0*/  @!P1 STS.128 [R195+0x6010], R32 ;  /* 0x00601020c3009388 */ /* 0x0005e20000000c00 */
[----:B------:R-:W-:Y:S01]  /*127d0*/  F2FP.BF16.F32.PACK_AB R4, R11, R10 ;  /* 0x0000000a0b04723e */ /* 0x000fe200000010ff */
[C---:B------:R-:W-:Y:S01]  /*127e0*/  FFMA R12, R133.reuse, R119, R12 ;  /* 0x00000077850c7223 */ /* 0x040fe2000000000c */
[C---:B------:R-:W-:Y:S01]  /*127f0*/  SHF.L.U32 R25, R144.reuse, 0x10, RZ ;  /* 0x0000001090197819 */ /* 0x040fe200000006ff */
[C---:B------:R-:W-:Y:S01]  /*12800*/  FFMA R13, R133.reuse, R120, R13 ;  /* 0x00000078850d7223 */ /* 0x040fe2000000000d */
[C---:B------:R-:W-:Y:S01]  /*12810*/  FFMA R14, R133.reuse, R121, R14 ;  /* 0x00000079850e7223 */ /* 0x040fe2000000000e */
[----:B------:R-:W-:Y:S01]  /*12820*/  LOP3.LUT R24, R144, 0xffff0000, RZ, 0xc0, !PT ;  /* 0xffff000090187812 */ /* 0x000fe200078ec0ff */
[C---:B------:R-:W-:Y:S01]  /*12830*/  FFMA R15, R133.reuse, R122, R15 ;  /* 0x0000007a850f7223 */ /* 0x040fe2000000000f */
[C---:B------:R-:W-:Y:S01]  /*12840*/  FFMA R16, R133.reuse, R123, R16 ;  /* 0x0000007b85107223 */ /* 0x040fe20000000010 */
[C---:B------:R-:W-:Y:S01]  /*12850*/  FMUL R20, R130.reuse, R66 ;  /* 0x0000004282147220 */ /* 0x040fe20000400000 */
        /* <DEDUP_REMOVED lines=8> */
[----:B------:R-:W-:Y:S01]  /*128e0*/  FFMA R21, R133, R128, R21 ;  /* 0x0000008085157223 */ /* 0x000fe20000000015 */
[C---:B------:R-:W-:Y:S01]  /*128f0*/  FMUL R57, R130.reuse, R71 ;  /* 0x0000004782397220 */ /* 0x040fe20000400000 */
[----:B------:R-:W-:Y:S01]  /*12900*/  F2FP.BF16.F32.PACK_AB R5, R13, R12 ;  /* 0x0000000c0d05723e */ /* 0x000fe200000010ff */
[----:B------:R-:W-:Y:S01]  /*12910*/  FFMA R22, R133, R129, R22 ;  /* 0x0000008185167223 */ /* 0x000fe20000000016 */
[----:B------:R-:W-:Y:S01]  /*12920*/  F2FP.BF16.F32.PACK_AB R6, R15, R14 ;  /* 0x0000000e0f06723e */ /* 0x000fe200000010ff */
[C---:B------:R-:W-:Y:S01]  /*12930*/  FMUL R58, R130.reuse, R72 ;  /* 0x00000048823a7220 */ /* 0x040fe20000400000 */
[----:B------:R-:W-:Y:S01]  /*12940*/  F2FP.BF16.F32.PACK_AB R7, R17, R16 ;  /* 0x000000101107723e */ /* 0x000fe200000010ff */
[C---:B------:R-:W-:Y:S01]  /*12950*/  FFMA R23, R133.reuse, R132, R23 ;  /* 0x0000008485177223 */ /* 0x040fe20000000017 */
[C---:B------:R-:W-:Y:S01]  /*12960*/  FMUL R59, R130.reuse, R73 ;  /* 0x00000049823b7220 */ /* 0x040fe20000400000 */
[----:B------:R-:W-:Y:S01]  /*12970*/  FFMA R56, R133, R131, R56 ;  /* 0x0000008385387223 */ /* 0x000fe20000000038 */
[C---:B------:R-:W-:Y:S01]  /*12980*/  FMUL R60, R130.reuse, R74 ;  /* 0x0000004a823c7220 */ /* 0x040fe20000400000 */
[----:B------:R2:W-:Y:S01]  /*12990*/  @!P1 STS.128 [R188+0x7000], R4 ;  /* 0x00700004bc009388 */ /* 0x0005e20000000c00 */
[----:B------:R-:W-:Y:S01]  /*129a0*/  F2FP.BF16.F32.PACK_AB R8, R19, R18 ;  /* 0x000000121308723e */ /* 0x000fe200000010ff */
[C---:B------:R-:W-:Y:S01]  /*129b0*/  FFMA R57, R133.reuse, R134, R57 ;  /* 0x0000008685397223 */ /* 0x040fe20000000039 */
[C---:B------:R-:W-:Y:S01]  /*129c0*/  FMUL R61, R130.reuse, R75 ;  /* 0x0000004b823d7220 */ /* 0x040fe20000400000 */
[C---:B------:R-:W-:Y:S01]  /*129d0*/  FFMA R58, R133.reuse, R135, R58 ;  /* 0x00000087853a7223 */ /* 0x040fe2000000003a */
[C---:B------:R-:W-:Y:S01]  /*129e0*/  FFMA R59, R133.reuse, R136, R59 ;  /* 0x00000088853b7223 */ /* 0x040fe2000000003b */
[C---:B------:R-:W-:Y:S01]  /*129f0*/  FFMA R60, R133.reuse, R137, R60 ;  /* 0x00000089853c7223 */ /* 0x040fe2000000003c */
[----:B------:R-:W-:Y:S01]  /*12a00*/  FFMA R61, R133, R138, R61 ;  /* 0x0000008a853d7223 */ /* 0x000fe2000000003d */
[----:B------:R-:W-:Y:S01]  /*12a10*/  F2FP.BF16.F32.PACK_AB R9, R21, R20 ;  /* 0x000000141509723e */ /* 0x000fe200000010ff */
[----:B------:R-:W-:Y:S01]  /*12a20*/  FFMA R62, R133, R139, R62 ;  /* 0x0000008b853e7223 */ /* 0x000fe2000000003e */
[----:B------:R-:W-:Y:S01]  /*12a30*/  F2FP.BF16.F32.PACK_AB R10, R23, R22 ;  /* 0x00000016170a723e */ /* 0x000fe200000010ff */
[C---:B------:R-:W-:Y:S01]  /*12a40*/  FMUL R66, R130.reuse, R80 ;  /* 0x0000005082427220 */ /* 0x040fe20000400000 */
[----:B------:R-:W-:Y:S01]  /*12a50*/  F2FP.BF16.F32.PACK_AB R11, R57, R56 ;  /* 0x00000038390b723e */ /* 0x000fe200000010ff */
[----:B------:R-:W-:Y:S01]  /*12a60*/  FFMA R63, R133, R140, R63 ;  /* 0x0000008c853f7223 */ /* 0x000fe2000000003f */
[C---:B------:R-:W-:Y:S01]  /*12a70*/  FMUL R67, R130.reuse, R81 ;  /* 0x0000005182437220 */ /* 0x040fe20000400000 */
[----:B------:R-:W-:Y:S01]  /*12a80*/  SHF.L.U32 R27, R145, 0x10, RZ ;  /* 0x00000010911b7819 */ /* 0x000fe200000006ff */
[----:B------:R-:W-:Y:S01]  /*12a90*/  FFMA R64, R133, R141, R64 ;  /* 0x0000008d85407223 */ /* 0x000fe20000000040 */
[----:B------:R2:W-:Y:S01]  /*12aa0*/  @!P1 STS.128 [R198+0x7010], R8 ;  /* 0x00701008c6009388 */ /* 0x0005e20000000c00 */
[C---:B------:R-:W-:Y:S01]  /*12ab0*/  FMUL R68, R130.reuse, R82 ;  /* 0x0000005282447220 */ /* 0x040fe20000400000 */
[----:B------:R-:W-:Y:S01]  /*12ac0*/  LOP3.LUT R26, R145, 0xffff0000, RZ, 0xc0, !PT ;  /* 0xffff0000911a7812 */ /* 0x000fe200078ec0ff */
[C---:B------:R-:W-:Y:S01]  /*12ad0*/  FFMA R65, R133.reuse, R142, R65 ;  /* 0x0000008e85417223 */ /* 0x040fe20000000041 */
[----:B------:R-:W-:Y:S01]  /*12ae0*/  FMUL R69, R130, R83 ;  /* 0x0000005382457220 */ /* 0x000fe20000400000 */
[----:B------:R-:W-:Y:S01]  /*12af0*/  SHF.L.U32 R29, R146, 0x10, RZ ;  /* 0x00000010921d7819 */ /* 0x000fe200000006ff */
[C---:B------:R-:W-:Y:S01]  /*12b00*/  FFMA R66, R133.reuse, R25, R66 ;  /* 0x0000001985427223 */ /* 0x040fe20000000042 */
[----:B------:R-:W-:Y:S01]  /*12b10*/  FMUL R70, R130, R84 ;  /* 0x0000005482467220 */ /* 0x000fe20000400000 */
[----:B------:R-:W-:Y:S01]  /*12b20*/  LOP3.LUT R28, R146, 0xffff0000, RZ, 0xc0, !PT ;  /* 0xffff0000921c7812 */ /* 0x000fe200078ec0ff */
[----:B------:R-:W-:Y:S01]  /*12b30*/  FFMA R67, R133, R24, R67 ;  /* 0x0000001885437223 */ /* 0x000fe20000000043 */
[C---:B------:R-:W-:Y:S01]  /*12b40*/  FMUL R71, R130.reuse, R85 ;  /* 0x0000005582477220 */ /* 0x040fe20000400000 */
[----:B------:R-:W-:Y:S01]  /*12b50*/  SHF.L.U32 R31, R147, 0x10, RZ ;  /* 0x00000010931f7819 */ /* 0x000fe200000006ff */
[----:B------:R-:W-:Y:S01]  /*12b60*/  FFMA R68, R133, R27, R68 ;  /* 0x0000001b85447223 */ /* 0x000fe20000000044 */
[C---:B------:R-:W-:Y:S01]  /*12b70*/  FMUL R72, R130.reuse, R86 ;  /* 0x0000005682487220 */ /* 0x040fe20000400000 */
[----:B------:R-:W-:Y:S01]  /*12b80*/  LOP3.LUT R30, R147, 0xffff0000, RZ, 0xc0, !PT ;  /* 0xffff0000931e7812 */ /* 0x000fe200078ec0ff */
[----:B------:R-:W-:Y:S01]  /*12b90*/  FFMA R69, R133, R26, R69 ;  /* 0x0000001a85457223 */ /* 0x000fe20000000045 */
        /* <DEDUP_REMOVED lines=13> */
[----:B------:R-:W-:Y:S02]  /*12c70*/  F2FP.BF16.F32.PACK_AB R19, R73, R72 ;  /* 0x000000484913723e */ /* 0x000fe400000010ff */
[----:B------:R-:W-:Y:S03]  /*12c80*/  ISETP.NE.AND P0, PT, R189, RZ, PT ;  /* 0x000000ffbd00720c */ /* 0x000fe60003f05270 */
[----:B------:R2:W-:Y:S01]  /*12c90*/  @!P1 STS.128 [R195+0x7010], R16 ;  /* 0x00701010c3009388 */ /* 0x0005e20000000c00 */
[----:B------:R-:W-:Y:S01]  /*12ca0*/  @!PT LDS RZ, [RZ] ;  /* 0x00000000fffff984 */ /* 0x000fe20000000800 */
[----:B------:R-:W-:Y:S01]  /*12cb0*/  @!PT LDS RZ, [RZ] ;  /* 0x00000000fffff984 */ /* 0x000fe20000000800 */
[----:B------:R-:W-:Y:S01]  /*12cc0*/  @!PT LDS RZ, [RZ] ;  /* 0x00000000fffff984 */ /* 0x000fe20000000800 */
[----:B------:R-:W-:Y:S01]  /*12cd0*/  @!PT LDS RZ, [RZ] ;  /* 0x00000000fffff984 */ /* 0x000fe20000000800 */
[----:B------:R1:W-:Y:S07]  /*12ce0*/  MEMBAR.ALL.CTA ;  /* 0x0000000000007992 */ /* 0x0003ee0000008000 */
[----:B-1----:R-:W1:Y:S01]  /*12cf0*/  FENCE.VIEW.ASYNC.S ;  /* 0x00000000000073c6 */ /* 0x002e620000000000 */
[----:B------:R-:W-:Y:S05]  /*12d00*/  WARPSYNC.ALL ;  /* 0x0000000000007948 */ /* 0x000fea0003800000 */
[----:B------:R-:W-:Y:S01]  /*12d10*/  BSSY.RECONVERGENT B0, `(.L_x_181) ;  /* 0x0000011000007945 */ /* 0x000fe20003800200 */
        /* <DEDUP_REMOVED lines=16> */
.L_x_182:
[----:B------:R-:W-:Y:S05]  /*12e20*/  BSYNC.RECONVERGENT B0 ;  /* 0x0000000000007941 */ /* 0x000fea0003800200 */
.L_x_181:
[----:B------:R-:W-:Y:S01]  /*12e30*/  BAR.SYNC.DEFER_BLOCKING 0x1, 0x80 ;  /* 0x0042000000007b1d */ /* 0x000fe20000010000 */
[----:B------:R-:W-:Y:S09]  /*12e40*/  UISETP.NE.AND UP0, UPT, UR52, -0x8, UPT ;  /* 0xfffffff83400788c */ /* 0x000ff2000bf05270 */
[----:B------:R-:W-:Y:S05]  /*12e50*/  BRA.U !UP0, `(.L_x_183) ;  /* 0x0000000108247547 */ /* 0x000fea000b800000 */
[----:B------:R-:W-:Y:S01]  /*12e60*/  ISETP.NE.AND P0, PT, R194, RZ, PT ;  /* 0x000000ffc200720c */ /* 0x000fe20003f05270 */
[----:B------:R-:W-:Y:S01]  /*12e70*/  IMAD.U32 R0, RZ, RZ, UR46 ;  /* 0x0000002eff007e24 */ /* 0x000fe2000f8e00ff */
[----:B------:R-:W-:Y:S04]  /*12e80*/  UIADD3 UR4, UPT, UPT, UR46, 0x1, URZ ;  /* 0x000000012e047890 */ /* 0x000fe8000fffe0ff */
[----:B------:R-:W-:Y:S04]  /*12e90*/  UISETP.NE.AND UP0, UPT, UR4, 0x4, UPT ;  /* 0x000000040400788c */ /* 0x000fe8000bf05270 */
[----:B------:R-:W-:Y:S03]  /*12ea0*/  USEL UR46, UR4, URZ, UP0 ;  /* 0x000000ff042e7287 */ /* 0x000fe60008000000 */
[----:B------:R-:W-:Y:S05]  /*12eb0*/  @P0 LEA R0, R0, UR44, 0x3 ;  /* 0x0000002c00000c11 */ /* 0x000fea000f8e18ff */
[----:B------:R-:W-:Y:S05]  /*12ec0*/  @P0 VIADD R3, R0, 0x30 ;  /* 0x0000003000030836 */ /* 0x000fea0000000000 */
[----:B------:R-:W-:Y:S04]  /*12ed0*/  @P0 PRMT R3, R200, 0x654, R3 ;  /* 0x00000654c8030816 */ /* 0x000fe80000000003 */
[----:B------:R1:W-:Y:S03]  /*12ee0*/  @P0 SYNCS.ARRIVE.TRANS64.RED.A1T0 RZ, [R3+URZ], RZ ;  /* 0x000000ff03ff09a7 */ /* 0x0003e600081004ff */
.L_x_183:
[----:B------:R-:W-:Y:S01]  /*12ef0*/  R2UR UR6, R193 ;  /* 0x00000000c10672ca */ /* 0x000fe200000e0000 */
[----:B------:R-:W-:Y:S01]  /*12f00*/  UIADD3 UR52, UPT, UPT, UR52, 0x8, URZ ;  /* 0x0000000834347890 */ /* 0x000fe2000fffe0ff */
[----:B------:R-:W-:Y:S01]  /*12f10*/  R2UR UR5, R178 ;  /* 0x00000000b20572ca */ /* 0x000fe200000e0000 */
[----:B------:R-:W-:Y:S01]  /*12f20*/  ULOP3.LUT UR43, UR43, 0x1, URZ, 0x3c, !UPT ;  /* 0x000000012b2b7892 */ /* 0x000fe2000f8e3cff */
[----:B------:R-:W-:Y:S02]  /*12f30*/  R2UR UR4, R179 ;  /* 0x00000000b30472ca */ /* 0x000fe400000e0000 */
[----:B------:R-:W-:Y:S02]  /*12f40*/  R2UR UR60, R192 ;  /* 0x00000000c03c72ca */ /* 0x000fe400000e0000 */
[C---:B------:R-:W-:Y:S04]  /*12f50*/  ISETP.NE.AND P0, PT, R183.reuse, 0x2, PT ;  /* 0x00000002b700780c */ /* 0x040fe80003f05270 */
[----:B-1----:R-:W-:Y:S01]  /*12f60*/  SEL R3, RZ, 0x1, P0 ;  /* 0x00000001ff037807 */ /* 0x002fe20000000000 */
[----:B------:R-:W-:Y:S01]  /*12f70*/  UISETP.NE.AND UP0, UPT, UR6, URZ, UPT ;  /* 0x000000ff0600728c */ /* 0x000fe2000bf05270 */
[----:B------:R-:W-:Y:S01]  /*12f80*/  SEL R183, R183, RZ, P0 ;  /* 0x000000ffb7b77207 */ /* 0x000fe20000000000 */
[----:B------:R-:W-:Y:S01]  /*12f90*/  UIADD3 UR20, UPT, UPT, UR37, UR5, URZ ;  /* 0x0000000525147290 */ /* 0x000fe2000fffe0ff */
[----:B------:R-:W-:Y:S01]  /*12fa0*/  LOP3.LUT R186, R186, R3, RZ, 0x3c, !PT ;  /* 0x00000003baba7212 */ /* 0x000fe200078e3cff */
[----:B------:R-:W-:Y:S05]  /*12fb0*/  UIADD3 UR36, UPT, UPT, UR38, UR4, URZ ;  /* 0x0000000426247290 */ /* 0x000fea000fffe0ff */
[----:B------:R-:W-:Y:S07]  /*12fc0*/  BRA.U UP0, `(.L_x_184) ;  /* 0xffffff3d00007547 */ /* 0x000fee000b83ffff */
[----:B------:R-:W-:Y:S01]  /*12fd0*/  R2UR UR4, R180 ;  /* 0x00000000b40472ca */ /* 0x000fe200000e0000 */
[----:B------:R-:W-:-:S12]  /*12fe0*/  SYNCS.ARRIVE.TRANS64.A1T0 RZ, [UR44+0xb0], RZ ;  /* 0x0000b0ffffff79a7 */ /* 0x000fd8000810002c */
[----:B------:R-:W-:-:S09]  /*12ff0*/  UISETP.NE.AND UP0, UPT, UR4, URZ, UPT ;  /* 0x000000ff0400728c */ /* 0x000fd2000bf05270 */
[----:B------:R-:W-:Y:S05]  /*13000*/  BRA.U !UP0, `(.L_x_185) ;  /* 0x0000000108487547 */ /* 0x000fea000b800000 */
[----:B------:R-:W1:Y:S02]  /*13010*/  LDCU.64 UR4, c[0x0][0xc90] ;  /* 0x00019200ff0477ac */ /* 0x000e640008000a00 */
[----:B-1----:R-:W-:-:S04]  /*13020*/  UISETP.NE.U32.AND UP0, UPT, UR4, URZ, UPT ;  /* 0x000000ff0400728c */ /* 0x002fc8000bf05070 */
[----:B------:R-:W-:-:S09]  /*13030*/  UISETP.NE.AND.EX UP0, UPT, UR5, URZ, UPT, UP0 ;  /* 0x000000ff0500728c */ /* 0x000fd2000bf05300 */
[----:B------:R-:W-:Y:S05]  /*13040*/  BRA.U UP0, `(.L_x_186) ;  /* 0x00000001000c7547 */ /* 0x000fea000b800000 */
[----:B------:R-:W-:-:S13]  /*13050*/  FSETP.NEU.AND P0, PT, R133, RZ, PT ;  /* 0x000000ff8500720b */ /* 0x000fda0003f0d000 */
[----:B------:R-:W-:Y:S05]  /*13060*/  @!P0 EXIT ;  /* 0x000000000000894d */ /* 0x000fea0003800000 */
[----:B------:R-:W-:Y:S05]  /*13070*/  BRA `(.L_x_185) ;  /* 0x00000000002c7947 */ /* 0x000fea0003800000 */
.L_x_186:
[----:B------:R-:W-:Y:S01]  /*13080*/  ISETP.NE.AND P0, PT, R182, RZ, PT ;  /* 0x000000ffb600720c */ /* 0x000fe20003f05270 */
[----:B------:R-:W-:-:S12]  /*13090*/  BSSY.RECONVERGENT B0, `(.L_x_185) ;  /* 0x0000009000007945 */ /* 0x000fd80003800200 */
[----:B------:R-:W-:Y:S05]  /*130a0*/  @P0 BRA `(.L_x_187) ;  /* 0x0000000000140947 */ /* 0x000fea0003800000 */
[----:B------:R-:W1:Y:S02]  /*130b0*/  LDCU.64 UR4, c[0x0][0xc88] ;  /* 0x00019100ff0477ac */ /* 0x000e640008000a00 */
[----:B-1----:R-:W-:-:S04]  /*130c0*/  ISETP.NE.U32.AND P0, PT, RZ, UR4, PT ;  /* 0x00000004ff007c0c */ /* 0x002fc8000bf05070 */
[----:B------:R-:W-:-:S13]  /*130d0*/  ISETP.NE.AND.EX P0, PT, RZ, UR5, PT, P0 ;  /* 0x00000005ff007c0c */ /* 0x000fda000bf05300 */
[----:B------:R-:W-:Y:S05]  /*130e0*/  @!P0 EXIT ;  /* 0x000000000000894d */ /* 0x000fea0003800000 */
[----:B------:R-:W-:Y:S05]  /*130f0*/  BRA `(.L_x_188) ;  /* 0x0000000000087947 */ /* 0x000fea0003800000 */
.L_x_187:
[----:B------:R-:W-:-:S13]  /*13100*/  FSETP.NEU.AND P0, PT, R133, RZ, PT ;  /* 0x000000ff8500720b */ /* 0x000fda0003f0d000 */
[----:B------:R-:W-:Y:S05]  /*13110*/  @!P0 EXIT ;  /* 0x000000000000894d */ /* 0x000fea0003800000 */
.L_x_188:
[----:B------:R-:W-:Y:S05]  /*13120*/  BSYNC.RECONVERGENT B0 ;  /* 0x0000000000007941 */ /* 0x000fea0003800200 */
.L_x_185:
[----:B------:R-:W1:Y:S01]  /*13130*/  S2UR UR5, SR_CgaCtaId ;  /* 0x00000000000579c3 */ /* 0x000e620000008800 */
[----:B------:R-:W-:Y:S01]  /*13140*/  ULEA UR4, UR46, UR44, 0x3 ;  /* 0x0000002c2e047291 */ /* 0x000fe2000f8e18ff */
[----:B------:R-:W-:-:S04]  /*13150*/  DEPBAR.LE SB0, 0x0 ;  /* 0x000080000000791a */ /* 0x000fc80000000000 */
[----:B------:R-:W-:-:S04]  /*13160*/  UIADD3 UR4, UPT, UPT, UR4, 0x30, URZ ;  /* 0x0000003004047890 */ /* 0x000fc8000fffe0ff */
[----:B-1----:R-:W-:-:S09]  /*13170*/  UPRMT UR4, UR5, 0x654, UR4 ;  /* 0x0000065405047896 */ /* 0x002fd20008000004 */
[----:B------:R-:W-:Y:S01]  /*13180*/  SYNCS.ARRIVE.TRANS64.RED.A1T0 RZ, [UR4], RZ ;  /* 0x000000ffffff79a7 */ /* 0x000fe20008100404 */
[----:B------:R-:W-:Y:S05]  /*13190*/  EXIT ;  /* 0x000000000000794d */ /* 0x000fea0003800000 */
.L_x_24:
[----:B-1----:R1:W3:Y:S02]  /*131a0*/  SYNCS.PHASECHK.TRANS64.TRYWAIT P0, [R0+URZ+0xa0], R5 ;  /* 0x0000a005000075a7 */ /* 0x0022e400080011ff */
[----:B---3--:R-:W-:Y:S05]  /*131b0*/  @!P0 NANOSLEEP.SYNCS 0x989680 ;  /* 0x009896800000895d */ /* 0x008fea0003900000 */
[----:B------:R-:W3:Y:S02]  /*131c0*/  @!P0 SYNCS.PHASECHK.TRANS64 P0, [R0+URZ+0xa0], R5 ;  /* 0x0000a005000085a7 */ /* 0x000ee400080010ff */
[----:B---3--:R-:W-:Y:S05]  /*131d0*/  @!P0 BRA `(.L_x_24) ;  /* 0xfffffffc00f08947 */ /* 0x008fea000383ffff */
[----:B------:R-:W-:Y:S05]  /*131e0*/  BRA `(.L_x_189) ;  /* 0xfffffee8001c7947 */ /* 0x000fea000383ffff */
.L_x_27:
[----:B---3--:R-:W-:-:S07]  /*131f0*/  MOV R0, UR57 ;  /* 0x0000003900007c02 */ /* 0x008fce0008000f00 */
.L_x_190:
[----:B---3--:R3:W4:Y:S02]  /*13200*/  SYNCS.PHASECHK.TRANS64.TRYWAIT P0, [R0+URZ+0x8], R3 ;  /* 0x00000803000075a7 */ /* 0x00872400080011ff */
[----:B----4-:R-:W-:Y:S05]  /*13210*/  @!P0 NANOSLEEP.SYNCS 0x989680 ;  /* 0x009896800000895d */ /* 0x010fea0003900000 */
[----:B------:R-:W4:Y:S02]  /*13220*/  @!P0 SYNCS.PHASECHK.TRANS64 P0, [R0+URZ+0x8], R3 ;  /* 0x00000803000085a7 */ /* 0x000f2400080010ff */
[----:B----4-:R-:W-:Y:S05]  /*13230*/  @!P0 BRA `(.L_x_190) ;  /* 0xfffffffc00f08947 */ /* 0x010fea000383ffff */
[----:B------:R-:W-:Y:S05]  /*13240*/  BRA `(.L_x_26) ;  /* 0xfffffee800507947 */ /* 0x000fea000383ffff */
.L_x_34:
[----:B--2---:R-:W-:-:S07]  /*13250*/  MOV R0, UR57 ;  /* 0x0000003900007c02 */ /* 0x004fce0008000f00 */
.L_x_191:
[----:B-1----:R1:W2:Y:S02]  /*13260*/  SYNCS.PHASECHK.TRANS64.TRYWAIT P0, [R0+URZ+0x8], R3 ;  /* 0x00000803000075a7 */ /* 0x0022a400080011ff */
[----:B--2---:R-:W-:Y:S05]  /*13270*/  @!P0 NANOSLEEP.SYNCS 0x989680 ;  /* 0x009896800000895d */ /* 0x004fea0003900000 */
[----:B------:R-:W2:Y:S02]  /*13280*/  @!P0 SYNCS.PHASECHK.TRANS64 P0, [R0+URZ+0x8], R3 ;  /* 0x00000803000085a7 */ /* 0x000ea400080010ff */
[----:B--2---:R-:W-:Y:S05]  /*13290*/  @!P0 BRA `(.L_x_191) ;  /* 0xfffffffc00f08947 */ /* 0x004fea000383ffff */
[----:B------:R-:W-:Y:S05]  /*132a0*/  BRA `(.L_x_33) ;  /* 0xfffffeec00547947 */ /* 0x000fea000383ffff */
.L_x_41:
[----:B-1----:R1:W2:Y:S02]  /*132b0*/  SYNCS.PHASECHK.TRANS64.TRYWAIT P0, [R3+URZ+0x60], R0 ;  /* 0x00006000030075a7 */ /* 0x0022a400080011ff */
[----:B--2---:R-:W-:Y:S05]  /*132c0*/  @!P0 NANOSLEEP.SYNCS 0x989680 ;  /* 0x009896800000895d */ /* 0x004fea0003900000 */
[----:B------:R-:W2:Y:S02]  /*132d0*/  @!P0 SYNCS.PHASECHK.TRANS64 P0, [R3+URZ+0x60], R0 ;  /* 0x00006000030085a7 */ /* 0x000ea400080010ff */
[----:B--2---:R-:W-:Y:S05]  /*132e0*/  @!P0 BRA `(.L_x_41) ;  /* 0xfffffffc00f08947 */ /* 0x004fea000383ffff */
[----:B------:R-:W-:Y:S05]  /*132f0*/  BRA `(.L_x_192) ;  /* 0xfffffef000647947 */ /* 0x000fea000383ffff */
.L_x_47:
[----:B--2---:R2:W3:Y:S02]  /*13300*/  SYNCS.PHASECHK.TRANS64.TRYWAIT P0, [R0+URZ+0x90], R5 ;  /* 0x00009005000075a7 */ /* 0x0044e400080011ff */
[----:B---3--:R-:W-:Y:S05]  /*13310*/  @!P0 NANOSLEEP.SYNCS 0x989680 ;  /* 0x009896800000895d */ /* 0x008fea0003900000 */
[----:B------:R-:W3:Y:S02]  /*13320*/  @!P0 SYNCS.PHASECHK.TRANS64 P0, [R0+URZ+0x90], R5 ;  /* 0x00009005000085a7 */ /* 0x000ee400080010ff */
[----:B---3--:R-:W-:Y:S05]  /*13330*/  @!P0 BRA `(.L_x_47) ;  /* 0xfffffffc00f08947 */ /* 0x008fea000383ffff */
[----:B------:R-:W-:Y:S05]  /*13340*/  BRA `(.L_x_193) ;  /* 0xfffffef800607947 */ /* 0x000fea000383ffff */
.L_x_48:
[----:B------:R-:W-:-:S07]  /*13350*/  MOV R0, UR4 ;  /* 0x0000000400007c02 */ /* 0x000fce0008000f00 */
.L_x_194:
[----:B--2---:R2:W3:Y:S02]  /*13360*/  SYNCS.PHASECHK.TRANS64.TRYWAIT P0, [R0+URZ+0x70], R5 ;  /* 0x00007005000075a7 */ /* 0x0044e400080011ff */
[----:B---3--:R-:W-:Y:S05]  /*13370*/  @!P0 NANOSLEEP.SYNCS 0x989680 ;  /* 0x009896800000895d */ /* 0x008fea0003900000 */
[----:B------:R-:W3:Y:S02]  /*13380*/  @!P0 SYNCS.PHASECHK.TRANS64 P0, [R0+URZ+0x70], R5 ;  /* 0x00007005000085a7 */ /* 0x000ee400080010ff */
[----:B---3--:R-:W-:Y:S05]  /*13390*/  @!P0 BRA `(.L_x_194) ;  /* 0xfffffffc00f08947 */ /* 0x008fea000383ffff */
[----:B------:R-:W-:Y:S05]  /*133a0*/  BRA `(.L_x_195) ;  /* 0xfffffef800707947 */ /* 0x000fea000383ffff */
.L_x_49:
[----:B--2---:R2:W3:Y:S02]  /*133b0*/  SYNCS.PHASECHK.TRANS64.TRYWAIT P1, [R0+URZ+0x60], R5 ;  /* 0x00006005000075a7 */ /* 0x0044e400080211ff */
[----:B---3--:R-:W-:Y:S05]  /*133c0*/  @!P1 NANOSLEEP.SYNCS 0x989680 ;  /* 0x009896800000995d */ /* 0x008fea0003900000 */
[----:B------:R-:W3:Y:S02]  /*133d0*/  @!P1 SYNCS.PHASECHK.TRANS64 P1, [R0+URZ+0x60], R5 ;  /* 0x00006005000095a7 */ /* 0x000ee400080210ff */
[----:B---3--:R-:W-:Y:S05]  /*133e0*/  @!P1 BRA `(.L_x_49) ;  /* 0xfffffffc00f09947 */ /* 0x008fea000383ffff */
[----:B------:R-:W-:Y:S05]  /*133f0*/  BRA `(.L_x_196) ;  /* 0xfffffef800a07947 */ /* 0x000fea000383ffff */
.L_x_52:
[----:B------:R-:W-:-:S07]  /*13400*/  MOV R0, UR4 ;  /* 0x0000000400007c02 */ /* 0x000fce0008000f00 */
.L_x_197:
[----:B--2---:R2:W3:Y:S02]  /*13410*/  SYNCS.PHASECHK.TRANS64.TRYWAIT P0, [R0+URZ+0x70], R3 ;  /* 0x00007003000075a7 */ /* 0x0044e400080011ff */
[----:B---3--:R-:W-:Y:S05]  /*13420*/  @!P0 NANOSLEEP.SYNCS 0x989680 ;  /* 0x009896800000895d */ /* 0x008fea0003900000 */
[----:B------:R-:W3:Y:S02]  /*13430*/  @!P0 SYNCS.PHASECHK.TRANS64 P0, [R0+URZ+0x70], R3 ;  /* 0x00007003000085a7 */ /* 0x000ee400080010ff */
[----:B---3--:R-:W-:Y:S05]  /*13440*/  @!P0 BRA `(.L_x_197) ;  /* 0xfffffffc00f08947 */ /* 0x008fea000383ffff */
[----:B------:R-:W-:Y:S05]  /*13450*/  BRA `(.L_x_51) ;  /* 0xfffffef800f47947 */ /* 0x000fea000383ffff */
.L_x_59:
[----:B-1----:R1:W2:Y:S02]  /*13460*/  SYNCS.PHASECHK.TRANS64.TRYWAIT P0, [R2+URZ+0x60], R3 ;  /* 0x00006003020075a7 */ /* 0x0022a400080011ff */
[----:B--2---:R-:W-:Y:S05]  /*13470*/  @!P0 NANOSLEEP.SYNCS 0x989680 ;  /* 0x009896800000895d */ /* 0x004fea0003900000 */
[----:B------:R-:W2:Y:S02]  /*13480*/  @!P0 SYNCS.PHASECHK.TRANS64 P0, [R2+URZ+0x60], R3 ;  /* 0x00006003020085a7 */ /* 0x000ea400080010ff */
[----:B--2---:R-:W-:Y:S05]  /*13490*/  @!P0 BRA `(.L_x_59) ;  /* 0xfffffffc00f08947 */ /* 0x004fea000383ffff */
[----:B------:R-:W-:Y:S05]  /*134a0*/  BRA `(.L_x_198) ;  /* 0xffffff0800947947 */ /* 0x000fea000383ffff */
.L_x_62:
[----:B------:R-:W-:-:S07]  /*134b0*/  MOV R17, UR6 ;  /* 0x0000000600117c02 */ /* 0x000fce0008000f00 */
.L_x_199:
[----:B-1----:R1:W2:Y:S02]  /*134c0*/  SYNCS.PHASECHK.TRANS64.TRYWAIT P2, [R17+URZ], R16 ;  /* 0x00000010110075a7 */ /* 0x0022a400080411ff */
[----:B--2---:R-:W-:Y:S05]  /*134d0*/  @!P2 NANOSLEEP.SYNCS 0x989680 ;  /* 0x009896800000a95d */ /* 0x004fea0003900000 */
[----:B------:R-:W2:Y:S02]  /*134e0*/  @!P2 SYNCS.PHASECHK.TRANS64 P2, [R17+URZ], R16 ;  /* 0x000000101100a5a7 */ /* 0x000ea400080410ff */
[----:B--2---:R-:W-:Y:S05]  /*134f0*/  @!P2 BRA `(.L_x_199) ;  /* 0xfffffffc00f0a947 */ /* 0x004fea000383ffff */
[----:B------:R-:W-:Y:S05]  /*13500*/  BRA `(.L_x_61) ;  /* 0xffffff0800f87947 */ /* 0x000fea000383ffff */
.L_x_63:
[----:B-1----:R-:W-:-:S07]  /*13510*/  MOV R16, UR6 ;  /* 0x0000000600107c02 */ /* 0x002fce0008000f00 */
.L_x_200:
[----:B-1----:R1:W2:Y:S02]  /*13520*/  SYNCS.PHASECHK.TRANS64.TRYWAIT P2, [R16+URZ+0x88], R19 ;  /* 0x00008813100075a7 */ /* 0x0022a400080411ff */
[----:B--2---:R-:W-:Y:S05]  /*13530*/  @!P2 NANOSLEEP.SYNCS 0x989680 ;  /* 0x009896800000a95d */ /* 0x004fea0003900000 */
[----:B------:R-:W2:Y:S02]  /*13540*/  @!P2 SYNCS.PHASECHK.TRANS64 P2, [R16+URZ+0x88], R19 ;  /* 0x000088131000a5a7 */ /* 0x000ea400080410ff */
[----:B--2---:R-:W-:Y:S05]  /*13550*/  @!P2 BRA `(.L_x_200) ;  /* 0xfffffffc00f0a947 */ /* 0x004fea000383ffff */
[----:B------:R-:W-:Y:S05]  /*13560*/  BRA `(.L_x_201) ;  /* 0xffffff0c00047947 */ /* 0x000fea000383ffff */
.L_x_66:
[----:B------:R-:W-:Y:S07]  /*13570*/  MOV R17, UR6 ;  /* 0x0000000600117c02 */ /* 0x000fee0008000f00 */
.L_x_202:
[----:B--2---:R2:W3:Y:S02]  /*13580*/  SYNCS.PHASECHK.TRANS64.TRYWAIT P0, [R17+URZ], R20 ;  /* 0x00000014110075a7 */ /* 0x0044e400080011ff */
[----:B---3--:R-:W-:Y:S05]  /*13590*/  @!P0 NANOSLEEP.SYNCS 0x989680 ;  /* 0x009896800000895d */ /* 0x008fea0003900000 */
[----:B------:R-:W3:Y:S02]  /*135a0*/  @!P0 SYNCS.PHASECHK.TRANS64 P0, [R17+URZ], R20 ;  /* 0x00000014110085a7 */ /* 0x000ee400080010ff */
[----:B---3--:R-:W-:Y:S05]  /*135b0*/  @!P0 BRA `(.L_x_202) ;  /* 0xfffffffc00f08947 */ /* 0x008fea000383ffff */
[----:B------:R-:W-:Y:S05]  /*135c0*/  BRA `(.L_x_65) ;  /* 0xffffff1000507947 */ /* 0x000fea000383ffff */
.L_x_69:
[----:B------:R-:W-:-:S07]  /*135d0*/  MOV R0, UR6 ;  /* 0x0000000600007c02 */ /* 0x000fce0008000f00 */
.L_x_203:
[----:B-1----:R1:W2:Y:S02]  /*135e0*/  SYNCS.PHASECHK.TRANS64.TRYWAIT P0, [R0+URZ+0xb0], R3 ;  /* 0x0000b003000075a7 */ /* 0x0022a400080011ff */
[----:B--2---:R-:W-:Y:S05]  /*135f0*/  @!P0 NANOSLEEP.SYNCS 0x989680 ;  /* 0x009896800000895d */ /* 0x004fea0003900000 */
[----:B------:R-:W2:Y:S02]  /*13600*/  @!P0 SYNCS.PHASECHK.TRANS64 P0, [R0+URZ+0xb0], R3 ;  /* 0x0000b003000085a7 */ /* 0x000ea400080010ff */
[----:B--2---:R-:W-:Y:S05]  /*13610*/  @!P0 BRA `(.L_x_203) ;  /* 0xfffffffc00f08947 */ /* 0x004fea000383ffff */
[----:B------:R-:W-:Y:S05]  /*13620*/  BRA `(.L_x_204) ;  /* 0xffffff1400547947 */ /* 0x000fea000383ffff */
.L_x_74:
[----:B-1----:R1:W2:Y:S02]  /*13630*/  SYNCS.PHASECHK.TRANS64.TRYWAIT P0, [R12+URZ+0x60], R9 ;  /* 0x000060090c0075a7 */ /* 0x0022a400080011ff */
[----:B--2---:R-:W-:Y:S05]  /*13640*/  @!P0 NANOSLEEP.SYNCS 0x989680 ;  /* 0x009896800000895d */ /* 0x004fea0003900000 */
[----:B------:R-:W2:Y:S02]  /*13650*/  @!P0 SYNCS.PHASECHK.TRANS64 P0, [R12+URZ+0x60], R9 ;  /* 0x000060090c0085a7 */ /* 0x000ea400080010ff */
[----:B--2---:R-:W-:Y:S05]  /*13660*/  @!P0 BRA `(.L_x_74) ;  /* 0xfffffffc00f08947 */ /* 0x004fea000383ffff */
[----:B------:R-:W-:Y:S05]  /*13670*/  BRA `(.L_x_205) ;  /* 0xffffff1800847947 */ /* 0x000fea000383ffff */
.L_x_77:
[----:B------:R-:W-:Y:S07]  /*13680*/  MOV R0, UR21 ;  /* 0x0000001500007c02 */ /* 0x000fee0008000f00 */
.L_x_206:
[----:B-1----:R1:W2:Y:S02]  /*13690*/  SYNCS.PHASECHK.TRANS64.TRYWAIT P2, [R0+URZ+0x58], R9 ;  /* 0x00005809000075a7 */ /* 0x0022a400080411ff */
[----:B--2---:R-:W-:Y:S05]  /*136a0*/  @!P2 NANOSLEEP.SYNCS 0x989680 ;  /* 0x009896800000a95d */ /* 0x004fea0003900000 */
[----:B------:R-:W2:Y:S02]  /*136b0*/  @!P2 SYNCS.PHASECHK.TRANS64 P2, [R0+URZ+0x58], R9 ;  /* 0x000058090000a5a7 */ /* 0x000ea400080410ff */
[----:B--2---:R-:W-:Y:S05]  /*136c0*/  @!P2 BRA `(.L_x_206) ;  /* 0xfffffffc00f0a947 */ /* 0x004fea000383ffff */
[----:B------:R-:W-:Y:S05]  /*136d0*/  BRA `(.L_x_76) ;  /* 0xffffff1c00ec7947 */ /* 0x000fea000383ffff */
.L_x_80:
[----:B------:R-:W-:Y:S07]  /*136e0*/  MOV R9, UR21 ;  /* 0x0000001500097c02 */ /* 0x000fee0008000f00 */
.L_x_207:
[----:B-1----:R1:W2:Y:S02]  /*136f0*/  SYNCS.PHASECHK.TRANS64.TRYWAIT P0, [R9+URZ+0x30], R10 ;  /* 0x0000300a090075a7 */ /* 0x0022a400080011ff */
[----:B--2---:R-:W-:Y:S05]  /*13700*/  @!P0 NANOSLEEP.SYNCS 0x989680 ;  /* 0x009896800000895d */ /* 0x004fea0003900000 */
[----:B------:R-:W2:Y:S02]  /*13710*/  @!P0 SYNCS.PHASECHK.TRANS64 P0, [R9+URZ+0x30], R10 ;  /* 0x0000300a090085a7 */ /* 0x000ea400080010ff */
[----:B--2---:R-:W-:Y:S05]  /*13720*/  @!P0 BRA `(.L_x_207) ;  /* 0xfffffffc00f08947 */ /* 0x004fea000383ffff */
[----:B------:R-:W-:Y:S05]  /*13730*/  BRA `(.L_x_208) ;  /* 0xffffff2000547947 */ /* 0x000fea000383ffff */
.L_x_81:
[----:B------:R-:W-:Y:S07]  /*13740*/  MOV R9, UR21 ;  /* 0x0000001500097c02 */ /* 0x000fee0008000f00 */
.L_x_209:
[----:B-1----:R1:W2:Y:S02]  /*13750*/  SYNCS.PHASECHK.TRANS64.TRYWAIT P0, [R9+URZ+0x38], R10 ;  /* 0x0000380a090075a7 */ /* 0x0022a400080011ff */
[----:B--2---:R-:W-:Y:S05]  /*13760*/  @!P0 NANOSLEEP.SYNCS 0x989680 ;  /* 0x009896800000895d */ /* 0x004fea0003900000 */
[----:B------:R-:W2:Y:S02]  /*13770*/  @!P0 SYNCS.PHASECHK.TRANS64 P0, [R9+URZ+0x38], R10 ;  /* 0x0000380a090085a7 */ /* 0x000ea400080010ff */
[----:B--2---:R-:W-:Y:S05]  /*13780*/  @!P0 BRA `(.L_x_209) ;  /* 0xfffffffc00f08947 */ /* 0x004fea000383ffff */
[----:B------:R-:W-:Y:S05]  /*13790*/  BRA `(.L_x_210) ;  /* 0xffffff2000a87947 */ /* 0x000fea000383ffff */
.L_x_82:
[----:B------:R-:W-:Y:S07]  /*137a0*/  MOV R9, UR21 ;  /* 0x0000001500097c02 */ /* 0x000fee0008000f00 */
.L_x_211:
[----:B-1----:R1:W2:Y:S02]  /*137b0*/  SYNCS.PHASECHK.TRANS64.TRYWAIT P0, [R9+URZ+0x40], R10 ;  /* 0x0000400a090075a7 */ /* 0x0022a400080011ff */
[----:B--2---:R-:W-:Y:S05]  /*137c0*/  @!P0 NANOSLEEP.SYNCS 0x989680 ;  /* 0x009896800000895d */ /* 0x004fea0003900000 */
[----:B------:R-:W2:Y:S02]  /*137d0*/  @!P0 SYNCS.PHASECHK.TRANS64 P0, [R9+URZ+0x40], R10 ;  /* 0x0000400a090085a7 */ /* 0x000ea400080010ff */
[----:B--2---:R-:W-:Y:S05]  /*137e0*/  @!P0 BRA `(.L_x_211) ;  /* 0xfffffffc00f08947 */ /* 0x004fea000383ffff */
[----:B------:R-:W-:Y:S05]  /*137f0*/  BRA `(.L_x_212) ;  /* 0xffffff2400087947 */ /* 0x000fea000383ffff */
.L_x_83:
[----:B------:R-:W-:Y:S07]  /*13800*/  MOV R9, UR21 ;  /* 0x0000001500097c02 */ /* 0x000fee0008000f00 */
.L_x_213:
[----:B-1----:R1:W2:Y:S02]  /*13810*/  SYNCS.PHASECHK.TRANS64.TRYWAIT P0, [R9+URZ+0x48], R10 ;  /* 0x0000480a090075a7 */ /* 0x0022a400080011ff */
[----:B--2---:R-:W-:Y:S05]  /*13820*/  @!P0 NANOSLEEP.SYNCS 0x989680 ;  /* 0x009896800000895d */ /* 0x004fea0003900000 */
[----:B------:R-:W2:Y:S02]  /*13830*/  @!P0 SYNCS.PHASECHK.TRANS64 P0, [R9+URZ+0x48], R10 ;  /* 0x0000480a090085a7 */ /* 0x000ea400080010ff */
[----:B--2---:R-:W-:Y:S05]  /*13840*/  @!P0 BRA `(.L_x_213) ;  /* 0xfffffffc00f08947 */ /* 0x004fea000383ffff */
[----:B------:R-:W-:Y:S05]  /*13850*/  BRA `(.L_x_214) ;  /* 0xffffff24006c7947 */ /* 0x000fea000383ffff */
.L_x_84:
[----:B------:R-:W-:Y:S07]  /*13860*/  MOV R0, UR21 ;  /* 0x0000001500007c02 */ /* 0x000fee0008000f00 */
.L_x_215:
[----:B-1----:R1:W2:Y:S02]  /*13870*/  SYNCS.PHASECHK.TRANS64.TRYWAIT P0, [R0+URZ+0x30], R9 ;  /* 0x00003009000075a7 */ /* 0x0022a400080011ff */
[----:B--2---:R-:W-:Y:S05]  /*13880*/  @!P0 NANOSLEEP.SYNCS 0x989680 ;  /* 0x009896800000895d */ /* 0x004fea0003900000 */
[----:B------:R-:W2:Y:S02]  /*13890*/  @!P0 SYNCS.PHASECHK.TRANS64 P0, [R0+URZ+0x30], R9 ;  /* 0x00003009000085a7 */ /* 0x000ea400080010ff */
[----:B--2---:R-:W-:Y:S05]  /*138a0*/  @!P0 BRA `(.L_x_215) ;  /* 0xfffffffc00f08947 */ /* 0x004fea000383ffff */
[----:B------:R-:W-:Y:S05]  /*138b0*/  BRA `(.L_x_216) ;  /* 0xffffff2400d07947 */ /* 0x000fea000383ffff */
.L_x_85:
[----:B------:R-:W-:Y:S07]  /*138c0*/  MOV R0, UR21 ;  /* 0x0000001500007c02 */ /* 0x000fee0008000f00 */
.L_x_217:
[----:B-1----:R1:W2:Y:S02]  /*138d0*/  SYNCS.PHASECHK.TRANS64.TRYWAIT P0, [R0+URZ+0x38], R9 ;  /* 0x00003809000075a7 */ /* 0x0022a400080011ff */
[----:B--2---:R-:W-:Y:S05]  /*138e0*/  @!P0 NANOSLEEP.SYNCS 0x989680 ;  /* 0x009896800000895d */ /* 0x004fea0003900000 */
[----:B------:R-:W2:Y:S02]  /*138f0*/  @!P0 SYNCS.PHASECHK.TRANS64 P0, [R0+URZ+0x38], R9 ;  /* 0x00003809000085a7 */ /* 0x000ea400080010ff */
[----:B--2---:R-:W-:Y:S05]  /*13900*/  @!P0 BRA `(.L_x_217) ;  /* 0xfffffffc00f08947 */ /* 0x004fea000383ffff */
[----:B------:R-:W-:Y:S05]  /*13910*/  BRA `(.L_x_218) ;  /* 0xffffff2800307947 */ /* 0x000fea000383ffff */
.L_x_86:
[----:B------:R-:W-:Y:S07]  /*13920*/  MOV R0, UR21 ;  /* 0x0000001500007c02 */ /* 0x000fee0008000f00 */
.L_x_219:
[----:B-1----:R1:W2:Y:S02]  /*13930*/  SYNCS.PHASECHK.TRANS64.TRYWAIT P0, [R0+URZ+0x40], R9 ;  /* 0x00004009000075a7 */ /* 0x0022a400080011ff */
[----:B--2---:R-:W-:Y:S05]  /*13940*/  @!P0 NANOSLEEP.SYNCS 0x989680 ;  /* 0x009896800000895d */ /* 0x004fea0003900000 */
[----:B------:R-:W2:Y:S02]  /*13950*/  @!P0 SYNCS.PHASECHK.TRANS64 P0, [R0+URZ+0x40], R9 ;  /* 0x00004009000085a7 */ /* 0x000ea400080010ff */
[----:B--2---:R-:W-:Y:S05]  /*13960*/  @!P0 BRA `(.L_x_219) ;  /* 0xfffffffc00f08947 */ /* 0x004fea000383ffff */
[----:B------:R-:W-:Y:S05]  /*13970*/  BRA `(.L_x_220) ;  /* 0xffffff2800947947 */ /* 0x000fea000383ffff */
.L_x_87:
[----:B------:R-:W-:Y:S07]  /*13980*/  MOV R0, UR21 ;  /* 0x0000001500007c02 */ /* 0x000fee0008000f00 */
.L_x_221:
[----:B-1----:R1:W2:Y:S02]  /*13990*/  SYNCS.PHASECHK.TRANS64.TRYWAIT P0, [R0+URZ+0x48], R9 ;  /* 0x00004809000075a7 */ /* 0x0022a400080011ff */
[----:B--2---:R-:W-:Y:S05]  /*139a0*/  @!P0 NANOSLEEP.SYNCS 0x989680 ;  /* 0x009896800000895d */ /* 0x004fea0003900000 */
[----:B------:R-:W2:Y:S02]  /*139b0*/  @!P0 SYNCS.PHASECHK.TRANS64 P0, [R0+URZ+0x48], R9 ;  /* 0x00004809000085a7 */ /* 0x000ea400080010ff */
[----:B--2---:R-:W-:Y:S05]  /*139c0*/  @!P0 BRA `(.L_x_221) ;  /* 0xfffffffc00f08947 */ /* 0x004fea000383ffff */
[----:B------:R-:W-:Y:S05]  /*139d0*/  BRA `(.L_x_222) ;  /* 0xffffff2800f07947 */ /* 0x000fea000383ffff */
.L_x_89:
[----:B------:R-:W-:-:S07]  /*139e0*/  MOV R3, UR21 ;  /* 0x0000001500037c02 */ /* 0x000fce0008000f00 */
.L_x_223:
[----:B-1----:R1:W3:Y:S02]  /*139f0*/  SYNCS.PHASECHK.TRANS64.TRYWAIT P0, [R3+URZ+0x30], R10 ;  /* 0x0000300a030075a7 */ /* 0x0022e400080011ff */
[----:B---3--:R-:W-:Y:S05]  /*13a00*/  @!P0 NANOSLEEP.SYNCS 0x989680 ;  /* 0x009896800000895d */ /* 0x008fea0003900000 */
[----:B------:R-:W3:Y:S02]  /*13a10*/  @!P0 SYNCS.PHASECHK.TRANS64 P0, [R3+URZ+0x30], R10 ;  /* 0x0000300a030085a7 */ /* 0x000ee400080010ff */
[----:B---3--:R-:W-:Y:S05]  /*13a20*/  @!P0 BRA `(.L_x_223) ;  /* 0xfffffffc00f08947 */ /* 0x008fea000383ffff */
[----:B------:R-:W-:Y:S05]  /*13a30*/  BRA `(.L_x_224) ;  /* 0xffffff2c00787947 */ /* 0x000fea000383ffff */
.L_x_90:
[----:B-1----:R-:W-:-:S07]  /*13a40*/  MOV R3, UR21 ;  /* 0x0000001500037c02 */ /* 0x002fce0008000f00 */
.L_x_225:
[----:B-1----:R1:W3:Y:S02]  /*13a50*/  SYNCS.PHASECHK.TRANS64.TRYWAIT P0, [R3+URZ+0x38], R10 ;  /* 0x0000380a030075a7 */ /* 0x0022e400080011ff */
[----:B---3--:R-:W-:Y:S05]  /*13a60*/  @!P0 NANOSLEEP.SYNCS 0x989680 ;  /* 0x009896800000895d */ /* 0x008fea0003900000 */
[----:B------:R-:W3:Y:S02]  /*13a70*/  @!P0 SYNCS.PHASECHK.TRANS64 P0, [R3+URZ+0x38], R10 ;  /* 0x0000380a030085a7 */ /* 0x000ee400080010ff */
[----:B---3--:R-:W-:Y:S05]  /*13a80*/  @!P0 BRA `(.L_x_225) ;  /* 0xfffffffc00f08947 */ /* 0x008fea000383ffff */
[----:B------:R-:W-:Y:S05]  /*13a90*/  BRA `(.L_x_226) ;  /* 0xffffff2c00687947 */ /* 0x000fea000383ffff */
.L_x_91:
[----:B-1----:R-:W-:-:S07]  /*13aa0*/  MOV R3, UR21 ;  /* 0x0000001500037c02 */ /* 0x002fce0008000f00 */
.L_x_227:
[----:B-1----:R1:W3:Y:S02]  /*13ab0*/  SYNCS.PHASECHK.TRANS64.TRYWAIT P0, [R3+URZ+0x40], R10 ;  /* 0x0000400a030075a7 */ /* 0x0022e400080011ff */
[----:B---3--:R-:W-:Y:S05]  /*13ac0*/  @!P0 NANOSLEEP.SYNCS 0x989680 ;  /* 0x009896800000895d */ /* 0x008fea0003900000 */
[----:B------:R-:W3:Y:S02]  /*13ad0*/  @!P0 SYNCS.PHASECHK.TRANS64 P0, [R3+URZ+0x40], R10 ;  /* 0x0000400a030085a7 */ /* 0x000ee400080010ff */
[----:B---3--:R-:W-:Y:S05]  /*13ae0*/  @!P0 BRA `(.L_x_227) ;  /* 0xfffffffc00f08947 */ /* 0x008fea000383ffff */
[----:B------:R-:W-:Y:S05]  /*13af0*/  BRA `(.L_x_228) ;  /* 0xffffff2c005c7947 */ /* 0x000fea000383ffff */
.L_x_93:
[----:B-1----:R1:W2:Y:S02]  /*13b00*/  SYNCS.PHASECHK.TRANS64.TRYWAIT P0, [R0+URZ+0x60], R3 ;  /* 0x00006003000075a7 */ /* 0x0022a400080011ff */
[----:B--2---:R-:W-:Y:S05]  /*13b10*/  @!P0 NANOSLEEP.SYNCS 0x989680 ;  /* 0x009896800000895d */ /* 0x004fea0003900000 */
[----:B------:R-:W2:Y:S02]  /*13b20*/  @!P0 SYNCS.PHASECHK.TRANS64 P0, [R0+URZ+0x60], R3 ;  /* 0x00006003000085a7 */ /* 0x000ea400080010ff */
[----:B--2---:R-:W-:Y:S05]  /*13b30*/  @!P0 BRA `(.L_x_93) ;  /* 0xfffffffc00f08947 */ /* 0x004fea000383ffff */
[----:B------:R-:W-:Y:S05]  /*13b40*/  BRA `(.L_x_229) ;  /* 0xffffff3000347947 */ /* 0x000fea000383ffff */
.L_x_104:
[----:B-1----:R-:W-:Y:S04]  /*13b50*/  MOV R3, UR44 ;  /* 0x0000002c00037c02 */ /* 0x002fe80008000f00 */
[----:B------:R1:W3:Y:S03]  /*13b60*/  SYNCS.PHASECHK.TRANS64.TRYWAIT P1, [R3+URZ+0x10], R6 ;  /* 0x00001006030075a7 */ /* 0x0002e600080211ff */
[----:B---3--:R-:W-:Y:S05]  /*13b70*/  @!P1 NANOSLEEP.SYNCS 0x989680 ;  /* 0x009896800000995d */ /* 0x008fea0003900000 */
[----:B------:R-:W3:Y:S02]  /*13b80*/  @!P1 SYNCS.PHASECHK.TRANS64 P1, [R3+URZ+0x10], R6 ;  /* 0x00001006030095a7 */ /* 0x000ee400080210ff */
[----:B---3--:R-:W-:Y:S05]  /*13b90*/  @!P1 BRA `(.L_x_104) ;  /* 0xfffffffc00ec9947 */ /* 0x008fea000383ffff */
[----:B------:R-:W-:Y:S05]  /*13ba0*/  BRA `(.L_x_103) ;  /* 0xffffff4000147947 */ /* 0x000fea000383ffff */
.L_x_106:
[----:B-1----:R-:W-:Y:S04]  /*13bb0*/  MOV R3, UR44 ;  /* 0x0000002c00037c02 */ /* 0x002fe80008000f00 */
[----:B------:R1:W4:Y:S03]  /*13bc0*/  SYNCS.PHASECHK.TRANS64.TRYWAIT P0, [R3+URZ+0x80], R4 ;  /* 0x00008004030075a7 */ /* 0x00032600080011ff */
[----:B----4-:R-:W-:Y:S05]  /*13bd0*/  @!P0 NANOSLEEP.SYNCS 0x989680 ;  /* 0x009896800000895d */ /* 0x010fea0003900000 */
[----:B------:R-:W4:Y:S02]  /*13be0*/  @!P0 SYNCS.PHASECHK.TRANS64 P0, [R3+URZ+0x80], R4 ;  /* 0x00008004030085a7 */ /* 0x000f2400080010ff */
[----:B----4-:R-:W-:Y:S05]  /*13bf0*/  @!P0 BRA `(.L_x_106) ;  /* 0xfffffffc00ec8947 */ /* 0x010fea000383ffff */
[----:B------:R-:W-:Y:S05]  /*13c00*/  BRA `(.L_x_105) ;  /* 0xffffff4000447947 */ /* 0x000fea000383ffff */
.L_x_117:
[----:B--2---:R2:W4:Y:S02]  /*13c10*/  SYNCS.PHASECHK.TRANS64.TRYWAIT P0, [R3+URZ+0x10], R0 ;  /* 0x00001000030075a7 */ /* 0x00452400080011ff */
[----:B----4-:R-:W-:Y:S05]  /*13c20*/  @!P0 NANOSLEEP.SYNCS 0x989680 ;  /* 0x009896800000895d */ /* 0x010fea0003900000 */
[----:B------:R-:W4:Y:S02]  /*13c30*/  @!P0 SYNCS.PHASECHK.TRANS64 P0, [R3+URZ+0x10], R0 ;  /* 0x00001000030085a7 */ /* 0x000f2400080010ff */
[----:B----4-:R-:W-:Y:S05]  /*13c40*/  @!P0 BRA `(.L_x_117) ;  /* 0xfffffffc00f08947 */ /* 0x010fea000383ffff */
[----:B------:R-:W-:Y:S05]  /*13c50*/  BRA `(.L_x_116) ;  /* 0xffffff5400f87947 */ /* 0x000fea000383ffff */
.L_x_127:
[----:B-1----:R1:W2:Y:S02]  /*13c60*/  SYNCS.PHASECHK.TRANS64.TRYWAIT P0, [R11+URZ+0x10], R8 ;  /* 0x000010080b0075a7 */ /* 0x0022a400080011ff */
[----:B--2---:R-:W-:Y:S05]  /*13c70*/  @!P0 NANOSLEEP.SYNCS 0x989680 ;  /* 0x009896800000895d */ /* 0x004fea0003900000 */
[----:B------:R-:W2:Y:S02]  /*13c80*/  @!P0 SYNCS.PHASECHK.TRANS64 P0, [R11+URZ+0x10], R8 ;  /* 0x000010080b0085a7 */ /* 0x000ea400080010ff */
[----:B--2---:R-:W-:Y:S05]  /*13c90*/  @!P0 BRA `(.L_x_127) ;  /* 0xfffffffc00f08947 */ /* 0x004fea000383ffff */
[----:B------:R-:W-:Y:S05]  /*13ca0*/  BRA `(.L_x_126) ;  /* 0xffffff6c00947947 */ /* 0x000fea000383ffff */
.L_x_137:
[----:B-1----:R1:W2:Y:S02]  /*13cb0*/  SYNCS.PHASECHK.TRANS64.TRYWAIT P0, [R0+URZ+0x10], R5 ;  /* 0x00001005000075a7 */ /* 0x0022a400080011ff */
[----:B--2---:R-:W-:Y:S05]  /*13cc0*/  @!P0 NANOSLEEP.SYNCS 0x989680 ;  /* 0x009896800000895d */ /* 0x004fea0003900000 */
[----:B------:R-:W2:Y:S02]  /*13cd0*/  @!P0 SYNCS.PHASECHK.TRANS64 P0, [R0+URZ+0x10], R5 ;  /* 0x00001005000085a7 */ /* 0x000ea400080010ff */
[----:B--2---:R-:W-:Y:S05]  /*13ce0*/  @!P0 BRA `(.L_x_137) ;  /* 0xfffffffc00f08947 */ /* 0x004fea000383ffff */
[----:B------:R-:W-:Y:S05]  /*13cf0*/  BRA `(.L_x_136) ;  /* 0xffffff8000ec7947 */ /* 0x000fea000383ffff */
.L_x_147:
[----:B-1----:R1:W4:Y:S02]  /*13d00*/  SYNCS.PHASECHK.TRANS64.TRYWAIT P0, [R8+URZ+0x10], R5 ;  /* 0x00001005080075a7 */ /* 0x00232400080011ff */
[----:B----4-:R-:W-:Y:S05]  /*13d10*/  @!P0 NANOSLEEP.SYNCS 0x989680 ;  /* 0x009896800000895d */ /* 0x010fea0003900000 */
[----:B------:R-:W4:Y:S02]  /*13d20*/  @!P0 SYNCS.PHASECHK.TRANS64 P0, [R8+URZ+0x10], R5 ;  /* 0x00001005080085a7 */ /* 0x000f2400080010ff */
[----:B----4-:R-:W-:Y:S05]  /*13d30*/  @!P0 BRA `(.L_x_147) ;  /* 0xfffffffc00f08947 */ /* 0x010fea000383ffff */
[----:B------:R-:W-:Y:S05]  /*13d40*/  BRA `(.L_x_146) ;  /* 0xffffff9800807947 */ /* 0x000fea000383ffff */
.L_x_157:
[----:B-1----:R1:W4:Y:S02]  /*13d50*/  SYNCS.PHASECHK.TRANS64.TRYWAIT P0, [R8+URZ+0x10], R5 ;  /* 0x00001005080075a7 */ /* 0x00232400080011ff */
[----:B----4-:R-:W-:Y:S05]  /*13d60*/  @!P0 NANOSLEEP.SYNCS 0x989680 ;  /* 0x009896800000895d */ /* 0x010fea0003900000 */
[----:B------:R-:W4:Y:S02]  /*13d70*/  @!P0 SYNCS.PHASECHK.TRANS64 P0, [R8+URZ+0x10], R5 ;  /* 0x00001005080085a7 */ /* 0x000f2400080010ff */
[----:B----4-:R-:W-:Y:S05]  /*13d80*/  @!P0 BRA `(.L_x_157) ;  /* 0xfffffffc00f08947 */ /* 0x010fea000383ffff */
[----:B------:R-:W-:Y:S05]  /*13d90*/  BRA `(.L_x_156) ;  /* 0xffffffac00f07947 */ /* 0x000fea000383ffff */
.L_x_167:
[----:B-1----:R1:W4:Y:S02]  /*13da0*/  SYNCS.PHASECHK.TRANS64.TRYWAIT P0, [R0+URZ+0x10], R5 ;  /* 0x00001005000075a7 */ /* 0x00232400080011ff */
[----:B----4-:R-:W-:Y:S05]  /*13db0*/  @!P0 NANOSLEEP.SYNCS 0x989680 ;  /* 0x009896800000895d */ /* 0x010fea0003900000 */
[----:B------:R-:W4:Y:S02]  /*13dc0*/  @!P0 SYNCS.PHASECHK.TRANS64 P0, [R0+URZ+0x10], R5 ;  /* 0x00001005000085a7 */ /* 0x000f2400080010ff */
[----:B----4-:R-:W-:Y:S05]  /*13dd0*/  @!P0 BRA `(.L_x_167) ;  /* 0xfffffffc00f08947 */ /* 0x010fea000383ffff */
[----:B------:R-:W-:Y:S05]  /*13de0*/  BRA `(.L_x_166) ;  /* 0xffffffc400847947 */ /* 0x000fea000383ffff */
.L_x_177:
[----:B-1----:R1:W4:Y:S02]  /*13df0*/  SYNCS.PHASECHK.TRANS64.TRYWAIT P0, [R0+URZ+0x10], R3 ;  /* 0x00001003000075a7 */ /* 0x00232400080011ff */
[----:B----4-:R-:W-:Y:S05]  /*13e00*/  @!P0 NANOSLEEP.SYNCS 0x989680 ;  /* 0x009896800000895d */ /* 0x010fea0003900000 */
[----:B------:R-:W4:Y:S02]  /*13e10*/  @!P0 SYNCS.PHASECHK.TRANS64 P0, [R0+URZ+0x10], R3 ;  /* 0x00001003000085a7 */ /* 0x000f2400080010ff */
[----:B----4-:R-:W-:Y:S05]  /*13e20*/  @!P0 BRA `(.L_x_177) ;  /* 0xfffffffc00f08947 */ /* 0x010fea000383ffff */
[----:B------:R-:W-:Y:S05]  /*13e30*/  BRA `(.L_x_176) ;  /* 0xffffffd800e87947 */ /* 0x000fea000383ffff */
        .weak           $__internal_0_$__cuda_sm10x_tcgen05_guardrail_trap_col_being_dealloced_not_returned_by_alloc
        .type           $__internal_0_$__cuda_sm10x_tcgen05_guardrail_trap_col_being_dealloced_not_returned_by_alloc,@function
        .size           $__internal_0_$__cuda_sm10x_tcgen05_guardrail_trap_col_being_dealloced_not_returned_by_alloc,($__internal_1_$__cuda_sm10x_tcgen05_guardrail_trap_phase_invalid_during_alloc - $__internal_0_$__cuda_sm10x_tcgen05_guardrail_trap_col_being_dealloced_not_returned_by_alloc)
$__internal_0_$__cuda_sm10x_tcgen05_guardrail_trap_col_being_dealloced_not_returned_by_alloc:
[----:B------:R-:W-:Y:S05]  /*13e40*/  BPT.TRAP 0x1 ;  /* 0x000000040000795c */ /* 0x000fea0000300000 */
[----:B------:R-:W-:-:S04]  /*13e50*/  HFMA2 R3, -RZ, RZ, 0, 0 ;  /* 0x00000000ff037431 */ /* 0x000fc800000001ff */
[----:B------:R-:W-:Y:S05]  /*13e60*/  RET.REL.NODEC R2 `(_ZN7cutlass13device_kernelINS_4gemm6kernel13GemmUniversalIN4cute5tupleIJiiiiEEENS1_10collective13CollectiveMmaINS1_46MainloopSm100TmaUmmaWarpSpecializedBlockScaledILi1ELi2ELi1ENS5_IJNS4_1CILi2EEESB_NSA_ILi1EEEEEEEENS5_IJNSA_ILi128EEENSA_ILi256EEESG_EEENS5_IJNS_12float_e4m3_tENS_13float_ue8m0_tEEEENS5_IJNS5_IJlSC_lEEENS4_6LayoutINS5_IJNS5_IJNS5_IJNSA_ILi32EEENSA_ILi4EEEEEEiEEESQ_NS5_IJSC_iEEEEEENS5_IJNS5_IJNS5_IJNSA_ILi16EEESO_EEEiEEENS5_IJNS5_IJNSA_ILi0EEESC_EEENSA_ILi512EEEEEENS5_IJSW_iEEEEEEEEEEESK_S13_NS4_8TiledMMAINS4_8MMA_AtomIJNS4_21SM100_MMA_MXF8F6F4_SSISI_SI_fSJ_Li128ELi256ELNS4_4UMMA5MajorE0ELS18_0ELNS17_7ScaleInE0ELS19_0EEEEEENSM_INS5_IJSC_SC_SC_EEENS5_IJSW_SW_SW_EEEEENS5_IJNS4_10UnderscoreES1F_S1F_EEEEENS5_IJNS4_23SM90_TMA_LOAD_MULTICASTES1I_EEENS5_IJNS4_14ComposedLayoutINS4_7SwizzleILi3ELi4ELi3EEENS4_18smem_ptr_flag_bitsILi8EEENSM_INS5_IJNSA_ILi8EEESF_EEENS5_IJSF_SC_EEEEEEENSM_INS5_IJNS5_IJNS5_IJSP_SC_EEENS5_IJSN_SC_EEEEEESC_NS5_IJSO_SB_EEEEEENS5_IJNS5_IJNS5_IJSU_SY_EEESX_EEESW_NS5_IJSC_SY_EEEEEEEEEEEvNS4_8identityES1J_NS5_IJS1T_NSM_INS5_IJNS5_IJNS5_IJSP_SB_EEES1V_EEESC_S1X_EEENS5_IJS20_SW_NS5_IJSC_NSA_ILi1024EEEEEEEEEEEEEEvS25_EENS_8epilogue10collective18CollectiveEpilogueINS2F_23Sm100TmaWarpSpecializedILi4ELi2ELi32ELb1ELb0EEEJNS5_IJNSA_ILi64EEESG_SG_EEENS5_IJNSM_IS2K_SC_EENSM_INS5_IJSN_SB_EEENS5_IJSC_SF_EEEEEEEENS_10bfloat16_tESL_S2R_SL_NS2F_6fusion15FusionCallbacksIS2J_NS2S_17LinearCombinationIS2R_fS2R_fLNS_15FloatRoundStyleE2EEES2L_S2Q_JEEENS4_5SM1004TMEM4LOAD26SM100_TMEM_LOAD_32dp32b32xENS4_13SM90_TMA_LOADENS1K_INS1L_ILi2ELi4ELi3EEENS1N_ILi16EEENSM_INS5_IJS1P_SN_EEES1V_EEEENS4_39AutoVectorizingCopyWithAssumedAlignmentILi128EEENS4_14SM90_TMA_STOREES37_S39_S39_EEEvvEEEEvNT_6ParamsE) ;  /* 0xfffffec002647950 */ /* 0x000fea0003c3ffff */
        .weak           $__internal_1_$__cuda_sm10x_tcgen05_guardrail_trap_phase_invalid_during_alloc
        .type           $__internal_1_$__cuda_sm10x_tcgen05_guardrail_trap_phase_invalid_during_alloc,@function
        .size           $__internal_1_$__cuda_sm10x_tcgen05_guardrail_trap_phase_invalid_during_alloc,($__internal_2_$__cuda_sm10x_tcgen05_guardrail_trap_unallocated_columns_being_dealloced - $__internal_1_$__cuda_sm10x_tcgen05_guardrail_trap_phase_invalid_during_alloc)
$__internal_1_$__cuda_sm10x_tcgen05_guardrail_trap_phase_invalid_during_alloc:
[----:B------:R-:W-:Y:S05]  /*13e70*/  BPT.TRAP 0x1 ;  /* 0x000000040000795c */ /* 0x000fea0000300000 */
[----:B------:R-:W-:-:S04]  /*13e80*/  MOV R3, 0x0 ;  /* 0x0000000000037802 */ /* 0x000fc80000000f00 */
[----:B------:R-:W-:Y:S05]  /*13e90*/  RET.REL.NODEC R2 `(_ZN7cutlass13device_kernelINS_4gemm6kernel13GemmUniversalIN4cute5tupleIJiiiiEEENS1_10collective13CollectiveMmaINS1_46MainloopSm100TmaUmmaWarpSpecializedBlockScaledILi1ELi2ELi1ENS5_IJNS4_1CILi2EEESB_NSA_ILi1EEEEEEEENS5_IJNSA_ILi128EEENSA_ILi256EEESG_EEENS5_IJNS_12float_e4m3_tENS_13float_ue8m0_tEEEENS5_IJNS5_IJlSC_lEEENS4_6LayoutINS5_IJNS5_IJNS5_IJNSA_ILi32EEENSA_ILi4EEEEEEiEEESQ_NS5_IJSC_iEEEEEENS5_IJNS5_IJNS5_IJNSA_ILi16EEESO_EEEiEEENS5_IJNS5_IJNSA_ILi0EEESC_EEENSA_ILi512EEEEEENS5_IJSW_iEEEEEEEEEEESK_S13_NS4_8TiledMMAINS4_8MMA_AtomIJNS4_21SM100_MMA_MXF8F6F4_SSISI_SI_fSJ_Li128ELi256ELNS4_4UMMA5MajorE0ELS18_0ELNS17_7ScaleInE0ELS19_0EEEEEENSM_INS5_IJSC_SC_SC_EEENS5_IJSW_SW_SW_EEEEENS5_IJNS4_10UnderscoreES1F_S1F_EEEEENS5_IJNS4_23SM90_TMA_LOAD_MULTICASTES1I_EEENS5_IJNS4_14ComposedLayoutINS4_7SwizzleILi3ELi4ELi3EEENS4_18smem_ptr_flag_bitsILi8EEENSM_INS5_IJNSA_ILi8EEESF_EEENS5_IJSF_SC_EEEEEEENSM_INS5_IJNS5_IJNS5_IJSP_SC_EEENS5_IJSN_SC_EEEEEESC_NS5_IJSO_SB_EEEEEENS5_IJNS5_IJNS5_IJSU_SY_EEESX_EEESW_NS5_IJSC_SY_EEEEEEEEEEEvNS4_8identityES1J_NS5_IJS1T_NSM_INS5_IJNS5_IJNS5_IJSP_SB_EEES1V_EEESC_S1X_EEENS5_IJS20_SW_NS5_IJSC_NSA_ILi1024EEEEEEEEEEEEEEvS25_EENS_8epilogue10collective18CollectiveEpilogueINS2F_23Sm100TmaWarpSpecializedILi4ELi2ELi32ELb1ELb0EEEJNS5_IJNSA_ILi64EEESG_SG_EEENS5_IJNSM_IS2K_SC_EENSM_INS5_IJSN_SB_EEENS5_IJSC_SF_EEEEEEEENS_10bfloat16_tESL_S2R_SL_NS2F_6fusion15FusionCallbacksIS2J_NS2S_17LinearCombinationIS2R_fS2R_fLNS_15FloatRoundStyleE2EEES2L_S2Q_JEEENS4_5SM1004TMEM4LOAD26SM100_TMEM_LOAD_32dp32b32xENS4_13SM90_TMA_LOADENS1K_INS1L_ILi2ELi4ELi3EEENS1N_ILi16EEENSM_INS5_IJS1P_SN_EEES1V_EEEENS4_39AutoVectorizingCopyWithAssumedAlignmentILi128EEENS4_14SM90_TMA_STOREES37_S39_S39_EEEvvEEEEvNT_6ParamsE) ;  /* 0xfffffec002587950 */ /* 0x000fea0003c3ffff */
        .weak           $__internal_2_$__cuda_sm10x_tcgen05_guardrail_trap_unallocated_columns_being_dealloced
        .type           $__internal_2_$__cuda_sm10x_tcgen05_guardrail_trap_unallocated_columns_being_dealloced,@function
        .size           $__internal_2_$__cuda_sm10x_tcgen05_guardrail_trap_unallocated_columns_being_dealloced,(.L_x_231 - $__internal_2_$__cuda_sm10x_tcgen05_guardrail_trap_unallocated_columns_being_dealloced)
$__internal_2_$__cuda_sm10x_tcgen05_guardrail_trap_unallocated_columns_being_dealloced:
[----:B------:R-:W-:Y:S05]  /*13ea0*/  BPT.TRAP 0x1 ;  /* 0x000000040000795c */ /* 0x000fea0000300000 */
[----:B------:R-:W-:-:S04]  /*13eb0*/  HFMA2 R3, -RZ, RZ, 0, 0 ;  /* 0x00000000ff037431 */ /* 0x000fc800000001ff */
[----:B------:R-:W-:Y:S05]  /*13ec0*/  RET.REL.NODEC R2 `(_ZN7cutlass13device_kernelINS_4gemm6kernel13GemmUniversalIN4cute5tupleIJiiiiEEENS1_10collective13CollectiveMmaINS1_46MainloopSm100TmaUmmaWarpSpecializedBlockScaledILi1ELi2ELi1ENS5_IJNS4_1CILi2EEESB_NSA_ILi1EEEEEEEENS5_IJNSA_ILi128EEENSA_ILi256EEESG_EEENS5_IJNS_12float_e4m3_tENS_13float_ue8m0_tEEEENS5_IJNS5_IJlSC_lEEENS4_6LayoutINS5_IJNS5_IJNS5_IJNSA_ILi32EEENSA_ILi4EEEEEEiEEESQ_NS5_IJSC_iEEEEEENS5_IJNS5_IJNS5_IJNSA_ILi16EEESO_EEEiEEENS5_IJNS5_IJNSA_ILi0EEESC_EEENSA_ILi512EEEEEENS5_IJSW_iEEEEEEEEEEESK_S13_NS4_8TiledMMAINS4_8MMA_AtomIJNS4_21SM100_MMA_MXF8F6F4_SSISI_SI_fSJ_Li128ELi256ELNS4_4UMMA5MajorE0ELS18_0ELNS17_7ScaleInE0ELS19_0EEEEEENSM_INS5_IJSC_SC_SC_EEENS5_IJSW_SW_SW_EEEEENS5_IJNS4_10UnderscoreES1F_S1F_EEEEENS5_IJNS4_23SM90_TMA_LOAD_MULTICASTES1I_EEENS5_IJNS4_14ComposedLayoutINS4_7SwizzleILi3ELi4ELi3EEENS4_18smem_ptr_flag_bitsILi8EEENSM_INS5_IJNSA_ILi8EEESF_EEENS5_IJSF_SC_EEEEEEENSM_INS5_IJNS5_IJNS5_IJSP_SC_EEENS5_IJSN_SC_EEEEEESC_NS5_IJSO_SB_EEEEEENS5_IJNS5_IJNS5_IJSU_SY_EEESX_EEESW_NS5_IJSC_SY_EEEEEEEEEEEvNS4_8identityES1J_NS5_IJS1T_NSM_INS5_IJNS5_IJNS5_IJSP_SB_EEES1V_EEESC_S1X_EEENS5_IJS20_SW_NS5_IJSC_NSA_ILi1024EEEEEEEEEEEEEEvS25_EENS_8epilogue10collective18CollectiveEpilogueINS2F_23Sm100TmaWarpSpecializedILi4ELi2ELi32ELb1ELb0EEEJNS5_IJNSA_ILi64EEESG_SG_EEENS5_IJNSM_IS2K_SC_EENSM_INS5_IJSN_SB_EEENS5_IJSC_SF_EEEEEEEENS_10bfloat16_tESL_S2R_SL_NS2F_6fusion15FusionCallbacksIS2J_NS2S_17LinearCombinationIS2R_fS2R_fLNS_15FloatRoundStyleE2EEES2L_S2Q_JEEENS4_5SM1004TMEM4LOAD26SM100_TMEM_LOAD_32dp32b32xENS4_13SM90_TMA_LOADENS1K_INS1L_ILi2ELi4ELi3EEENS1N_ILi16EEENSM_INS5_IJS1P_SN_EEES1V_EEEENS4_39AutoVectorizingCopyWithAssumedAlignmentILi128EEENS4_14SM90_TMA_STOREES37_S39_S39_EEEvvEEEEvNT_6ParamsE) ;  /* 0xfffffec0024c7950 */ /* 0x000fea0003c3ffff */
.L_x_230:
[----:B------:R-:W-:-:S00]  /*13ed0*/  BRA `(.L_x_230) ;  /* 0xfffffffc00fc7947 */ /* 0x000fc0000383ffff */
[----:B------:R-:W-:-:S00]  /*13ee0*/  NOP ;  /* 0x0000000000007918 */ /* 0x000fc00000000000 */
        /* <DEDUP_REMOVED lines=9> */
.L_x_231:


//--------------------- .nv.global.init           --------------------------
	.section	.nv.global.init,"aw",@progbits
.nv.global.init:
	.type		$str$27,@object
	.size		$str$27,($str$28 - $str$27)
$str$27:
        /*0000*/ 	.byte	0x28, 0x61, 0x64, 0x64, 0x72, 0x65, 0x73, 0x73, 0x20, 0x26, 0x20, 0x6d, 0x61, 0x73, 0x6b, 0x29
        /*0010*/ 	.byte	0x20, 0x3d, 0x3d, 0x20, 0x30, 0x00
	.type		$str$28,@object
	.size		$str$28,($str$26 - $str$28)
$str$28:
        /*0016*/ 	.byte	0x2f, 0x74, 0x6d, 0x70, 0x2f, 0x63, 0x75, 0x74, 0x6c, 0x61, 0x73, 0x73, 0x5f, 0x73, 0x77, 0x65
        /*0026*/ 	.byte	0x65, 0x70, 0x5f, 0x73, 0x72, 0x63, 0x2f, 0x69, 0x6e, 0x63, 0x6c, 0x75, 0x64, 0x65, 0x2f, 0x63
        /*0036*/ 	.byte	0x75, 0x74, 0x65, 0x2f, 0x70, 0x6f, 0x69, 0x6e, 0x74, 0x65, 0x72, 0x5f, 0x66, 0x6c, 0x61, 0x67
        /*0046*/ 	.byte	0x67, 0x65, 0x64, 0x2e, 0x68, 0x70, 0x70, 0x00
	.type		$str$26,@object
	.size		$str$26,($str$25 - $str$26)
$str$26:
        /*004e*/ 	.byte	0x2f, 0x74, 0x6d, 0x70, 0x2f, 0x63, 0x75, 0x74, 0x6c, 0x61, 0x73, 0x73, 0x5f, 0x73, 0x77, 0x65
        /*005e*/ 	.byte	0x65, 0x70, 0x5f, 0x73, 0x72, 0x63, 0x2f, 0x69, 0x6e, 0x63, 0x6c, 0x75, 0x64, 0x65, 0x2f, 0x63
        /*006e*/ 	.byte	0x75, 0x74, 0x65, 0x2f, 0x61, 0x74, 0x6f, 0x6d, 0x2f, 0x63, 0x6f, 0x70, 0x79, 0x5f, 0x74, 0x72
        /*007e*/ 	.byte	0x61, 0x69, 0x74, 0x73, 0x5f, 0x73, 0x6d, 0x31, 0x30, 0x30, 0x2e, 0x68, 0x70, 0x70, 0x00
	.type		$str$25,@object
	.size		$str$25,(__unnamed_1 - $str$25)
$str$25:
        /*008d*/ 	.byte	0x28, 0x28, 0x75, 0x69, 0x6e, 0x74, 0x33, 0x32, 0x5f, 0x74, 0x28, 0x74, 0x68, 0x72, 0x65, 0x61
        /*009d*/ 	.byte	0x64, 0x49, 0x64, 0x78, 0x2e, 0x78, 0x29, 0x20, 0x2f, 0x20, 0x33, 0x32, 0x29, 0x20, 0x25, 0x20
        /*00ad*/ 	.byte	0x34, 0x29, 0x20, 0x3d, 0x3d, 0x20, 0x28, 0x28, 0x28, 0x74, 0x6d, 0x65, 0x6d, 0x5f, 0x61, 0x64
        /*00bd*/ 	.byte	0x64, 0x72, 0x20, 0x3e, 0x3e, 0x20, 0x31, 0x36, 0x29, 0x20, 0x2f, 0x20, 0x33, 0x32, 0x29, 0x20
        /*00cd*/ 	.byte	0x25, 0x20, 0x34, 0x29, 0x00
	.type		__unnamed_1,@object
	.size		__unnamed_1,(__unnamed_2 - __unnamed_1)
__unnamed_1:
        /*00d2*/ 	.byte	0x61, 0x75, 0x74, 0x6f, 0x20, 0x63, 0x75, 0x74, 0x65, 0x3a, 0x3a, 0x61, 0x73, 0x5f, 0x70, 0x6f
        /* <DEDUP_REMOVED lines=24> */
        /*0262*/ 	.byte	0x43, 0x3c, 0x34, 0x30, 0x39, 0x36, 0x3e, 0x3e, 0x3e, 0x3e, 0x5d, 0x00
	.type		__unnamed_2,@object
	.size		__unnamed_2,(.L_2 - __unnamed_2)
__unnamed_2:
        /* <DEDUP_REMOVED lines=42> */
        /*050e*/ 	.byte	0x3e, 0x3e, 0x5d, 0x00
.L_2:


//--------------------- .nv.shared._ZN7cutlass13device_kernelINS_4gemm6kernel13GemmUniversalIN4cute5tupleIJiiiiEEENS1_10collective13CollectiveMmaINS1_46MainloopSm100TmaUmmaWarpSpecializedBlockScaledILi1ELi2ELi1ENS5_IJNS4_1CILi2EEESB_NSA_ILi1EEEEEEEENS5_IJNSA_ILi128EEENSA_ILi256EEESG_EEENS5_IJNS_12float_e4m3_tENS_13float_ue8m0_tEEEENS5_IJNS5_IJlSC_lEEENS4_6LayoutINS5_IJNS5_IJNS5_IJNSA_ILi32EEENSA_ILi4EEEEEEiEEESQ_NS5_IJSC_iEEEEEENS5_IJNS5_IJNS5_IJNSA_ILi16EEESO_EEEiEEENS5_IJNS5_IJNSA_ILi0EEESC_EEENSA_ILi512EEEEEENS5_IJSW_iEEEEEEEEEEESK_S13_NS4_8TiledMMAINS4_8MMA_AtomIJNS4_21SM100_MMA_MXF8F6F4_SSISI_SI_fSJ_Li128ELi256ELNS4_4UMMA5MajorE0ELS18_0ELNS17_7ScaleInE0ELS19_0EEEEEENSM_INS5_IJSC_SC_SC_EEENS5_IJSW_SW_SW_EEEEENS5_IJNS4_10UnderscoreES1F_S1F_EEEEENS5_IJNS4_23SM90_TMA_LOAD_MULTICASTES1I_EEENS5_IJNS4_14ComposedLayoutINS4_7SwizzleILi3ELi4ELi3EEENS4_18smem_ptr_flag_bitsILi8EEENSM_INS5_IJNSA_ILi8EEESF_EEENS5_IJSF_SC_EEEEEEENSM_INS5_IJNS5_IJNS5_IJSP_SC_EEENS5_IJSN_SC_EEEEEESC_NS5_IJSO_SB_EEEEEENS5_IJNS5_IJNS5_IJSU_SY_EEESX_EEESW_NS5_IJSC_SY_EEEEEEEEEEEvNS4_8identityES1J_NS5_IJS1T_NSM_INS5_IJNS5_IJNS5_IJSP_SB_EEES1V_EEESC_S1X_EEENS5_IJS20_SW_NS5_IJSC_NSA_ILi1024EEEEEEEEEEEEEEvS25_EENS_8epilogue10collective18CollectiveEpilogueINS2F_23Sm100TmaWarpSpecializedILi4ELi2ELi32ELb1ELb0EEEJNS5_IJNSA_ILi64EEESG_SG_EEENS5_IJNSM_IS2K_SC_EENSM_INS5_IJSN_SB_EEENS5_IJSC_SF_EEEEEEEENS_10bfloat16_tESL_S2R_SL_NS2F_6fusion15FusionCallbacksIS2J_NS2S_17LinearCombinationIS2R_fS2R_fLNS_15FloatRoundStyleE2EEES2L_S2Q_JEEENS4_5SM1004TMEM4LOAD26SM100_TMEM_LOAD_32dp32b32xENS4_13SM90_TMA_LOADENS1K_INS1L_ILi2ELi4ELi3EEENS1N_ILi16EEENSM_INS5_IJS1P_SN_EEES1V_EEEENS4_39AutoVectorizingCopyWithAssumedAlignmentILi128EEENS4_14SM90_TMA_STOREES37_S39_S39_EEEvvEEEEvNT_6ParamsE --------------------------
	.section	.nv.shared._ZN7cutlass13device_kernelINS_4gemm6kernel13GemmUniversalIN4cute5tupleIJiiiiEEENS1_10collective13CollectiveMmaINS1_46MainloopSm100TmaUmmaWarpSpecializedBlockScaledILi1ELi2ELi1ENS5_IJNS4_1CILi2EEESB_NSA_ILi1EEEEEEEENS5_IJNSA_ILi128EEENSA_ILi256EEESG_EEENS5_IJNS_12float_e4m3_tENS_13float_ue8m0_tEEEENS5_IJNS5_IJlSC_lEEENS4_6LayoutINS5_IJNS5_IJNS5_IJNSA_ILi32EEENSA_ILi4EEEEEEiEEESQ_NS5_IJSC_iEEEEEENS5_IJNS5_IJNS5_IJNSA_ILi16EEESO_EEEiEEENS5_IJNS5_IJNSA_ILi0EEESC_EEENSA_ILi512EEEEEENS5_IJSW_iEEEEEEEEEEESK_S13_NS4_8TiledMMAINS4_8MMA_AtomIJNS4_21SM100_MMA_MXF8F6F4_SSISI_SI_fSJ_Li128ELi256ELNS4_4UMMA5MajorE0ELS18_0ELNS17_7ScaleInE0ELS19_0EEEEEENSM_INS5_IJSC_SC_SC_EEENS5_IJSW_SW_SW_EEEEENS5_IJNS4_10UnderscoreES1F_S1F_EEEEENS5_IJNS4_23SM90_TMA_LOAD_MULTICASTES1I_EEENS5_IJNS4_14ComposedLayoutINS4_7SwizzleILi3ELi4ELi3EEENS4_18smem_ptr_flag_bitsILi8EEENSM_INS5_IJNSA_ILi8EEESF_EEENS5_IJSF_SC_EEEEEEENSM_INS5_IJNS5_IJNS5_IJSP_SC_EEENS5_IJSN_SC_EEEEEESC_NS5_IJSO_SB_EEEEEENS5_IJNS5_IJNS5_IJSU_SY_EEESX_EEESW_NS5_IJSC_SY_EEEEEEEEEEEvNS4_8identityES1J_NS5_IJS1T_NSM_INS5_IJNS5_IJNS5_IJSP_SB_EEES1V_EEESC_S1X_EEENS5_IJS20_SW_NS5_IJSC_NSA_ILi1024EEEEEEEEEEEEEEvS25_EENS_8epilogue10collective18CollectiveEpilogueINS2F_23Sm100TmaWarpSpecializedILi4ELi2ELi32ELb1ELb0EEEJNS5_IJNSA_ILi64EEESG_SG_EEENS5_IJNSM_IS2K_SC_EENSM_INS5_IJSN_SB_EEENS5_IJSC_SF_EEEEEEEENS_10bfloat16_tESL_S2R_SL_NS2F_6fusion15FusionCallbacksIS2J_NS2S_17LinearCombinationIS2R_fS2R_fLNS_15FloatRoundStyleE2EEES2L_S2Q_JEEENS4_5SM1004TMEM4LOAD26SM100_TMEM_LOAD_32dp32b32xENS4_13SM90_TMA_LOADENS1K_INS1L_ILi2ELi4ELi3EEENS1N_ILi16EEENSM_INS5_IJS1P_SN_EEES1V_EEEENS4_39AutoVectorizingCopyWithAssumedAlignmentILi128EEENS4_14SM90_TMA_STOREES37_S39_S39_EEEvvEEEEvNT_6ParamsE,"aw",@nobits
	.sectionflags	@""
	.align	16
	.zero		1024


//--------------------- .nv.shared.reserved.0     --------------------------
	.section	.nv.shared.reserved.0,"aw",@nobits
	.weak		__nv_reservedSMEM_offset_0_alias
	.size		__nv_reservedSMEM_offset_0_alias, 0, 64
	.other		__nv_reservedSMEM_offset_0_alias,@"STO_CUDA_RESERVED_SHARED STV_DEFAULT"
__nv_reservedSMEM_offset_0_alias:
	.zero		0
.nv.shared.reserved.0:
	.zero		64
	.weak		__nv_reservedSMEM_tcgen05_partition
	.type		__nv_reservedSMEM_tcgen05_partition,@object
	.size		__nv_reservedSMEM_tcgen05_partition,(.L_0 - __nv_reservedSMEM_tcgen05_partition)
__nv_reservedSMEM_tcgen05_partition:
	.zero		32
.L_0:


//--------------------- .nv.global                --------------------------
	.section	.nv.global,"aw",@nobits
.nv.global:
	.type		_ZN40_INTERNAL_4ad34a89_4_k_cu_f7d7d655_376884cute1_E,@object
	.size		_ZN40_INTERNAL_4ad34a89_4_k_cu_f7d7d655_376884cute1_E,(_ZN40_INTERNAL_4ad34a89_4_k_cu_f7d7d655_376884cuda3std3__45__cpo6cbeginE - _ZN40_INTERNAL_4ad34a89_4_k_cu_f7d7d655_376884cute1_E)
_ZN40_INTERNAL_4ad34a89_4_k_cu_f7d7d655_376884cute1_E:
	.zero		1
	.type		_ZN40_INTERNAL_4ad34a89_4_k_cu_f7d7d655_376884cuda3std3__45__cpo6cbeginE,@object
	.size		_ZN40_INTERNAL_4ad34a89_4_k_cu_f7d7d655_376884cuda3std3__45__cpo6cbeginE,(_ZN40_INTERNAL_4ad34a89_4_k_cu_f7d7d655_376884cuda3std3__48in_placeE - _ZN40_INTERNAL_4ad34a89_4_k_cu_f7d7d655_376884cuda3std3__45__cpo6cbeginE)
_ZN40_INTERNAL_4ad34a89_4_k_cu_f7d7d655_376884cuda3std3__45__cpo6cbeginE:
	.zero		1
	.type		_ZN40_INTERNAL_4ad34a89_4_k_cu_f7d7d655_376884cuda3std3__48in_placeE,@object
	.size		_ZN40_INTERNAL_4ad34a89_4_k_cu_f7d7d655_376884cuda3std3__48in_placeE,(_ZN40_INTERNAL_4ad34a89_4_k_cu_f7d7d655_376884cuda3std6ranges3__45__cpo9iter_moveE - _ZN40_INTERNAL_4ad34a89_4_k_cu_f7d7d655_376884cuda3std3__48in_placeE)
_ZN40_INTERNAL_4ad34a89_4_k_cu_f7d7d655_376884cuda3std3__48in_placeE:
	.zero		1
	.type		_ZN40_INTERNAL_4ad34a89_4_k_cu_f7d7d655_376884cuda3std6ranges3__45__cpo9iter_moveE,@object
	.size		_ZN40_INTERNAL_4ad34a89_4_k_cu_f7d7d655_376884cuda3std6ranges3__45__cpo9iter_moveE,(_ZN40_INTERNAL_4ad34a89_4_k_cu_f7d7d655_376884cuda3std3__45__cpo5beginE - _ZN40_INTERNAL_4ad34a89_4_k_cu_f7d7d655_376884cuda3std6ranges3__45__cpo9iter_moveE)
_ZN40_INTERNAL_4ad34a89_4_k_cu_f7d7d655_376884cuda3std6ranges3__45__cpo9iter_moveE:
	.zero		1
	.type		_ZN40_INTERNAL_4ad34a89_4_k_cu_f7d7d655_376884cuda3std3__45__cpo5beginE,@object
	.size		_ZN40_INTERNAL_4ad34a89_4_k_cu_f7d7d655_376884cuda3std3__45__cpo5beginE,(_ZN40_INTERNAL_4ad34a89_4_k_cu_f7d7d655_376884cuda3std3__442_GLOBAL__N__4ad34a89_4_k_cu_f7d7d655_376886ignoreE - _ZN40_INTERNAL_4ad34a89_4_k_cu_f7d7d655_376884cuda3std3__45__cpo5beginE)
_ZN40_INTERNAL_4ad34a89_4_k_cu_f7d7d655_376884cuda3std3__45__cpo5beginE:
	.zero		1
	.type		_ZN40_INTERNAL_4ad34a89_4_k_cu_f7d7d655_376884cuda3std3__442_GLOBAL__N__4ad34a89_4_k_cu_f7d7d655_376886ignoreE,@object
	.size		_ZN40_INTERNAL_4ad34a89_4_k_cu_f7d7d655_376884cuda3std3__442_GLOBAL__N__4ad34a89_4_k_cu_f7d7d655_376886ignoreE,(_ZN40_INTERNAL_4ad34a89_4_k_cu_f7d7d655_376884cute7productE - _ZN40_INTERNAL_4ad34a89_4_k_cu_f7d7d655_376884cuda3std3__442_GLOBAL__N__4ad34a89_4_k_cu_f7d7d655_376886ignoreE)
_ZN40_INTERNAL_4ad34a89_4_k_cu_f7d7d655_376884cuda3std3__442_GLOBAL__N__4ad34a89_4_k_cu_f7d7d655_376886ignoreE:
	.zero		1
	.type		_ZN40_INTERNAL_4ad34a89_4_k_cu_f7d7d655_376884cute7productE,@object
	.size		_ZN40_INTERNAL_4ad34a89_4_k_cu_f7d7d655_376884cute7productE,(_ZN40_INTERNAL_4ad34a89_4_k_cu_f7d7d655_376884cuda3std3__45__cpo3endE - _ZN40_INTERNAL_4ad34a89_4_k_cu_f7d7d655_376884cute7productE)
_ZN40_INTERNAL_4ad34a89_4_k_cu_f7d7d655_376884cute7productE:
	.zero		1
	.type		_ZN40_INTERNAL_4ad34a89_4_k_cu_f7d7d655_376884cuda3std3__45__cpo3endE,@object
	.size		_ZN40_INTERNAL_4ad34a89_4_k_cu_f7d7d655_376884cuda3std3__45__cpo3endE,(_ZN40_INTERNAL_4ad34a89_4_k_cu_f7d7d655_376884cuda3std3__419piecewise_constructE - _ZN40_INTERNAL_4ad34a89_4_k_cu_f7d7d655_376884cuda3std3__45__cpo3endE)
_ZN40_INTERNAL_4ad34a89_4_k_cu_f7d7d655_376884cuda3std3__45__cpo3endE:
	.zero		1
	.type		_ZN40_INTERNAL_4ad34a89_4_k_cu_f7d7d655_376884cuda3std3__419piecewise_constructE,@object
	.size		_ZN40_INTERNAL_4ad34a89_4_k_cu_f7d7d655_376884cuda3std3__419piecewise_constructE,(_ZN40_INTERNAL_4ad34a89_4_k_cu_f7d7d655_376884cuda3std3__45__cpo4cendE - _ZN40_INTERNAL_4ad34a89_4_k_cu_f7d7d655_376884cuda3std3__419piecewise_constructE)
_ZN40_INTERNAL_4ad34a89_4_k_cu_f7d7d655_376884cuda3std3__419piecewise_constructE:
	.zero		1
	.type		_ZN40_INTERNAL_4ad34a89_4_k_cu_f7d7d655_376884cuda3std3__45__cpo4cendE,@object
	.size		_ZN40_INTERNAL_4ad34a89_4_k_cu_f7d7d655_376884cuda3std3__45__cpo4cendE,(_ZN40_INTERNAL_4ad34a89_4_k_cu_f7d7d655_376884cuda3std6ranges3__45__cpo4swapE - _ZN40_INTERNAL_4ad34a89_4_k_cu_f7d7d655_376884cuda3std3__45__cpo4cendE)
_ZN40_INTERNAL_4ad34a89_4_k_cu_f7d7d655_376884cuda3std3__45__cpo4cendE:
	.zero		1
	.type		_ZN40_INTERNAL_4ad34a89_4_k_cu_f7d7d655_376884cuda3std6ranges3__45__cpo4swapE,@object
	.size		_ZN40_INTERNAL_4ad34a89_4_k_cu_f7d7d655_376884cuda3std6ranges3__45__cpo4swapE,(.L_10 - _ZN40_INTERNAL_4ad34a89_4_k_cu_f7d7d655_376884cuda3std6ranges3__45__cpo4swapE)
_ZN40_INTERNAL_4ad34a89_4_k_cu_f7d7d655_376884cuda3std6ranges3__45__cpo4swapE:
	.zero		1
.L_10:


//--------------------- .nv.constant0._ZN7cutlass13device_kernelINS_4gemm6kernel13GemmUniversalIN4cute5tupleIJiiiiEEENS1_10collective13CollectiveMmaINS1_46MainloopSm100TmaUmmaWarpSpecializedBlockScaledILi1ELi2ELi1ENS5_IJNS4_1CILi2EEESB_NSA_ILi1EEEEEEEENS5_IJNSA_ILi128EEENSA_ILi256EEESG_EEENS5_IJNS_12float_e4m3_tENS_13float_ue8m0_tEEEENS5_IJNS5_IJlSC_lEEENS4_6LayoutINS5_IJNS5_IJNS5_IJNSA_ILi32EEENSA_ILi4EEEEEEiEEESQ_NS5_IJSC_iEEEEEENS5_IJNS5_IJNS5_IJNSA_ILi16EEESO_EEEiEEENS5_IJNS5_IJNSA_ILi0EEESC_EEENSA_ILi512EEEEEENS5_IJSW_iEEEEEEEEEEESK_S13_NS4_8TiledMMAINS4_8MMA_AtomIJNS4_21SM100_MMA_MXF8F6F4_SSISI_SI_fSJ_Li128ELi256ELNS4_4UMMA5MajorE0ELS18_0ELNS17_7ScaleInE0ELS19_0EEEEEENSM_INS5_IJSC_SC_SC_EEENS5_IJSW_SW_SW_EEEEENS5_IJNS4_10UnderscoreES1F_S1F_EEEEENS5_IJNS4_23SM90_TMA_LOAD_MULTICASTES1I_EEENS5_IJNS4_14ComposedLayoutINS4_7SwizzleILi3ELi4ELi3EEENS4_18smem_ptr_flag_bitsILi8EEENSM_INS5_IJNSA_ILi8EEESF_EEENS5_IJSF_SC_EEEEEEENSM_INS5_IJNS5_IJNS5_IJSP_SC_EEENS5_IJSN_SC_EEEEEESC_NS5_IJSO_SB_EEEEEENS5_IJNS5_IJNS5_IJSU_SY_EEESX_EEESW_NS5_IJSC_SY_EEEEEEEEEEEvNS4_8identityES1J_NS5_IJS1T_NSM_INS5_IJNS5_IJNS5_IJSP_SB_EEES1V_EEESC_S1X_EEENS5_IJS20_SW_NS5_IJSC_NSA_ILi1024EEEEEEEEEEEEEEvS25_EENS_8epilogue10collective18CollectiveEpilogueINS2F_23Sm100TmaWarpSpecializedILi4ELi2ELi32ELb1ELb0EEEJNS5_IJNSA_ILi64EEESG_SG_EEENS5_IJNSM_IS2K_SC_EENSM_INS5_IJSN_SB_EEENS5_IJSC_SF_EEEEEEEENS_10bfloat16_tESL_S2R_SL_NS2F_6fusion15FusionCallbacksIS2J_NS2S_17LinearCombinationIS2R_fS2R_fLNS_15FloatRoundStyleE2EEES2L_S2Q_JEEENS4_5SM1004TMEM4LOAD26SM100_TMEM_LOAD_32dp32b32xENS4_13SM90_TMA_LOADENS1K_INS1L_ILi2ELi4ELi3EEENS1N_ILi16EEENSM_INS5_IJS1P_SN_EEES1V_EEEENS4_39AutoVectorizingCopyWithAssumedAlignmentILi128EEENS4_14SM90_TMA_STOREES37_S39_S39_EEEvvEEEEvNT_6ParamsE --------------------------
	.section	.nv.constant0._ZN7cutlass13device_kernelINS_4gemm6kernel13GemmUniversalIN4cute5tupleIJiiiiEEENS1_10collective13CollectiveMmaINS1_46MainloopSm100TmaUmmaWarpSpecializedBlockScaledILi1ELi2ELi1ENS5_IJNS4_1CILi2EEESB_NSA_ILi1EEEEEEEENS5_IJNSA_ILi128EEENSA_ILi256EEESG_EEENS5_IJNS_12float_e4m3_tENS_13float_ue8m0_tEEEENS5_IJNS5_IJlSC_lEEENS4_6LayoutINS5_IJNS5_IJNS5_IJNSA_ILi32EEENSA_ILi4EEEEEEiEEESQ_NS5_IJSC_iEEEEEENS5_IJNS5_IJNS5_IJNSA_ILi16EEESO_EEEiEEENS5_IJNS5_IJNSA_ILi0EEESC_EEENSA_ILi512EEEEEENS5_IJSW_iEEEEEEEEEEESK_S13_NS4_8TiledMMAINS4_8MMA_AtomIJNS4_21SM100_MMA_MXF8F6F4_SSISI_SI_fSJ_Li128ELi256ELNS4_4UMMA5MajorE0ELS18_0ELNS17_7ScaleInE0ELS19_0EEEEEENSM_INS5_IJSC_SC_SC_EEENS5_IJSW_SW_SW_EEEEENS5_IJNS4_10UnderscoreES1F_S1F_EEEEENS5_IJNS4_23SM90_TMA_LOAD_MULTICASTES1I_EEENS5_IJNS4_14ComposedLayoutINS4_7SwizzleILi3ELi4ELi3EEENS4_18smem_ptr_flag_bitsILi8EEENSM_INS5_IJNSA_ILi8EEESF_EEENS5_IJSF_SC_EEEEEEENSM_INS5_IJNS5_IJNS5_IJSP_SC_EEENS5_IJSN_SC_EEEEEESC_NS5_IJSO_SB_EEEEEENS5_IJNS5_IJNS5_IJSU_SY_EEESX_EEESW_NS5_IJSC_SY_EEEEEEEEEEEvNS4_8identityES1J_NS5_IJS1T_NSM_INS5_IJNS5_IJNS5_IJSP_SB_EEES1V_EEESC_S1X_EEENS5_IJS20_SW_NS5_IJSC_NSA_ILi1024EEEEEEEEEEEEEEvS25_EENS_8epilogue10collective18CollectiveEpilogueINS2F_23Sm100TmaWarpSpecializedILi4ELi2ELi32ELb1ELb0EEEJNS5_IJNSA_ILi64EEESG_SG_EEENS5_IJNSM_IS2K_SC_EENSM_INS5_IJSN_SB_EEENS5_IJSC_SF_EEEEEEEENS_10bfloat16_tESL_S2R_SL_NS2F_6fusion15FusionCallbacksIS2J_NS2S_17LinearCombinationIS2R_fS2R_fLNS_15FloatRoundStyleE2EEES2L_S2Q_JEEENS4_5SM1004TMEM4LOAD26SM100_TMEM_LOAD_32dp32b32xENS4_13SM90_TMA_LOADENS1K_INS1L_ILi2ELi4ELi3EEENS1N_ILi16EEENSM_INS5_IJS1P_SN_EEES1V_EEEENS4_39AutoVectorizingCopyWithAssumedAlignmentILi128EEENS4_14SM90_TMA_STOREES37_S39_S39_EEEvvEEEEvNT_6ParamsE,"a",@progbits
	.sectionflags	@""
	.align	4
.nv.constant0._ZN7cutlass13device_kernelINS_4gemm6kernel13GemmUniversalIN4cute5tupleIJiiiiEEENS1_10collective13CollectiveMmaINS1_46MainloopSm100TmaUmmaWarpSpecializedBlockScaledILi1ELi2ELi1ENS5_IJNS4_1CILi2EEESB_NSA_ILi1EEEEEEEENS5_IJNSA_ILi128EEENSA_ILi256EEESG_EEENS5_IJNS_12float_e4m3_tENS_13float_ue8m0_tEEEENS5_IJNS5_IJlSC_lEEENS4_6LayoutINS5_IJNS5_IJNS5_IJNSA_ILi32EEENSA_ILi4EEEEEEiEEESQ_NS5_IJSC_iEEEEEENS5_IJNS5_IJNS5_IJNSA_ILi16EEESO_EEEiEEENS5_IJNS5_IJNSA_ILi0EEESC_EEENSA_ILi512EEEEEENS5_IJSW_iEEEEEEEEEEESK_S13_NS4_8TiledMMAINS4_8MMA_AtomIJNS4_21SM100_MMA_MXF8F6F4_SSISI_SI_fSJ_Li128ELi256ELNS4_4UMMA5MajorE0ELS18_0ELNS17_7ScaleInE0ELS19_0EEEEEENSM_INS5_IJSC_SC_SC_EEENS5_IJSW_SW_SW_EEEEENS5_IJNS4_10UnderscoreES1F_S1F_EEEEENS5_IJNS4_23SM90_TMA_LOAD_MULTICASTES1I_EEENS5_IJNS4_14ComposedLayoutINS4_7SwizzleILi3ELi4ELi3EEENS4_18smem_ptr_flag_bitsILi8EEENSM_INS5_IJNSA_ILi8EEESF_EEENS5_IJSF_SC_EEEEEEENSM_INS5_IJNS5_IJNS5_IJSP_SC_EEENS5_IJSN_SC_EEEEEESC_NS5_IJSO_SB_EEEEEENS5_IJNS5_IJNS5_IJSU_SY_EEESX_EEESW_NS5_IJSC_SY_EEEEEEEEEEEvNS4_8identityES1J_NS5_IJS1T_NSM_INS5_IJNS5_IJNS5_IJSP_SB_EEES1V_EEESC_S1X_EEENS5_IJS20_SW_NS5_IJSC_NSA_ILi1024EEEEEEEEEEEEEEvS25_EENS_8epilogue10collective18CollectiveEpilogueINS2F_23Sm100TmaWarpSpecializedILi4ELi2ELi32ELb1ELb0EEEJNS5_IJNSA_ILi64EEESG_SG_EEENS5_IJNSM_IS2K_SC_EENSM_INS5_IJSN_SB_EEENS5_IJSC_SF_EEEEEEEENS_10bfloat16_tESL_S2R_SL_NS2F_6fusion15FusionCallbacksIS2J_NS2S_17LinearCombinationIS2R_fS2R_fLNS_15FloatRoundStyleE2EEES2L_S2Q_JEEENS4_5SM1004TMEM4LOAD26SM100_TMEM_LOAD_32dp32b32xENS4_13SM90_TMA_LOADENS1K_INS1L_ILi2ELi4ELi3EEENS1N_ILi16EEENSM_INS5_IJS1P_SN_EEES1V_EEEENS4_39AutoVectorizingCopyWithAssumedAlignmentILi128EEENS4_14SM90_TMA_STOREES37_S39_S39_EEEvvEEEEvNT_6ParamsE:
	.zero		3968


//--------------------- SYMBOLS --------------------------

	.type		.nv.reservedSmem.offset0,@object
	.size		.nv.reservedSmem.offset0,0x4
	.type		.nv.reservedSmem.cap,@object
	.size		.nv.reservedSmem.cap,0x4
	.type		__assertfail,@function
